//
// Generated by NVIDIA NVVM Compiler
//
// Compiler Build ID: CL-36424714
// Cuda compilation tools, release 13.0, V13.0.88
// Based on NVVM 20.0.0
//

.version 9.0
.target sm_100
.address_size 64

	// .globl	Uniform_To_Gauss
.func  (.param .align 16 .b8 func_retval0[16]) __internal_trig_reduction_slowpathd
(
	.param .b64 __internal_trig_reduction_slowpathd_param_0
)
;
.global .align 8 .b8 __cudart_i2opi_d[144] = {8, 93, 141, 31, 177, 95, 251, 107, 234, 146, 82, 138, 247, 57, 7, 61, 123, 241, 229, 235, 199, 186, 39, 117, 45, 234, 95, 158, 102, 63, 70, 79, 183, 9, 203, 39, 207, 126, 54, 109, 31, 109, 10, 90, 139, 17, 47, 239, 15, 152, 5, 222, 255, 151, 248, 31, 59, 40, 249, 189, 139, 95, 132, 156, 244, 57, 83, 131, 57, 214, 145, 57, 65, 126, 95, 180, 38, 112, 156, 233, 132, 68, 187, 46, 245, 53, 130, 232, 62, 167, 41, 177, 28, 235, 29, 254, 28, 146, 209, 9, 234, 46, 73, 6, 224, 210, 77, 66, 58, 110, 36, 183, 97, 197, 187, 222, 171, 99, 81, 254, 65, 144, 67, 60, 153, 149, 98, 219, 192, 221, 52, 245, 209, 87, 39, 252, 41, 21, 68, 78, 110, 131, 249, 162};
.global .align 16 .b8 __cudart_sin_cos_coeffs[128] = {70, 210, 176, 44, 241, 229, 90, 190, 146, 227, 172, 105, 227, 29, 199, 62, 161, 98, 219, 25, 160, 1, 42, 191, 24, 8, 17, 17, 17, 17, 129, 63, 84, 85, 85, 85, 85, 85, 197, 191, 0, 0, 0, 0, 0, 0, 0, 0, 0, 0, 0, 0, 0, 0, 0, 0, 100, 129, 253, 32, 131, 255, 168, 189, 40, 133, 239, 193, 167, 238, 33, 62, 217, 230, 6, 142, 79, 126, 146, 190, 233, 188, 221, 25, 160, 1, 250, 62, 71, 93, 193, 22, 108, 193, 86, 191, 81, 85, 85, 85, 85, 85, 165, 63, 0, 0, 0, 0, 0, 0, 224, 191, 0, 0, 0, 0, 0, 0, 240, 63};

.visible .entry Uniform_To_Gauss(
	.param .u64 .ptr .align 1 Uniform_To_Gauss_param_0,
	.param .u32 Uniform_To_Gauss_param_1
)
{
	.reg .pred 	%p<14>;
	.reg .b32 	%r<56>;
	.reg .b64 	%rd<13>;
	.reg .b64 	%fd<117>;

	ld.param.u64 	%rd2, [Uniform_To_Gauss_param_0];
	ld.param.u32 	%r20, [Uniform_To_Gauss_param_1];
	mov.u32 	%r21, %ctaid.x;
	mov.u32 	%r22, %ntid.x;
	mov.u32 	%r23, %tid.x;
	mad.lo.s32 	%r1, %r21, %r22, %r23;
	setp.ge.s32 	%p1, %r1, %r20;
	@%p1 bra 	$L__BB0_18;
	cvta.to.global.u64 	%rd3, %rd2;
	shl.b32 	%r25, %r1, 1;
	mul.wide.s32 	%rd4, %r25, 8;
	add.s64 	%rd1, %rd3, %rd4;
	ld.global.f64 	%fd111, [%rd1];
	{
	.reg .b32 %temp; 
	mov.b64 	{%temp, %r49}, %fd111;
	}
	{
	.reg .b32 %temp; 
	mov.b64 	{%r50, %temp}, %fd111;
	}
	setp.gt.s32 	%p2, %r49, 1048575;
	mov.b32 	%r51, -1023;
	@%p2 bra 	$L__BB0_3;
	mul.f64 	%fd111, %fd111, 0d4350000000000000;
	{
	.reg .b32 %temp; 
	mov.b64 	{%temp, %r49}, %fd111;
	}
	{
	.reg .b32 %temp; 
	mov.b64 	{%r50, %temp}, %fd111;
	}
	mov.b32 	%r51, -1077;
$L__BB0_3:
	add.s32 	%r27, %r49, -1;
	setp.gt.u32 	%p3, %r27, 2146435070;
	@%p3 bra 	$L__BB0_7;
	shr.u32 	%r30, %r49, 20;
	add.s32 	%r52, %r51, %r30;
	and.b32  	%r31, %r49, 1048575;
	or.b32  	%r32, %r31, 1072693248;
	mov.b64 	%fd112, {%r50, %r32};
	setp.lt.u32 	%p5, %r32, 1073127583;
	@%p5 bra 	$L__BB0_6;
	{
	.reg .b32 %temp; 
	mov.b64 	{%r33, %temp}, %fd112;
	}
	{
	.reg .b32 %temp; 
	mov.b64 	{%temp, %r34}, %fd112;
	}
	add.s32 	%r35, %r34, -1048576;
	mov.b64 	%fd112, {%r33, %r35};
	add.s32 	%r52, %r52, 1;
$L__BB0_6:
	add.f64 	%fd23, %fd112, 0dBFF0000000000000;
	add.f64 	%fd24, %fd112, 0d3FF0000000000000;
	rcp.approx.ftz.f64 	%fd25, %fd24;
	neg.f64 	%fd26, %fd24;
	fma.rn.f64 	%fd27, %fd26, %fd25, 0d3FF0000000000000;
	fma.rn.f64 	%fd28, %fd27, %fd27, %fd27;
	fma.rn.f64 	%fd29, %fd28, %fd25, %fd25;
	mul.f64 	%fd30, %fd23, %fd29;
	fma.rn.f64 	%fd31, %fd23, %fd29, %fd30;
	mul.f64 	%fd32, %fd31, %fd31;
	fma.rn.f64 	%fd33, %fd32, 0d3EB1380B3AE80F1E, 0d3ED0EE258B7A8B04;
	fma.rn.f64 	%fd34, %fd33, %fd32, 0d3EF3B2669F02676F;
	fma.rn.f64 	%fd35, %fd34, %fd32, 0d3F1745CBA9AB0956;
	fma.rn.f64 	%fd36, %fd35, %fd32, 0d3F3C71C72D1B5154;
	fma.rn.f64 	%fd37, %fd36, %fd32, 0d3F624924923BE72D;
	fma.rn.f64 	%fd38, %fd37, %fd32, 0d3F8999999999A3C4;
	fma.rn.f64 	%fd39, %fd38, %fd32, 0d3FB5555555555554;
	sub.f64 	%fd40, %fd23, %fd31;
	add.f64 	%fd41, %fd40, %fd40;
	neg.f64 	%fd42, %fd31;
	fma.rn.f64 	%fd43, %fd42, %fd23, %fd41;
	mul.f64 	%fd44, %fd29, %fd43;
	mul.f64 	%fd45, %fd32, %fd39;
	fma.rn.f64 	%fd46, %fd45, %fd31, %fd44;
	xor.b32  	%r36, %r52, -2147483648;
	mov.b32 	%r37, 1127219200;
	mov.b64 	%fd47, {%r36, %r37};
	mov.b32 	%r38, -2147483648;
	mov.b64 	%fd48, {%r38, %r37};
	sub.f64 	%fd49, %fd47, %fd48;
	fma.rn.f64 	%fd50, %fd49, 0d3FE62E42FEFA39EF, %fd31;
	fma.rn.f64 	%fd51, %fd49, 0dBFE62E42FEFA39EF, %fd50;
	sub.f64 	%fd52, %fd51, %fd31;
	sub.f64 	%fd53, %fd46, %fd52;
	fma.rn.f64 	%fd54, %fd49, 0d3C7ABC9E3B39803F, %fd53;
	add.f64 	%fd113, %fd50, %fd54;
	bra.uni 	$L__BB0_8;
$L__BB0_7:
	fma.rn.f64 	%fd22, %fd111, 0d7FF0000000000000, 0d7FF0000000000000;
	{
	.reg .b32 %temp; 
	mov.b64 	{%temp, %r28}, %fd111;
	}
	and.b32  	%r29, %r28, 2147483647;
	setp.eq.s32 	%p4, %r29, 0;
	selp.f64 	%fd113, 0dFFF0000000000000, %fd22, %p4;
$L__BB0_8:
	mul.f64 	%fd55, %fd113, 0dC000000000000000;
	sqrt.rn.f64 	%fd10, %fd55;
	ld.global.f64 	%fd56, [%rd1+8];
	mul.f64 	%fd11, %fd56, 0d401921FB54442D18;
	abs.f64 	%fd12, %fd11;
	setp.neu.f64 	%p6, %fd12, 0d7FF0000000000000;
	@%p6 bra 	$L__BB0_10;
	mov.f64 	%fd62, 0d0000000000000000;
	mul.rn.f64 	%fd115, %fd11, %fd62;
	mov.b32 	%r54, 1;
	bra.uni 	$L__BB0_13;
$L__BB0_10:
	mul.f64 	%fd57, %fd11, 0d3FE45F306DC9C883;
	cvt.rni.s32.f64 	%r53, %fd57;
	cvt.rn.f64.s32 	%fd58, %r53;
	fma.rn.f64 	%fd59, %fd58, 0dBFF921FB54442D18, %fd11;
	fma.rn.f64 	%fd60, %fd58, 0dBC91A62633145C00, %fd59;
	fma.rn.f64 	%fd115, %fd58, 0dB97B839A252049C0, %fd60;
	setp.ltu.f64 	%p7, %fd12, 0d41E0000000000000;
	@%p7 bra 	$L__BB0_12;
	{ // callseq 0, 0
	.param .b64 param0;
	st.param.f64 	[param0], %fd11;
	.param .align 16 .b8 retval0[16];
	call.uni (retval0), 
	__internal_trig_reduction_slowpathd, 
	(
	param0
	);
	ld.param.f64 	%fd115, [retval0];
	ld.param.b32 	%r53, [retval0+8];
	} // callseq 0
$L__BB0_12:
	add.s32 	%r54, %r53, 1;
$L__BB0_13:
	setp.neu.f64 	%p8, %fd12, 0d7FF0000000000000;
	shl.b32 	%r41, %r54, 6;
	cvt.u64.u32 	%rd5, %r41;
	and.b64  	%rd6, %rd5, 64;
	mov.u64 	%rd7, __cudart_sin_cos_coeffs;
	add.s64 	%rd8, %rd7, %rd6;
	mul.rn.f64 	%fd63, %fd115, %fd115;
	and.b32  	%r42, %r54, 1;
	setp.eq.b32 	%p9, %r42, 1;
	selp.f64 	%fd64, 0dBDA8FF8320FD8164, 0d3DE5DB65F9785EBA, %p9;
	ld.global.nc.v2.f64 	{%fd65, %fd66}, [%rd8];
	fma.rn.f64 	%fd67, %fd64, %fd63, %fd65;
	fma.rn.f64 	%fd68, %fd67, %fd63, %fd66;
	ld.global.nc.v2.f64 	{%fd69, %fd70}, [%rd8+16];
	fma.rn.f64 	%fd71, %fd68, %fd63, %fd69;
	fma.rn.f64 	%fd72, %fd71, %fd63, %fd70;
	ld.global.nc.v2.f64 	{%fd73, %fd74}, [%rd8+32];
	fma.rn.f64 	%fd75, %fd72, %fd63, %fd73;
	fma.rn.f64 	%fd76, %fd75, %fd63, %fd74;
	fma.rn.f64 	%fd77, %fd76, %fd115, %fd115;
	fma.rn.f64 	%fd78, %fd76, %fd63, 0d3FF0000000000000;
	selp.f64 	%fd79, %fd78, %fd77, %p9;
	and.b32  	%r43, %r54, 2;
	setp.eq.s32 	%p10, %r43, 0;
	mov.f64 	%fd80, 0d0000000000000000;
	sub.f64 	%fd81, %fd80, %fd79;
	selp.f64 	%fd82, %fd79, %fd81, %p10;
	mul.f64 	%fd83, %fd10, %fd82;
	st.global.f64 	[%rd1], %fd83;
	@%p8 bra 	$L__BB0_15;
	mov.f64 	%fd89, 0d0000000000000000;
	mul.rn.f64 	%fd116, %fd11, %fd89;
	mov.b32 	%r55, 0;
	bra.uni 	$L__BB0_17;
$L__BB0_15:
	mul.f64 	%fd84, %fd11, 0d3FE45F306DC9C883;
	cvt.rni.s32.f64 	%r55, %fd84;
	cvt.rn.f64.s32 	%fd85, %r55;
	fma.rn.f64 	%fd86, %fd85, 0dBFF921FB54442D18, %fd11;
	fma.rn.f64 	%fd87, %fd85, 0dBC91A62633145C00, %fd86;
	fma.rn.f64 	%fd116, %fd85, 0dB97B839A252049C0, %fd87;
	setp.ltu.f64 	%p11, %fd12, 0d41E0000000000000;
	@%p11 bra 	$L__BB0_17;
	{ // callseq 1, 0
	.param .b64 param0;
	st.param.f64 	[param0], %fd11;
	.param .align 16 .b8 retval0[16];
	call.uni (retval0), 
	__internal_trig_reduction_slowpathd, 
	(
	param0
	);
	ld.param.f64 	%fd116, [retval0];
	ld.param.b32 	%r55, [retval0+8];
	} // callseq 1
$L__BB0_17:
	shl.b32 	%r46, %r55, 6;
	cvt.u64.u32 	%rd9, %r46;
	and.b64  	%rd10, %rd9, 64;
	add.s64 	%rd12, %rd7, %rd10;
	mul.rn.f64 	%fd90, %fd116, %fd116;
	and.b32  	%r47, %r55, 1;
	setp.eq.b32 	%p12, %r47, 1;
	selp.f64 	%fd91, 0dBDA8FF8320FD8164, 0d3DE5DB65F9785EBA, %p12;
	ld.global.nc.v2.f64 	{%fd92, %fd93}, [%rd12];
	fma.rn.f64 	%fd94, %fd91, %fd90, %fd92;
	fma.rn.f64 	%fd95, %fd94, %fd90, %fd93;
	ld.global.nc.v2.f64 	{%fd96, %fd97}, [%rd12+16];
	fma.rn.f64 	%fd98, %fd95, %fd90, %fd96;
	fma.rn.f64 	%fd99, %fd98, %fd90, %fd97;
	ld.global.nc.v2.f64 	{%fd100, %fd101}, [%rd12+32];
	fma.rn.f64 	%fd102, %fd99, %fd90, %fd100;
	fma.rn.f64 	%fd103, %fd102, %fd90, %fd101;
	fma.rn.f64 	%fd104, %fd103, %fd116, %fd116;
	fma.rn.f64 	%fd105, %fd103, %fd90, 0d3FF0000000000000;
	selp.f64 	%fd106, %fd105, %fd104, %p12;
	and.b32  	%r48, %r55, 2;
	setp.eq.s32 	%p13, %r48, 0;
	mov.f64 	%fd107, 0d0000000000000000;
	sub.f64 	%fd108, %fd107, %fd106;
	selp.f64 	%fd109, %fd106, %fd108, %p13;
	mul.f64 	%fd110, %fd10, %fd109;
	st.global.f64 	[%rd1+8], %fd110;
$L__BB0_18:
	ret;

}
	// .globl	Init_0_mod
.visible .entry Init_0_mod(
	.param .u64 .ptr .align 1 Init_0_mod_param_0,
	.param .u64 .ptr .align 1 Init_0_mod_param_1,
	.param .u64 .ptr .align 1 Init_0_mod_param_2,
	.param .u64 .ptr .align 1 Init_0_mod_param_3,
	.param .u32 Init_0_mod_param_4,
	.param .f64 Init_0_mod_param_5
)
{
	.reg .pred 	%p<2>;
	.reg .b32 	%r<6>;
	.reg .b64 	%rd<15>;
	.reg .b64 	%fd<10>;

	ld.param.u64 	%rd1, [Init_0_mod_param_0];
	ld.param.u64 	%rd2, [Init_0_mod_param_1];
	ld.param.u64 	%rd3, [Init_0_mod_param_2];
	ld.param.u64 	%rd4, [Init_0_mod_param_3];
	ld.param.u32 	%r2, [Init_0_mod_param_4];
	ld.param.f64 	%fd1, [Init_0_mod_param_5];
	mov.u32 	%r3, %ctaid.x;
	mov.u32 	%r4, %ntid.x;
	mov.u32 	%r5, %tid.x;
	mad.lo.s32 	%r1, %r3, %r4, %r5;
	setp.ge.s32 	%p1, %r1, %r2;
	@%p1 bra 	$L__BB1_2;
	cvta.to.global.u64 	%rd5, %rd1;
	cvta.to.global.u64 	%rd6, %rd2;
	cvta.to.global.u64 	%rd7, %rd4;
	cvta.to.global.u64 	%rd8, %rd3;
	mul.wide.s32 	%rd9, %r1, 8;
	add.s64 	%rd10, %rd5, %rd9;
	ld.global.f64 	%fd2, [%rd10];
	add.f64 	%fd3, %fd2, 0dBFE0000000000000;
	mul.f64 	%fd4, %fd1, %fd3;
	st.global.f64 	[%rd10], %fd4;
	add.s64 	%rd11, %rd6, %rd9;
	ld.global.f64 	%fd5, [%rd11];
	add.f64 	%fd6, %fd5, 0dBFE0000000000000;
	mul.f64 	%fd7, %fd1, %fd6;
	st.global.f64 	[%rd11], %fd7;
	add.s64 	%rd12, %rd7, %rd9;
	mov.b64 	%rd13, 0;
	st.global.u64 	[%rd12], %rd13;
	add.s64 	%rd14, %rd8, %rd9;
	ld.global.f64 	%fd8, [%rd14];
	mul.f64 	%fd9, %fd8, 0d401921FB54442D18;
	st.global.f64 	[%rd14], %fd9;
$L__BB1_2:
	ret;

}
	// .globl	Comp_min_alpha_data
.visible .entry Comp_min_alpha_data(
	.param .u64 .ptr .align 1 Comp_min_alpha_data_param_0,
	.param .u64 .ptr .align 1 Comp_min_alpha_data_param_1,
	.param .u64 .ptr .align 1 Comp_min_alpha_data_param_2,
	.param .u32 Comp_min_alpha_data_param_3
)
{
	.local .align 16 .b8 	__local_depot2[3072];
	.reg .b64 	%SP;
	.reg .b64 	%SPL;
	.reg .pred 	%p<23>;
	.reg .b32 	%r<106>;
	.reg .b64 	%rd<76>;
	.reg .b64 	%fd<22>;

	mov.u64 	%SPL, __local_depot2;
	ld.param.u64 	%rd26, [Comp_min_alpha_data_param_0];
	ld.param.u64 	%rd27, [Comp_min_alpha_data_param_1];
	ld.param.u64 	%rd25, [Comp_min_alpha_data_param_2];
	ld.param.u32 	%r53, [Comp_min_alpha_data_param_3];
	cvta.to.global.u64 	%rd1, %rd27;
	cvta.to.global.u64 	%rd2, %rd26;
	add.u64 	%rd3, %SPL, 0;
	add.u64 	%rd4, %SPL, 1024;
	mov.u32 	%r54, %ctaid.x;
	mov.u32 	%r55, %ntid.x;
	mul.lo.s32 	%r1, %r54, %r55;
	mov.u32 	%r2, %tid.x;
	add.s32 	%r3, %r1, %r2;
	setp.ge.s32 	%p1, %r3, %r53;
	@%p1 bra 	$L__BB2_37;
	mov.f64 	%fd11, 0d40F86A0000000000;
	st.local.v2.f64 	[%rd4], {%fd11, %fd11};
	st.local.v2.f64 	[%rd4+16], {%fd11, %fd11};
	mov.b32 	%r56, -1;
	st.local.v4.u32 	[%rd3], {%r56, %r56, %r56, %r56};
	st.local.v2.f64 	[%rd4+32], {%fd11, %fd11};
	st.local.v2.f64 	[%rd4+48], {%fd11, %fd11};
	st.local.v4.u32 	[%rd3+16], {%r56, %r56, %r56, %r56};
	add.s64 	%rd75, %rd3, 32;
	st.local.v2.f64 	[%rd4+64], {%fd11, %fd11};
	st.local.v2.f64 	[%rd4+80], {%fd11, %fd11};
	st.local.v4.u32 	[%rd3+32], {%r56, %r56, %r56, %r56};
	st.local.v2.f64 	[%rd4+96], {%fd11, %fd11};
	st.local.v2.f64 	[%rd4+112], {%fd11, %fd11};
	st.local.v4.u32 	[%rd3+48], {%r56, %r56, %r56, %r56};
	st.local.v2.f64 	[%rd4+128], {%fd11, %fd11};
	st.local.v2.f64 	[%rd4+144], {%fd11, %fd11};
	st.local.v4.u32 	[%rd3+64], {%r56, %r56, %r56, %r56};
	st.local.v2.f64 	[%rd4+160], {%fd11, %fd11};
	st.local.v2.f64 	[%rd4+176], {%fd11, %fd11};
	st.local.v4.u32 	[%rd3+80], {%r56, %r56, %r56, %r56};
	st.local.v2.f64 	[%rd4+192], {%fd11, %fd11};
	st.local.v2.f64 	[%rd4+208], {%fd11, %fd11};
	st.local.v4.u32 	[%rd3+96], {%r56, %r56, %r56, %r56};
	st.local.v2.f64 	[%rd4+224], {%fd11, %fd11};
	st.local.v2.f64 	[%rd4+240], {%fd11, %fd11};
	st.local.v4.u32 	[%rd3+112], {%r56, %r56, %r56, %r56};
	st.local.v2.f64 	[%rd4+256], {%fd11, %fd11};
	st.local.v2.f64 	[%rd4+272], {%fd11, %fd11};
	st.local.v4.u32 	[%rd3+128], {%r56, %r56, %r56, %r56};
	st.local.v2.f64 	[%rd4+288], {%fd11, %fd11};
	st.local.v2.f64 	[%rd4+304], {%fd11, %fd11};
	st.local.v4.u32 	[%rd3+144], {%r56, %r56, %r56, %r56};
	st.local.v2.f64 	[%rd4+320], {%fd11, %fd11};
	st.local.v2.f64 	[%rd4+336], {%fd11, %fd11};
	st.local.v4.u32 	[%rd3+160], {%r56, %r56, %r56, %r56};
	st.local.v2.f64 	[%rd4+352], {%fd11, %fd11};
	st.local.v2.f64 	[%rd4+368], {%fd11, %fd11};
	st.local.v4.u32 	[%rd3+176], {%r56, %r56, %r56, %r56};
	st.local.v2.f64 	[%rd4+384], {%fd11, %fd11};
	st.local.v2.f64 	[%rd4+400], {%fd11, %fd11};
	st.local.v4.u32 	[%rd3+192], {%r56, %r56, %r56, %r56};
	st.local.v2.f64 	[%rd4+416], {%fd11, %fd11};
	st.local.v2.f64 	[%rd4+432], {%fd11, %fd11};
	st.local.v4.u32 	[%rd3+208], {%r56, %r56, %r56, %r56};
	st.local.v2.f64 	[%rd4+448], {%fd11, %fd11};
	st.local.v2.f64 	[%rd4+464], {%fd11, %fd11};
	st.local.v4.u32 	[%rd3+224], {%r56, %r56, %r56, %r56};
	st.local.v2.f64 	[%rd4+480], {%fd11, %fd11};
	st.local.v2.f64 	[%rd4+496], {%fd11, %fd11};
	st.local.v4.u32 	[%rd3+240], {%r56, %r56, %r56, %r56};
	st.local.v2.f64 	[%rd4+512], {%fd11, %fd11};
	st.local.v2.f64 	[%rd4+528], {%fd11, %fd11};
	st.local.v4.u32 	[%rd3+256], {%r56, %r56, %r56, %r56};
	st.local.v2.f64 	[%rd4+544], {%fd11, %fd11};
	st.local.v2.f64 	[%rd4+560], {%fd11, %fd11};
	st.local.v4.u32 	[%rd3+272], {%r56, %r56, %r56, %r56};
	st.local.v2.f64 	[%rd4+576], {%fd11, %fd11};
	st.local.v2.f64 	[%rd4+592], {%fd11, %fd11};
	st.local.v4.u32 	[%rd3+288], {%r56, %r56, %r56, %r56};
	st.local.v2.f64 	[%rd4+608], {%fd11, %fd11};
	st.local.v2.f64 	[%rd4+624], {%fd11, %fd11};
	st.local.v4.u32 	[%rd3+304], {%r56, %r56, %r56, %r56};
	st.local.v2.f64 	[%rd4+640], {%fd11, %fd11};
	st.local.v2.f64 	[%rd4+656], {%fd11, %fd11};
	st.local.v4.u32 	[%rd3+320], {%r56, %r56, %r56, %r56};
	st.local.v2.f64 	[%rd4+672], {%fd11, %fd11};
	st.local.v2.f64 	[%rd4+688], {%fd11, %fd11};
	st.local.v4.u32 	[%rd3+336], {%r56, %r56, %r56, %r56};
	st.local.v2.f64 	[%rd4+704], {%fd11, %fd11};
	st.local.v2.f64 	[%rd4+720], {%fd11, %fd11};
	st.local.v4.u32 	[%rd3+352], {%r56, %r56, %r56, %r56};
	st.local.v2.f64 	[%rd4+736], {%fd11, %fd11};
	st.local.v2.f64 	[%rd4+752], {%fd11, %fd11};
	st.local.v4.u32 	[%rd3+368], {%r56, %r56, %r56, %r56};
	st.local.v2.f64 	[%rd4+768], {%fd11, %fd11};
	st.local.v2.f64 	[%rd4+784], {%fd11, %fd11};
	st.local.v4.u32 	[%rd3+384], {%r56, %r56, %r56, %r56};
	st.local.v2.f64 	[%rd4+800], {%fd11, %fd11};
	st.local.v2.f64 	[%rd4+816], {%fd11, %fd11};
	st.local.v4.u32 	[%rd3+400], {%r56, %r56, %r56, %r56};
	st.local.v2.f64 	[%rd4+832], {%fd11, %fd11};
	st.local.v2.f64 	[%rd4+848], {%fd11, %fd11};
	st.local.v4.u32 	[%rd3+416], {%r56, %r56, %r56, %r56};
	st.local.v2.f64 	[%rd4+864], {%fd11, %fd11};
	st.local.v2.f64 	[%rd4+880], {%fd11, %fd11};
	st.local.v4.u32 	[%rd3+432], {%r56, %r56, %r56, %r56};
	st.local.v2.f64 	[%rd4+896], {%fd11, %fd11};
	st.local.v2.f64 	[%rd4+912], {%fd11, %fd11};
	st.local.v4.u32 	[%rd3+448], {%r56, %r56, %r56, %r56};
	st.local.v2.f64 	[%rd4+928], {%fd11, %fd11};
	st.local.v2.f64 	[%rd4+944], {%fd11, %fd11};
	st.local.v4.u32 	[%rd3+464], {%r56, %r56, %r56, %r56};
	st.local.v2.f64 	[%rd4+960], {%fd11, %fd11};
	st.local.v2.f64 	[%rd4+976], {%fd11, %fd11};
	st.local.v4.u32 	[%rd3+480], {%r56, %r56, %r56, %r56};
	st.local.v2.f64 	[%rd4+992], {%fd11, %fd11};
	st.local.v2.f64 	[%rd4+1008], {%fd11, %fd11};
	st.local.v4.u32 	[%rd3+496], {%r56, %r56, %r56, %r56};
	st.local.v2.f64 	[%rd4+1024], {%fd11, %fd11};
	st.local.v2.f64 	[%rd4+1040], {%fd11, %fd11};
	st.local.v4.u32 	[%rd3+512], {%r56, %r56, %r56, %r56};
	st.local.v2.f64 	[%rd4+1056], {%fd11, %fd11};
	st.local.v2.f64 	[%rd4+1072], {%fd11, %fd11};
	st.local.v4.u32 	[%rd3+528], {%r56, %r56, %r56, %r56};
	st.local.v2.f64 	[%rd4+1088], {%fd11, %fd11};
	st.local.v2.f64 	[%rd4+1104], {%fd11, %fd11};
	st.local.v4.u32 	[%rd3+544], {%r56, %r56, %r56, %r56};
	st.local.v2.f64 	[%rd4+1120], {%fd11, %fd11};
	st.local.v2.f64 	[%rd4+1136], {%fd11, %fd11};
	st.local.v4.u32 	[%rd3+560], {%r56, %r56, %r56, %r56};
	st.local.v2.f64 	[%rd4+1152], {%fd11, %fd11};
	st.local.v2.f64 	[%rd4+1168], {%fd11, %fd11};
	st.local.v4.u32 	[%rd3+576], {%r56, %r56, %r56, %r56};
	st.local.v2.f64 	[%rd4+1184], {%fd11, %fd11};
	st.local.v2.f64 	[%rd4+1200], {%fd11, %fd11};
	st.local.v4.u32 	[%rd3+592], {%r56, %r56, %r56, %r56};
	st.local.v2.f64 	[%rd4+1216], {%fd11, %fd11};
	st.local.v2.f64 	[%rd4+1232], {%fd11, %fd11};
	st.local.v4.u32 	[%rd3+608], {%r56, %r56, %r56, %r56};
	st.local.v2.f64 	[%rd4+1248], {%fd11, %fd11};
	st.local.v2.f64 	[%rd4+1264], {%fd11, %fd11};
	st.local.v4.u32 	[%rd3+624], {%r56, %r56, %r56, %r56};
	st.local.v2.f64 	[%rd4+1280], {%fd11, %fd11};
	st.local.v2.f64 	[%rd4+1296], {%fd11, %fd11};
	st.local.v4.u32 	[%rd3+640], {%r56, %r56, %r56, %r56};
	st.local.v2.f64 	[%rd4+1312], {%fd11, %fd11};
	st.local.v2.f64 	[%rd4+1328], {%fd11, %fd11};
	st.local.v4.u32 	[%rd3+656], {%r56, %r56, %r56, %r56};
	st.local.v2.f64 	[%rd4+1344], {%fd11, %fd11};
	st.local.v2.f64 	[%rd4+1360], {%fd11, %fd11};
	st.local.v4.u32 	[%rd3+672], {%r56, %r56, %r56, %r56};
	st.local.v2.f64 	[%rd4+1376], {%fd11, %fd11};
	st.local.v2.f64 	[%rd4+1392], {%fd11, %fd11};
	st.local.v4.u32 	[%rd3+688], {%r56, %r56, %r56, %r56};
	st.local.v2.f64 	[%rd4+1408], {%fd11, %fd11};
	st.local.v2.f64 	[%rd4+1424], {%fd11, %fd11};
	st.local.v4.u32 	[%rd3+704], {%r56, %r56, %r56, %r56};
	st.local.v2.f64 	[%rd4+1440], {%fd11, %fd11};
	st.local.v2.f64 	[%rd4+1456], {%fd11, %fd11};
	st.local.v4.u32 	[%rd3+720], {%r56, %r56, %r56, %r56};
	st.local.v2.f64 	[%rd4+1472], {%fd11, %fd11};
	st.local.v2.f64 	[%rd4+1488], {%fd11, %fd11};
	st.local.v4.u32 	[%rd3+736], {%r56, %r56, %r56, %r56};
	st.local.v2.f64 	[%rd4+1504], {%fd11, %fd11};
	st.local.v2.f64 	[%rd4+1520], {%fd11, %fd11};
	st.local.v4.u32 	[%rd3+752], {%r56, %r56, %r56, %r56};
	st.local.v2.f64 	[%rd4+1536], {%fd11, %fd11};
	st.local.v2.f64 	[%rd4+1552], {%fd11, %fd11};
	st.local.v4.u32 	[%rd3+768], {%r56, %r56, %r56, %r56};
	st.local.v2.f64 	[%rd4+1568], {%fd11, %fd11};
	st.local.v2.f64 	[%rd4+1584], {%fd11, %fd11};
	st.local.v4.u32 	[%rd3+784], {%r56, %r56, %r56, %r56};
	st.local.v2.f64 	[%rd4+1600], {%fd11, %fd11};
	st.local.v2.f64 	[%rd4+1616], {%fd11, %fd11};
	st.local.v4.u32 	[%rd3+800], {%r56, %r56, %r56, %r56};
	st.local.v2.f64 	[%rd4+1632], {%fd11, %fd11};
	st.local.v2.f64 	[%rd4+1648], {%fd11, %fd11};
	st.local.v4.u32 	[%rd3+816], {%r56, %r56, %r56, %r56};
	st.local.v2.f64 	[%rd4+1664], {%fd11, %fd11};
	st.local.v2.f64 	[%rd4+1680], {%fd11, %fd11};
	st.local.v4.u32 	[%rd3+832], {%r56, %r56, %r56, %r56};
	st.local.v2.f64 	[%rd4+1696], {%fd11, %fd11};
	st.local.v2.f64 	[%rd4+1712], {%fd11, %fd11};
	st.local.v4.u32 	[%rd3+848], {%r56, %r56, %r56, %r56};
	st.local.v2.f64 	[%rd4+1728], {%fd11, %fd11};
	st.local.v2.f64 	[%rd4+1744], {%fd11, %fd11};
	st.local.v4.u32 	[%rd3+864], {%r56, %r56, %r56, %r56};
	st.local.v2.f64 	[%rd4+1760], {%fd11, %fd11};
	st.local.v2.f64 	[%rd4+1776], {%fd11, %fd11};
	st.local.v4.u32 	[%rd3+880], {%r56, %r56, %r56, %r56};
	st.local.v2.f64 	[%rd4+1792], {%fd11, %fd11};
	st.local.v2.f64 	[%rd4+1808], {%fd11, %fd11};
	st.local.v4.u32 	[%rd3+896], {%r56, %r56, %r56, %r56};
	st.local.v2.f64 	[%rd4+1824], {%fd11, %fd11};
	st.local.v2.f64 	[%rd4+1840], {%fd11, %fd11};
	st.local.v4.u32 	[%rd3+912], {%r56, %r56, %r56, %r56};
	st.local.v2.f64 	[%rd4+1856], {%fd11, %fd11};
	st.local.v2.f64 	[%rd4+1872], {%fd11, %fd11};
	st.local.v4.u32 	[%rd3+928], {%r56, %r56, %r56, %r56};
	st.local.v2.f64 	[%rd4+1888], {%fd11, %fd11};
	st.local.v2.f64 	[%rd4+1904], {%fd11, %fd11};
	st.local.v4.u32 	[%rd3+944], {%r56, %r56, %r56, %r56};
	st.local.v2.f64 	[%rd4+1920], {%fd11, %fd11};
	st.local.v2.f64 	[%rd4+1936], {%fd11, %fd11};
	st.local.v4.u32 	[%rd3+960], {%r56, %r56, %r56, %r56};
	st.local.v2.f64 	[%rd4+1952], {%fd11, %fd11};
	st.local.v2.f64 	[%rd4+1968], {%fd11, %fd11};
	st.local.v4.u32 	[%rd3+976], {%r56, %r56, %r56, %r56};
	st.local.v2.f64 	[%rd4+1984], {%fd11, %fd11};
	st.local.v2.f64 	[%rd4+2000], {%fd11, %fd11};
	st.local.v4.u32 	[%rd3+992], {%r56, %r56, %r56, %r56};
	st.local.v2.f64 	[%rd4+2016], {%fd11, %fd11};
	st.local.v2.f64 	[%rd4+2032], {%fd11, %fd11};
	st.local.v4.u32 	[%rd3+1008], {%r56, %r56, %r56, %r56};
	mul.lo.s32 	%r94, %r53, %r3;
	setp.lt.s32 	%p2, %r3, 1;
	@%p2 bra 	$L__BB2_18;
	and.b32  	%r5, %r3, 3;
	setp.lt.u32 	%p3, %r3, 4;
	mov.b32 	%r89, 0;
	@%p3 bra 	$L__BB2_13;
	and.b32  	%r89, %r3, 2147483644;
	mov.b32 	%r100, 0;
$L__BB2_4:
	mul.wide.s32 	%rd30, %r94, 4;
	add.s64 	%rd10, %rd2, %rd30;
	ld.global.u32 	%r34, [%rd10];
	mul.wide.s32 	%rd31, %r94, 8;
	add.s64 	%rd11, %rd1, %rd31;
	ld.global.f64 	%fd3, [%rd11];
	mul.wide.s32 	%rd32, %r34, 8;
	add.s64 	%rd12, %rd4, %rd32;
	ld.local.f64 	%fd12, [%rd12];
	setp.geu.f64 	%p4, %fd3, %fd12;
	@%p4 bra 	$L__BB2_6;
	st.local.f64 	[%rd12], %fd3;
	mul.wide.s32 	%rd33, %r34, 4;
	add.s64 	%rd34, %rd3, %rd33;
	st.local.u32 	[%rd34], %r100;
$L__BB2_6:
	ld.global.u32 	%r35, [%rd10+4];
	ld.global.f64 	%fd4, [%rd11+8];
	mul.wide.s32 	%rd35, %r35, 8;
	add.s64 	%rd13, %rd4, %rd35;
	ld.local.f64 	%fd13, [%rd13];
	setp.geu.f64 	%p5, %fd4, %fd13;
	@%p5 bra 	$L__BB2_8;
	add.s32 	%r60, %r100, 1;
	st.local.f64 	[%rd13], %fd4;
	mul.wide.s32 	%rd36, %r35, 4;
	add.s64 	%rd37, %rd3, %rd36;
	st.local.u32 	[%rd37], %r60;
$L__BB2_8:
	ld.global.u32 	%r36, [%rd10+8];
	ld.global.f64 	%fd5, [%rd11+16];
	mul.wide.s32 	%rd38, %r36, 8;
	add.s64 	%rd14, %rd4, %rd38;
	ld.local.f64 	%fd14, [%rd14];
	setp.geu.f64 	%p6, %fd5, %fd14;
	@%p6 bra 	$L__BB2_10;
	add.s32 	%r61, %r100, 2;
	st.local.f64 	[%rd14], %fd5;
	mul.wide.s32 	%rd39, %r36, 4;
	add.s64 	%rd40, %rd3, %rd39;
	st.local.u32 	[%rd40], %r61;
$L__BB2_10:
	ld.global.u32 	%r37, [%rd10+12];
	ld.global.f64 	%fd6, [%rd11+24];
	mul.wide.s32 	%rd41, %r37, 8;
	add.s64 	%rd15, %rd4, %rd41;
	ld.local.f64 	%fd15, [%rd15];
	setp.geu.f64 	%p7, %fd6, %fd15;
	@%p7 bra 	$L__BB2_12;
	add.s32 	%r62, %r100, 3;
	st.local.f64 	[%rd15], %fd6;
	mul.wide.s32 	%rd42, %r37, 4;
	add.s64 	%rd43, %rd3, %rd42;
	st.local.u32 	[%rd43], %r62;
$L__BB2_12:
	add.s32 	%r94, %r94, 4;
	add.s32 	%r100, %r100, 4;
	setp.eq.s32 	%p8, %r100, %r89;
	@%p8 bra 	$L__BB2_13;
	bra.uni 	$L__BB2_4;
$L__BB2_13:
	setp.eq.s32 	%p9, %r5, 0;
	@%p9 bra 	$L__BB2_18;
	neg.s32 	%r91, %r5;
$L__BB2_15:
	.pragma "nounroll";
	mul.wide.s32 	%rd44, %r94, 8;
	add.s64 	%rd45, %rd1, %rd44;
	mul.wide.s32 	%rd46, %r94, 4;
	add.s64 	%rd47, %rd2, %rd46;
	ld.global.u32 	%r14, [%rd47];
	ld.global.f64 	%fd1, [%rd45];
	mul.wide.s32 	%rd48, %r14, 8;
	add.s64 	%rd6, %rd4, %rd48;
	ld.local.f64 	%fd16, [%rd6];
	setp.geu.f64 	%p10, %fd1, %fd16;
	@%p10 bra 	$L__BB2_17;
	st.local.f64 	[%rd6], %fd1;
	mul.wide.s32 	%rd49, %r14, 4;
	add.s64 	%rd50, %rd3, %rd49;
	st.local.u32 	[%rd50], %r89;
$L__BB2_17:
	add.s32 	%r94, %r94, 1;
	add.s32 	%r89, %r89, 1;
	add.s32 	%r91, %r91, 1;
	setp.ne.s32 	%p11, %r91, 0;
	@%p11 bra 	$L__BB2_15;
$L__BB2_18:
	add.s32 	%r103, %r3, 1;
	setp.ge.s32 	%p12, %r103, %r53;
	@%p12 bra 	$L__BB2_35;
	not.b32 	%r63, %r1;
	add.s32 	%r64, %r53, %r63;
	sub.s32 	%r65, %r64, %r2;
	and.b32  	%r20, %r65, 3;
	setp.eq.s32 	%p13, %r20, 0;
	@%p13 bra 	$L__BB2_25;
	add.s64 	%rd7, %rd2, 4;
	add.s64 	%rd8, %rd1, 8;
	neg.s32 	%r95, %r20;
	mov.u32 	%r96, %r3;
$L__BB2_21:
	.pragma "nounroll";
	mul.wide.s32 	%rd51, %r94, 4;
	add.s64 	%rd52, %rd7, %rd51;
	mul.wide.s32 	%rd53, %r94, 8;
	add.s64 	%rd54, %rd8, %rd53;
	add.s32 	%r96, %r96, 1;
	ld.global.u32 	%r26, [%rd52];
	ld.global.f64 	%fd2, [%rd54];
	mul.wide.s32 	%rd55, %r26, 8;
	add.s64 	%rd9, %rd4, %rd55;
	ld.local.f64 	%fd17, [%rd9];
	setp.geu.f64 	%p14, %fd2, %fd17;
	@%p14 bra 	$L__BB2_23;
	st.local.f64 	[%rd9], %fd2;
	mul.wide.s32 	%rd56, %r26, 4;
	add.s64 	%rd57, %rd3, %rd56;
	st.local.u32 	[%rd57], %r96;
$L__BB2_23:
	add.s32 	%r95, %r95, 1;
	setp.ne.s32 	%p15, %r95, 0;
	add.s32 	%r94, %r94, 1;
	@%p15 bra 	$L__BB2_21;
	add.s32 	%r103, %r96, 1;
$L__BB2_25:
	sub.s32 	%r66, %r53, %r3;
	add.s32 	%r67, %r66, -2;
	setp.lt.u32 	%p16, %r67, 3;
	@%p16 bra 	$L__BB2_35;
$L__BB2_26:
	mul.wide.s32 	%rd58, %r94, 4;
	add.s64 	%rd16, %rd2, %rd58;
	ld.global.u32 	%r42, [%rd16+4];
	mul.wide.s32 	%rd59, %r94, 8;
	add.s64 	%rd17, %rd1, %rd59;
	ld.global.f64 	%fd7, [%rd17+8];
	mul.wide.s32 	%rd60, %r42, 8;
	add.s64 	%rd18, %rd4, %rd60;
	ld.local.f64 	%fd18, [%rd18];
	setp.geu.f64 	%p17, %fd7, %fd18;
	@%p17 bra 	$L__BB2_28;
	st.local.f64 	[%rd18], %fd7;
	mul.wide.s32 	%rd61, %r42, 4;
	add.s64 	%rd62, %rd3, %rd61;
	st.local.u32 	[%rd62], %r103;
$L__BB2_28:
	ld.global.u32 	%r43, [%rd16+8];
	ld.global.f64 	%fd8, [%rd17+16];
	mul.wide.s32 	%rd63, %r43, 8;
	add.s64 	%rd19, %rd4, %rd63;
	ld.local.f64 	%fd19, [%rd19];
	setp.geu.f64 	%p18, %fd8, %fd19;
	@%p18 bra 	$L__BB2_30;
	add.s32 	%r68, %r103, 1;
	st.local.f64 	[%rd19], %fd8;
	mul.wide.s32 	%rd64, %r43, 4;
	add.s64 	%rd65, %rd3, %rd64;
	st.local.u32 	[%rd65], %r68;
$L__BB2_30:
	ld.global.u32 	%r44, [%rd16+12];
	ld.global.f64 	%fd9, [%rd17+24];
	mul.wide.s32 	%rd66, %r44, 8;
	add.s64 	%rd20, %rd4, %rd66;
	ld.local.f64 	%fd20, [%rd20];
	setp.geu.f64 	%p19, %fd9, %fd20;
	@%p19 bra 	$L__BB2_32;
	add.s32 	%r69, %r103, 2;
	st.local.f64 	[%rd20], %fd9;
	mul.wide.s32 	%rd67, %r44, 4;
	add.s64 	%rd68, %rd3, %rd67;
	st.local.u32 	[%rd68], %r69;
$L__BB2_32:
	ld.global.u32 	%r45, [%rd16+16];
	ld.global.f64 	%fd10, [%rd17+32];
	mul.wide.s32 	%rd69, %r45, 8;
	add.s64 	%rd21, %rd4, %rd69;
	ld.local.f64 	%fd21, [%rd21];
	setp.geu.f64 	%p20, %fd10, %fd21;
	@%p20 bra 	$L__BB2_34;
	add.s32 	%r70, %r103, 3;
	st.local.f64 	[%rd21], %fd10;
	mul.wide.s32 	%rd70, %r45, 4;
	add.s64 	%rd71, %rd3, %rd70;
	st.local.u32 	[%rd71], %r70;
$L__BB2_34:
	add.s32 	%r103, %r103, 4;
	setp.lt.s32 	%p21, %r103, %r53;
	add.s32 	%r94, %r94, 4;
	@%p21 bra 	$L__BB2_26;
$L__BB2_35:
	shl.b32 	%r105, %r3, 8;
	cvta.to.global.u64 	%rd72, %rd25;
	add.s64 	%rd22, %rd72, 32;
	mov.b32 	%r104, 0;
$L__BB2_36:
	mul.wide.s32 	%rd73, %r105, 4;
	add.s64 	%rd74, %rd22, %rd73;
	ld.local.v4.u32 	{%r72, %r73, %r74, %r75}, [%rd75+-32];
	st.global.u32 	[%rd74+-32], %r72;
	st.global.u32 	[%rd74+-28], %r73;
	st.global.u32 	[%rd74+-24], %r74;
	st.global.u32 	[%rd74+-20], %r75;
	ld.local.v4.u32 	{%r76, %r77, %r78, %r79}, [%rd75+-16];
	st.global.u32 	[%rd74+-16], %r76;
	st.global.u32 	[%rd74+-12], %r77;
	st.global.u32 	[%rd74+-8], %r78;
	st.global.u32 	[%rd74+-4], %r79;
	ld.local.v4.u32 	{%r80, %r81, %r82, %r83}, [%rd75];
	st.global.u32 	[%rd74], %r80;
	st.global.u32 	[%rd74+4], %r81;
	st.global.u32 	[%rd74+8], %r82;
	st.global.u32 	[%rd74+12], %r83;
	ld.local.v4.u32 	{%r84, %r85, %r86, %r87}, [%rd75+16];
	st.global.u32 	[%rd74+16], %r84;
	st.global.u32 	[%rd74+20], %r85;
	st.global.u32 	[%rd74+24], %r86;
	st.global.u32 	[%rd74+28], %r87;
	add.s32 	%r105, %r105, 16;
	add.s32 	%r104, %r104, 16;
	add.s64 	%rd75, %rd75, 64;
	setp.ne.s32 	%p22, %r104, 256;
	@%p22 bra 	$L__BB2_36;
$L__BB2_37:
	ret;

}
	// .globl	Comp_Force
.visible .entry Comp_Force(
	.param .u64 .ptr .align 1 Comp_Force_param_0,
	.param .u64 .ptr .align 1 Comp_Force_param_1,
	.param .u64 .ptr .align 1 Comp_Force_param_2,
	.param .u64 .ptr .align 1 Comp_Force_param_3,
	.param .u64 .ptr .align 1 Comp_Force_param_4,
	.param .u64 .ptr .align 1 Comp_Force_param_5,
	.param .u64 .ptr .align 1 Comp_Force_param_6,
	.param .u64 .ptr .align 1 Comp_Force_param_7,
	.param .u32 Comp_Force_param_8,
	.param .f64 Comp_Force_param_9,
	.param .u64 .ptr .align 1 Comp_Force_param_10,
	.param .u64 .ptr .align 1 Comp_Force_param_11,
	.param .u64 .ptr .align 1 Comp_Force_param_12,
	.param .f64 Comp_Force_param_13
)
{
	.reg .pred 	%p<26>;
	.reg .b32 	%r<66>;
	.reg .b64 	%rd<53>;
	.reg .b64 	%fd<234>;

	ld.param.u64 	%rd1, [Comp_Force_param_0];
	ld.param.u64 	%rd2, [Comp_Force_param_1];
	ld.param.u64 	%rd3, [Comp_Force_param_2];
	ld.param.u32 	%r21, [Comp_Force_param_8];
	ld.param.f64 	%fd40, [Comp_Force_param_9];
	ld.param.f64 	%fd41, [Comp_Force_param_13];
	mov.u32 	%r22, %ctaid.x;
	mov.u32 	%r23, %ntid.x;
	mov.u32 	%r24, %tid.x;
	mad.lo.s32 	%r1, %r22, %r23, %r24;
	mov.u32 	%r25, %ctaid.y;
	mov.u32 	%r26, %ntid.y;
	mov.u32 	%r27, %tid.y;
	mad.lo.s32 	%r2, %r25, %r26, %r27;
	max.s32 	%r28, %r1, %r2;
	setp.ge.s32 	%p1, %r28, %r21;
	setp.eq.s32 	%p2, %r1, %r2;
	or.pred  	%p3, %p2, %p1;
	@%p3 bra 	$L__BB3_25;
	cvta.to.global.u64 	%rd9, %rd1;
	cvta.to.global.u64 	%rd10, %rd2;
	cvta.to.global.u64 	%rd11, %rd3;
	mul.wide.u32 	%rd12, %r2, 8;
	add.s64 	%rd13, %rd9, %rd12;
	ld.global.f64 	%fd42, [%rd13];
	mul.wide.s32 	%rd14, %r1, 8;
	add.s64 	%rd15, %rd9, %rd14;
	ld.global.f64 	%fd43, [%rd15];
	sub.f64 	%fd1, %fd42, %fd43;
	add.s64 	%rd16, %rd10, %rd12;
	ld.global.f64 	%fd44, [%rd16];
	add.s64 	%rd17, %rd10, %rd14;
	ld.global.f64 	%fd45, [%rd17];
	sub.f64 	%fd2, %fd44, %fd45;
	mul.f64 	%fd46, %fd2, %fd2;
	fma.rn.f64 	%fd3, %fd1, %fd1, %fd46;
	add.f64 	%fd47, %fd3, 0d3D719799812DEA11;
	rcp.rn.f64 	%fd48, %fd47;
	sqrt.rn.f64 	%fd4, %fd48;
	add.s64 	%rd18, %rd11, %rd12;
	ld.global.f64 	%fd5, [%rd18];
	add.s64 	%rd19, %rd11, %rd14;
	ld.global.f64 	%fd6, [%rd19];
	abs.f64 	%fd7, %fd5;
	setp.neu.f64 	%p4, %fd7, 0d7FF0000000000000;
	@%p4 bra 	$L__BB3_3;
	mov.f64 	%fd54, 0d0000000000000000;
	mul.rn.f64 	%fd228, %fd5, %fd54;
	mov.b32 	%r61, 1;
	bra.uni 	$L__BB3_6;
$L__BB3_3:
	mul.f64 	%fd49, %fd5, 0d3FE45F306DC9C883;
	cvt.rni.s32.f64 	%r60, %fd49;
	cvt.rn.f64.s32 	%fd50, %r60;
	fma.rn.f64 	%fd51, %fd50, 0dBFF921FB54442D18, %fd5;
	fma.rn.f64 	%fd52, %fd50, 0dBC91A62633145C00, %fd51;
	fma.rn.f64 	%fd228, %fd50, 0dB97B839A252049C0, %fd52;
	setp.ltu.f64 	%p5, %fd7, 0d41E0000000000000;
	@%p5 bra 	$L__BB3_5;
	{ // callseq 2, 0
	.param .b64 param0;
	st.param.f64 	[param0], %fd5;
	.param .align 16 .b8 retval0[16];
	call.uni (retval0), 
	__internal_trig_reduction_slowpathd, 
	(
	param0
	);
	ld.param.f64 	%fd228, [retval0];
	ld.param.b32 	%r60, [retval0+8];
	} // callseq 2
$L__BB3_5:
	add.s32 	%r61, %r60, 1;
$L__BB3_6:
	setp.neu.f64 	%p6, %fd7, 0d7FF0000000000000;
	shl.b32 	%r31, %r61, 6;
	cvt.u64.u32 	%rd20, %r31;
	and.b64  	%rd21, %rd20, 64;
	mov.u64 	%rd22, __cudart_sin_cos_coeffs;
	add.s64 	%rd23, %rd22, %rd21;
	mul.rn.f64 	%fd55, %fd228, %fd228;
	and.b32  	%r32, %r61, 1;
	setp.eq.b32 	%p7, %r32, 1;
	selp.f64 	%fd56, 0dBDA8FF8320FD8164, 0d3DE5DB65F9785EBA, %p7;
	ld.global.nc.v2.f64 	{%fd57, %fd58}, [%rd23];
	fma.rn.f64 	%fd59, %fd56, %fd55, %fd57;
	fma.rn.f64 	%fd60, %fd59, %fd55, %fd58;
	ld.global.nc.v2.f64 	{%fd61, %fd62}, [%rd23+16];
	fma.rn.f64 	%fd63, %fd60, %fd55, %fd61;
	fma.rn.f64 	%fd64, %fd63, %fd55, %fd62;
	ld.global.nc.v2.f64 	{%fd65, %fd66}, [%rd23+32];
	fma.rn.f64 	%fd67, %fd64, %fd55, %fd65;
	fma.rn.f64 	%fd68, %fd67, %fd55, %fd66;
	fma.rn.f64 	%fd69, %fd68, %fd228, %fd228;
	fma.rn.f64 	%fd70, %fd68, %fd55, 0d3FF0000000000000;
	selp.f64 	%fd71, %fd70, %fd69, %p7;
	and.b32  	%r33, %r61, 2;
	setp.eq.s32 	%p8, %r33, 0;
	mov.f64 	%fd72, 0d0000000000000000;
	sub.f64 	%fd73, %fd72, %fd71;
	selp.f64 	%fd13, %fd71, %fd73, %p8;
	@%p6 bra 	$L__BB3_8;
	mov.f64 	%fd79, 0d0000000000000000;
	mul.rn.f64 	%fd229, %fd5, %fd79;
	mov.b32 	%r62, 0;
	bra.uni 	$L__BB3_10;
$L__BB3_8:
	mul.f64 	%fd74, %fd5, 0d3FE45F306DC9C883;
	cvt.rni.s32.f64 	%r62, %fd74;
	cvt.rn.f64.s32 	%fd75, %r62;
	fma.rn.f64 	%fd76, %fd75, 0dBFF921FB54442D18, %fd5;
	fma.rn.f64 	%fd77, %fd75, 0dBC91A62633145C00, %fd76;
	fma.rn.f64 	%fd229, %fd75, 0dB97B839A252049C0, %fd77;
	setp.ltu.f64 	%p9, %fd7, 0d41E0000000000000;
	@%p9 bra 	$L__BB3_10;
	{ // callseq 3, 0
	.param .b64 param0;
	st.param.f64 	[param0], %fd5;
	.param .align 16 .b8 retval0[16];
	call.uni (retval0), 
	__internal_trig_reduction_slowpathd, 
	(
	param0
	);
	ld.param.f64 	%fd229, [retval0];
	ld.param.b32 	%r62, [retval0+8];
	} // callseq 3
$L__BB3_10:
	shl.b32 	%r36, %r62, 6;
	cvt.u64.u32 	%rd24, %r36;
	and.b64  	%rd25, %rd24, 64;
	mov.u64 	%rd26, __cudart_sin_cos_coeffs;
	add.s64 	%rd27, %rd26, %rd25;
	mul.rn.f64 	%fd80, %fd229, %fd229;
	and.b32  	%r37, %r62, 1;
	setp.eq.b32 	%p10, %r37, 1;
	selp.f64 	%fd81, 0dBDA8FF8320FD8164, 0d3DE5DB65F9785EBA, %p10;
	ld.global.nc.v2.f64 	{%fd82, %fd83}, [%rd27];
	fma.rn.f64 	%fd84, %fd81, %fd80, %fd82;
	fma.rn.f64 	%fd85, %fd84, %fd80, %fd83;
	ld.global.nc.v2.f64 	{%fd86, %fd87}, [%rd27+16];
	fma.rn.f64 	%fd88, %fd85, %fd80, %fd86;
	fma.rn.f64 	%fd89, %fd88, %fd80, %fd87;
	ld.global.nc.v2.f64 	{%fd90, %fd91}, [%rd27+32];
	fma.rn.f64 	%fd92, %fd89, %fd80, %fd90;
	fma.rn.f64 	%fd93, %fd92, %fd80, %fd91;
	fma.rn.f64 	%fd94, %fd93, %fd229, %fd229;
	fma.rn.f64 	%fd95, %fd93, %fd80, 0d3FF0000000000000;
	selp.f64 	%fd96, %fd95, %fd94, %p10;
	and.b32  	%r38, %r62, 2;
	setp.eq.s32 	%p11, %r38, 0;
	mov.f64 	%fd97, 0d0000000000000000;
	sub.f64 	%fd98, %fd97, %fd96;
	selp.f64 	%fd18, %fd96, %fd98, %p11;
	abs.f64 	%fd19, %fd6;
	setp.neu.f64 	%p12, %fd19, 0d7FF0000000000000;
	@%p12 bra 	$L__BB3_12;
	mov.f64 	%fd104, 0d0000000000000000;
	mul.rn.f64 	%fd231, %fd6, %fd104;
	mov.b32 	%r64, 1;
	bra.uni 	$L__BB3_15;
$L__BB3_12:
	mul.f64 	%fd99, %fd6, 0d3FE45F306DC9C883;
	cvt.rni.s32.f64 	%r63, %fd99;
	cvt.rn.f64.s32 	%fd100, %r63;
	fma.rn.f64 	%fd101, %fd100, 0dBFF921FB54442D18, %fd6;
	fma.rn.f64 	%fd102, %fd100, 0dBC91A62633145C00, %fd101;
	fma.rn.f64 	%fd231, %fd100, 0dB97B839A252049C0, %fd102;
	setp.ltu.f64 	%p13, %fd19, 0d41E0000000000000;
	@%p13 bra 	$L__BB3_14;
	{ // callseq 4, 0
	.param .b64 param0;
	st.param.f64 	[param0], %fd6;
	.param .align 16 .b8 retval0[16];
	call.uni (retval0), 
	__internal_trig_reduction_slowpathd, 
	(
	param0
	);
	ld.param.f64 	%fd231, [retval0];
	ld.param.b32 	%r63, [retval0+8];
	} // callseq 4
$L__BB3_14:
	add.s32 	%r64, %r63, 1;
$L__BB3_15:
	shl.b32 	%r41, %r64, 6;
	cvt.u64.u32 	%rd28, %r41;
	and.b64  	%rd29, %rd28, 64;
	mov.u64 	%rd30, __cudart_sin_cos_coeffs;
	add.s64 	%rd31, %rd30, %rd29;
	mul.rn.f64 	%fd105, %fd231, %fd231;
	and.b32  	%r42, %r64, 1;
	setp.eq.b32 	%p15, %r42, 1;
	selp.f64 	%fd106, 0dBDA8FF8320FD8164, 0d3DE5DB65F9785EBA, %p15;
	ld.global.nc.v2.f64 	{%fd107, %fd108}, [%rd31];
	fma.rn.f64 	%fd109, %fd106, %fd105, %fd107;
	fma.rn.f64 	%fd110, %fd109, %fd105, %fd108;
	ld.global.nc.v2.f64 	{%fd111, %fd112}, [%rd31+16];
	fma.rn.f64 	%fd113, %fd110, %fd105, %fd111;
	fma.rn.f64 	%fd114, %fd113, %fd105, %fd112;
	ld.global.nc.v2.f64 	{%fd115, %fd116}, [%rd31+32];
	fma.rn.f64 	%fd117, %fd114, %fd105, %fd115;
	fma.rn.f64 	%fd118, %fd117, %fd105, %fd116;
	fma.rn.f64 	%fd119, %fd118, %fd231, %fd231;
	fma.rn.f64 	%fd120, %fd118, %fd105, 0d3FF0000000000000;
	selp.f64 	%fd121, %fd120, %fd119, %p15;
	and.b32  	%r43, %r64, 2;
	setp.eq.s32 	%p16, %r43, 0;
	mov.f64 	%fd122, 0d0000000000000000;
	sub.f64 	%fd123, %fd122, %fd121;
	selp.f64 	%fd25, %fd121, %fd123, %p16;
	@%p12 bra 	$L__BB3_17;
	mov.f64 	%fd129, 0d0000000000000000;
	mul.rn.f64 	%fd232, %fd6, %fd129;
	mov.b32 	%r65, 0;
	bra.uni 	$L__BB3_19;
$L__BB3_17:
	mul.f64 	%fd124, %fd6, 0d3FE45F306DC9C883;
	cvt.rni.s32.f64 	%r65, %fd124;
	cvt.rn.f64.s32 	%fd125, %r65;
	fma.rn.f64 	%fd126, %fd125, 0dBFF921FB54442D18, %fd6;
	fma.rn.f64 	%fd127, %fd125, 0dBC91A62633145C00, %fd126;
	fma.rn.f64 	%fd232, %fd125, 0dB97B839A252049C0, %fd127;
	setp.ltu.f64 	%p17, %fd19, 0d41E0000000000000;
	@%p17 bra 	$L__BB3_19;
	{ // callseq 5, 0
	.param .b64 param0;
	st.param.f64 	[param0], %fd6;
	.param .align 16 .b8 retval0[16];
	call.uni (retval0), 
	__internal_trig_reduction_slowpathd, 
	(
	param0
	);
	ld.param.f64 	%fd232, [retval0];
	ld.param.b32 	%r65, [retval0+8];
	} // callseq 5
$L__BB3_19:
	shl.b32 	%r46, %r65, 6;
	cvt.u64.u32 	%rd32, %r46;
	and.b64  	%rd33, %rd32, 64;
	mov.u64 	%rd34, __cudart_sin_cos_coeffs;
	add.s64 	%rd35, %rd34, %rd33;
	mul.rn.f64 	%fd130, %fd232, %fd232;
	and.b32  	%r47, %r65, 1;
	setp.eq.b32 	%p18, %r47, 1;
	selp.f64 	%fd131, 0dBDA8FF8320FD8164, 0d3DE5DB65F9785EBA, %p18;
	ld.global.nc.v2.f64 	{%fd132, %fd133}, [%rd35];
	fma.rn.f64 	%fd134, %fd131, %fd130, %fd132;
	fma.rn.f64 	%fd135, %fd134, %fd130, %fd133;
	ld.global.nc.v2.f64 	{%fd136, %fd137}, [%rd35+16];
	fma.rn.f64 	%fd138, %fd135, %fd130, %fd136;
	fma.rn.f64 	%fd139, %fd138, %fd130, %fd137;
	ld.global.nc.v2.f64 	{%fd140, %fd141}, [%rd35+32];
	fma.rn.f64 	%fd142, %fd139, %fd130, %fd140;
	fma.rn.f64 	%fd143, %fd142, %fd130, %fd141;
	fma.rn.f64 	%fd144, %fd143, %fd232, %fd232;
	fma.rn.f64 	%fd145, %fd143, %fd130, 0d3FF0000000000000;
	selp.f64 	%fd146, %fd145, %fd144, %p18;
	and.b32  	%r48, %r65, 2;
	setp.eq.s32 	%p19, %r48, 0;
	mov.f64 	%fd147, 0d0000000000000000;
	sub.f64 	%fd148, %fd147, %fd146;
	selp.f64 	%fd30, %fd146, %fd148, %p19;
	mul.f64 	%fd31, %fd1, %fd4;
	mul.f64 	%fd149, %fd2, %fd4;
	mad.lo.s32 	%r19, %r21, %r1, %r2;
	mul.f64 	%fd150, %fd18, %fd25;
	mul.f64 	%fd151, %fd13, %fd30;
	sub.f64 	%fd32, %fd150, %fd151;
	mul.f64 	%fd152, %fd149, %fd30;
	fma.rn.f64 	%fd33, %fd31, %fd25, %fd152;
	{
	.reg .b32 %temp; 
	mov.b64 	{%temp, %r20}, %fd31;
	}
	abs.f64 	%fd34, %fd31;
	{
	.reg .b32 %temp; 
	mov.b64 	{%temp, %r49}, %fd34;
	}
	setp.gt.s32 	%p20, %r49, 1071801957;
	@%p20 bra 	$L__BB3_23;
	mul.f64 	%fd193, %fd31, %fd31;
	fma.rn.f64 	%fd194, %fd193, 0d3FB0066BDC1895E9, 0dBFB3823B180754AF;
	fma.rn.f64 	%fd195, %fd194, %fd193, 0d3FB11E52CC2F79AE;
	fma.rn.f64 	%fd196, %fd195, %fd193, 0dBF924EAF3526861B;
	fma.rn.f64 	%fd197, %fd196, %fd193, 0d3F91DF02A31E6CB7;
	fma.rn.f64 	%fd198, %fd197, %fd193, 0d3F847D18B0EEC6CC;
	fma.rn.f64 	%fd199, %fd198, %fd193, 0d3F8D0AF961BA53B0;
	fma.rn.f64 	%fd200, %fd199, %fd193, 0d3F91BF7734CF1C48;
	fma.rn.f64 	%fd201, %fd200, %fd193, 0d3F96E91483144EF7;
	fma.rn.f64 	%fd202, %fd201, %fd193, 0d3F9F1C6E0A4F9F81;
	fma.rn.f64 	%fd203, %fd202, %fd193, 0d3FA6DB6DC27FA92B;
	fma.rn.f64 	%fd204, %fd203, %fd193, 0d3FB333333320F91B;
	fma.rn.f64 	%fd205, %fd204, %fd193, 0d3FC5555555555F4D;
	mul.f64 	%fd206, %fd193, %fd205;
	fma.rn.f64 	%fd35, %fd206, %fd34, %fd34;
	setp.gt.s32 	%p24, %r20, -1;
	@%p24 bra 	$L__BB3_22;
	mov.f64 	%fd211, 0d3C91A62633145C07;
	add.rn.f64 	%fd212, %fd35, %fd211;
	mov.f64 	%fd213, 0d3FF921FB54442D18;
	add.rn.f64 	%fd233, %fd213, %fd212;
	bra.uni 	$L__BB3_24;
$L__BB3_22:
	mov.f64 	%fd207, 0dBC91A62633145C07;
	add.rn.f64 	%fd208, %fd35, %fd207;
	neg.f64 	%fd209, %fd208;
	mov.f64 	%fd210, 0d3FF921FB54442D18;
	add.rn.f64 	%fd233, %fd210, %fd209;
	bra.uni 	$L__BB3_24;
$L__BB3_23:
	mov.f64 	%fd153, 0d3FF0000000000000;
	sub.f64 	%fd154, %fd153, %fd34;
	{
	.reg .b32 %temp; 
	mov.b64 	{%r50, %temp}, %fd154;
	}
	{
	.reg .b32 %temp; 
	mov.b64 	{%temp, %r51}, %fd154;
	}
	add.s32 	%r52, %r51, -1048576;
	mov.b64 	%fd155, {%r50, %r52};
	rsqrt.approx.ftz.f64 	%fd156, %fd155;
	{
	.reg .b32 %temp; 
	mov.b64 	{%r53, %temp}, %fd156;
	}
	{
	.reg .b32 %temp; 
	mov.b64 	{%temp, %r54}, %fd156;
	}
	add.s32 	%r55, %r54, -1048576;
	mov.b64 	%fd157, {%r53, %r55};
	mul.f64 	%fd158, %fd155, %fd156;
	neg.f64 	%fd159, %fd158;
	fma.rn.f64 	%fd160, %fd158, %fd159, %fd155;
	fma.rn.f64 	%fd161, %fd160, %fd157, %fd158;
	neg.f64 	%fd162, %fd161;
	fma.rn.f64 	%fd163, %fd156, %fd162, 0d3FF0000000000000;
	fma.rn.f64 	%fd164, %fd163, %fd157, %fd157;
	fma.rn.f64 	%fd165, %fd161, %fd162, %fd155;
	fma.rn.f64 	%fd166, %fd165, %fd164, %fd161;
	{
	.reg .b32 %temp; 
	mov.b64 	{%r56, %temp}, %fd166;
	}
	{
	.reg .b32 %temp; 
	mov.b64 	{%temp, %r57}, %fd166;
	}
	add.s32 	%r58, %r57, 1048576;
	mov.b64 	%fd167, {%r56, %r58};
	fma.rn.f64 	%fd168, %fd154, 0d3EC715B371155F70, 0dBEBAC2FE66FAAC4B;
	fma.rn.f64 	%fd169, %fd168, %fd154, 0d3ED9A9B88EFCD9B8;
	fma.rn.f64 	%fd170, %fd169, %fd154, 0d3EDD0F40A8A0C4C3;
	fma.rn.f64 	%fd171, %fd170, %fd154, 0d3EF46D4CFA9E0E1F;
	fma.rn.f64 	%fd172, %fd171, %fd154, 0d3F079C168D1E2422;
	fma.rn.f64 	%fd173, %fd172, %fd154, 0d3F1C9A88C3BCA540;
	fma.rn.f64 	%fd174, %fd173, %fd154, 0d3F31C4E64BD476DF;
	fma.rn.f64 	%fd175, %fd174, %fd154, 0d3F46E8BA60009C8F;
	fma.rn.f64 	%fd176, %fd175, %fd154, 0d3F5F1C71C62B05A2;
	fma.rn.f64 	%fd177, %fd176, %fd154, 0d3F76DB6DB6DC9F2C;
	fma.rn.f64 	%fd178, %fd177, %fd154, 0d3F9333333333329C;
	fma.rn.f64 	%fd179, %fd178, %fd154, 0d3FB5555555555555;
	setp.lt.s32 	%p21, %r51, 1;
	mov.f64 	%fd180, 0d0000000000000000;
	mul.rn.f64 	%fd181, %fd34, %fd180;
	mul.f64 	%fd182, %fd154, %fd179;
	fma.rn.f64 	%fd183, %fd182, %fd167, %fd167;
	selp.f64 	%fd184, %fd181, %fd183, %p21;
	setp.lt.s32 	%p22, %r51, 0;
	mov.f64 	%fd185, 0d7FF0000000000000;
	mul.rn.f64 	%fd186, %fd184, %fd185;
	selp.f64 	%fd187, %fd186, %fd184, %p22;
	setp.lt.s32 	%p23, %r20, 0;
	mov.f64 	%fd188, 0dBCA1A62633145C07;
	add.rn.f64 	%fd189, %fd187, %fd188;
	neg.f64 	%fd190, %fd189;
	mov.f64 	%fd191, 0d400921FB54442D18;
	add.rn.f64 	%fd192, %fd191, %fd190;
	selp.f64 	%fd233, %fd192, %fd187, %p23;
$L__BB3_24:
	ld.param.u64 	%rd52, [Comp_Force_param_12];
	ld.param.u64 	%rd51, [Comp_Force_param_11];
	ld.param.u64 	%rd50, [Comp_Force_param_10];
	ld.param.u64 	%rd49, [Comp_Force_param_7];
	ld.param.u64 	%rd48, [Comp_Force_param_6];
	add.f64 	%fd214, %fd33, 0d3FF0000000000000;
	setp.lt.f64 	%p25, %fd2, 0d0000000000000000;
	mov.f64 	%fd215, 0d401921FB54442D18;
	sub.f64 	%fd216, %fd215, %fd233;
	selp.f64 	%fd217, %fd216, %fd233, %p25;
	cvta.to.global.u64 	%rd36, %rd50;
	mul.wide.s32 	%rd37, %r19, 8;
	add.s64 	%rd38, %rd36, %rd37;
	st.global.f64 	[%rd38], %fd3;
	cvta.to.global.u64 	%rd39, %rd51;
	add.s64 	%rd40, %rd39, %rd37;
	st.global.f64 	[%rd40], %fd217;
	div.rn.f64 	%fd218, %fd217, %fd41;
	cvt.rmi.s32.f64 	%r59, %fd218;
	cvta.to.global.u64 	%rd41, %rd52;
	mul.wide.s32 	%rd42, %r19, 4;
	add.s64 	%rd43, %rd41, %rd42;
	st.global.u32 	[%rd43], %r59;
	mul.f64 	%fd219, %fd2, %fd25;
	mul.f64 	%fd220, %fd1, %fd30;
	sub.f64 	%fd221, %fd219, %fd220;
	fma.rn.f64 	%fd222, %fd40, %fd32, %fd221;
	mul.f64 	%fd223, %fd214, %fd222;
	rcp.rn.f64 	%fd224, %fd4;
	add.f64 	%fd225, %fd224, 0d3FF0000000000000;
	div.rn.f64 	%fd226, %fd223, %fd225;
	cvta.to.global.u64 	%rd44, %rd49;
	add.s64 	%rd45, %rd44, %rd37;
	st.global.f64 	[%rd45], %fd226;
	cvta.to.global.u64 	%rd46, %rd48;
	add.s64 	%rd47, %rd46, %rd37;
	st.global.f64 	[%rd47], %fd214;
$L__BB3_25:
	ret;

}
	// .globl	Update_State
.visible .entry Update_State(
	.param .u64 .ptr .align 1 Update_State_param_0,
	.param .u64 .ptr .align 1 Update_State_param_1,
	.param .u64 .ptr .align 1 Update_State_param_2,
	.param .u64 .ptr .align 1 Update_State_param_3,
	.param .u64 .ptr .align 1 Update_State_param_4,
	.param .u64 .ptr .align 1 Update_State_param_5,
	.param .u64 .ptr .align 1 Update_State_param_6,
	.param .u64 .ptr .align 1 Update_State_param_7,
	.param .u64 .ptr .align 1 Update_State_param_8,
	.param .u64 .ptr .align 1 Update_State_param_9,
	.param .u64 .ptr .align 1 Update_State_param_10,
	.param .u32 Update_State_param_11,
	.param .f64 Update_State_param_12,
	.param .f64 Update_State_param_13,
	.param .u64 .ptr .align 1 Update_State_param_14,
	.param .u64 .ptr .align 1 Update_State_param_15,
	.param .u32 Update_State_param_16,
	.param .f64 Update_State_param_17,
	.param .f64 Update_State_param_18,
	.param .f64 Update_State_param_19,
	.param .f64 Update_State_param_20
)
{
	.reg .pred 	%p<61>;
	.reg .b16 	%rs<11>;
	.reg .b32 	%r<147>;
	.reg .b64 	%rd<93>;
	.reg .b64 	%fd<445>;

	ld.param.u64 	%rd16, [Update_State_param_0];
	ld.param.u64 	%rd17, [Update_State_param_1];
	ld.param.u64 	%rd18, [Update_State_param_2];
	ld.param.u64 	%rd19, [Update_State_param_3];
	ld.param.u64 	%rd14, [Update_State_param_4];
	ld.param.u64 	%rd20, [Update_State_param_8];
	ld.param.u64 	%rd21, [Update_State_param_9];
	ld.param.u32 	%r64, [Update_State_param_11];
	ld.param.f64 	%fd100, [Update_State_param_12];
	ld.param.u64 	%rd22, [Update_State_param_15];
	ld.param.u32 	%r65, [Update_State_param_16];
	ld.param.f64 	%fd105, [Update_State_param_20];
	cvta.to.global.u64 	%rd1, %rd21;
	cvta.to.global.u64 	%rd2, %rd20;
	cvta.to.global.u64 	%rd3, %rd22;
	cvta.to.global.u64 	%rd4, %rd19;
	cvta.to.global.u64 	%rd5, %rd18;
	cvta.to.global.u64 	%rd6, %rd17;
	cvta.to.global.u64 	%rd7, %rd16;
	mov.u32 	%r66, %ctaid.x;
	mov.u32 	%r67, %ntid.x;
	mul.lo.s32 	%r1, %r66, %r67;
	mov.u32 	%r2, %tid.x;
	add.s32 	%r3, %r1, %r2;
	setp.ge.s32 	%p1, %r3, %r64;
	@%p1 bra 	$L__BB4_75;
	cvta.to.global.u64 	%rd23, %rd14;
	mul.lo.s32 	%r131, %r64, %r3;
	mul.wide.s32 	%rd24, %r3, 8;
	add.s64 	%rd8, %rd23, %rd24;
	ld.global.f64 	%fd1, [%rd8];
	abs.f64 	%fd2, %fd1;
	setp.neu.f64 	%p2, %fd2, 0d7FF0000000000000;
	@%p2 bra 	$L__BB4_3;
	mov.f64 	%fd111, 0d0000000000000000;
	mul.rn.f64 	%fd410, %fd1, %fd111;
	mov.b32 	%r125, 1;
	bra.uni 	$L__BB4_6;
$L__BB4_3:
	mul.f64 	%fd106, %fd1, 0d3FE45F306DC9C883;
	cvt.rni.s32.f64 	%r124, %fd106;
	cvt.rn.f64.s32 	%fd107, %r124;
	fma.rn.f64 	%fd108, %fd107, 0dBFF921FB54442D18, %fd1;
	fma.rn.f64 	%fd109, %fd107, 0dBC91A62633145C00, %fd108;
	fma.rn.f64 	%fd410, %fd107, 0dB97B839A252049C0, %fd109;
	setp.ltu.f64 	%p3, %fd2, 0d41E0000000000000;
	@%p3 bra 	$L__BB4_5;
	{ // callseq 6, 0
	.param .b64 param0;
	st.param.f64 	[param0], %fd1;
	.param .align 16 .b8 retval0[16];
	call.uni (retval0), 
	__internal_trig_reduction_slowpathd, 
	(
	param0
	);
	ld.param.f64 	%fd410, [retval0];
	ld.param.b32 	%r124, [retval0+8];
	} // callseq 6
$L__BB4_5:
	add.s32 	%r125, %r124, 1;
$L__BB4_6:
	shl.b32 	%r70, %r125, 6;
	cvt.u64.u32 	%rd25, %r70;
	and.b64  	%rd26, %rd25, 64;
	mov.u64 	%rd27, __cudart_sin_cos_coeffs;
	add.s64 	%rd28, %rd27, %rd26;
	mul.rn.f64 	%fd112, %fd410, %fd410;
	and.b32  	%r71, %r125, 1;
	setp.eq.b32 	%p5, %r71, 1;
	selp.f64 	%fd113, 0dBDA8FF8320FD8164, 0d3DE5DB65F9785EBA, %p5;
	ld.global.nc.v2.f64 	{%fd114, %fd115}, [%rd28];
	fma.rn.f64 	%fd116, %fd113, %fd112, %fd114;
	fma.rn.f64 	%fd117, %fd116, %fd112, %fd115;
	ld.global.nc.v2.f64 	{%fd118, %fd119}, [%rd28+16];
	fma.rn.f64 	%fd120, %fd117, %fd112, %fd118;
	fma.rn.f64 	%fd121, %fd120, %fd112, %fd119;
	ld.global.nc.v2.f64 	{%fd122, %fd123}, [%rd28+32];
	fma.rn.f64 	%fd124, %fd121, %fd112, %fd122;
	fma.rn.f64 	%fd125, %fd124, %fd112, %fd123;
	fma.rn.f64 	%fd126, %fd125, %fd410, %fd410;
	fma.rn.f64 	%fd127, %fd125, %fd112, 0d3FF0000000000000;
	selp.f64 	%fd128, %fd127, %fd126, %p5;
	and.b32  	%r72, %r125, 2;
	setp.eq.s32 	%p6, %r72, 0;
	mov.f64 	%fd129, 0d0000000000000000;
	sub.f64 	%fd130, %fd129, %fd128;
	selp.f64 	%fd8, %fd128, %fd130, %p6;
	@%p2 bra 	$L__BB4_8;
	mov.f64 	%fd136, 0d0000000000000000;
	mul.rn.f64 	%fd411, %fd1, %fd136;
	mov.b32 	%r126, 0;
	bra.uni 	$L__BB4_10;
$L__BB4_8:
	mul.f64 	%fd131, %fd1, 0d3FE45F306DC9C883;
	cvt.rni.s32.f64 	%r126, %fd131;
	cvt.rn.f64.s32 	%fd132, %r126;
	fma.rn.f64 	%fd133, %fd132, 0dBFF921FB54442D18, %fd1;
	fma.rn.f64 	%fd134, %fd132, 0dBC91A62633145C00, %fd133;
	fma.rn.f64 	%fd411, %fd132, 0dB97B839A252049C0, %fd134;
	setp.ltu.f64 	%p7, %fd2, 0d41E0000000000000;
	@%p7 bra 	$L__BB4_10;
	{ // callseq 7, 0
	.param .b64 param0;
	st.param.f64 	[param0], %fd1;
	.param .align 16 .b8 retval0[16];
	call.uni (retval0), 
	__internal_trig_reduction_slowpathd, 
	(
	param0
	);
	ld.param.f64 	%fd411, [retval0];
	ld.param.b32 	%r126, [retval0+8];
	} // callseq 7
$L__BB4_10:
	shl.b32 	%r75, %r126, 6;
	cvt.u64.u32 	%rd29, %r75;
	and.b64  	%rd30, %rd29, 64;
	mov.u64 	%rd31, __cudart_sin_cos_coeffs;
	add.s64 	%rd32, %rd31, %rd30;
	mul.rn.f64 	%fd138, %fd411, %fd411;
	and.b32  	%r76, %r126, 1;
	setp.eq.b32 	%p8, %r76, 1;
	selp.f64 	%fd139, 0dBDA8FF8320FD8164, 0d3DE5DB65F9785EBA, %p8;
	ld.global.nc.v2.f64 	{%fd140, %fd141}, [%rd32];
	fma.rn.f64 	%fd142, %fd139, %fd138, %fd140;
	fma.rn.f64 	%fd143, %fd142, %fd138, %fd141;
	ld.global.nc.v2.f64 	{%fd144, %fd145}, [%rd32+16];
	fma.rn.f64 	%fd146, %fd143, %fd138, %fd144;
	fma.rn.f64 	%fd147, %fd146, %fd138, %fd145;
	ld.global.nc.v2.f64 	{%fd148, %fd149}, [%rd32+32];
	fma.rn.f64 	%fd150, %fd147, %fd138, %fd148;
	fma.rn.f64 	%fd151, %fd150, %fd138, %fd149;
	fma.rn.f64 	%fd152, %fd151, %fd411, %fd411;
	fma.rn.f64 	%fd153, %fd151, %fd138, 0d3FF0000000000000;
	selp.f64 	%fd154, %fd153, %fd152, %p8;
	and.b32  	%r77, %r126, 2;
	setp.eq.s32 	%p9, %r77, 0;
	mov.f64 	%fd416, 0d0000000000000000;
	sub.f64 	%fd155, %fd416, %fd154;
	selp.f64 	%fd13, %fd154, %fd155, %p9;
	setp.lt.s32 	%p10, %r64, 1;
	mov.f64 	%fd417, %fd416;
	@%p10 bra 	$L__BB4_32;
	and.b32  	%r13, %r64, 3;
	setp.lt.u32 	%p11, %r64, 4;
	mov.f64 	%fd417, 0d0000000000000000;
	mov.b32 	%r130, 0;
	mov.f64 	%fd416, %fd417;
	@%p11 bra 	$L__BB4_26;
	and.b32  	%r130, %r64, 2147483644;
	neg.s32 	%r127, %r3;
	mov.f64 	%fd417, 0d0000000000000000;
	mov.b32 	%r128, 0;
$L__BB4_13:
	cvt.s64.s32 	%rd33, %r131;
	mul.wide.s32 	%rd34, %r131, 8;
	add.s64 	%rd35, %rd2, %rd34;
	add.s64 	%rd9, %rd35, 16;
	add.s64 	%rd36, %rd3, %rd33;
	add.s64 	%rd10, %rd36, 3;
	add.s64 	%rd37, %rd1, %rd34;
	add.s64 	%rd11, %rd37, 16;
	setp.eq.s32 	%p12, %r127, 0;
	@%p12 bra 	$L__BB4_16;
	ld.global.u8 	%rs1, [%rd10+-3];
	setp.ne.s16 	%p13, %rs1, 1;
	@%p13 bra 	$L__BB4_16;
	ld.global.f64 	%fd159, [%rd9+-16];
	add.f64 	%fd416, %fd416, %fd159;
	ld.global.f64 	%fd160, [%rd11+-16];
	add.f64 	%fd417, %fd417, %fd160;
	mov.b16 	%rs2, 0;
	st.global.u8 	[%rd10+-3], %rs2;
$L__BB4_16:
	add.s32 	%r80, %r128, 1;
	setp.eq.s32 	%p14, %r80, %r3;
	@%p14 bra 	$L__BB4_19;
	ld.global.u8 	%rs3, [%rd10+-2];
	setp.ne.s16 	%p15, %rs3, 1;
	@%p15 bra 	$L__BB4_19;
	ld.global.f64 	%fd161, [%rd9+-8];
	add.f64 	%fd416, %fd416, %fd161;
	ld.global.f64 	%fd162, [%rd11+-8];
	add.f64 	%fd417, %fd417, %fd162;
	mov.b16 	%rs4, 0;
	st.global.u8 	[%rd10+-2], %rs4;
$L__BB4_19:
	add.s32 	%r81, %r128, 2;
	setp.eq.s32 	%p16, %r81, %r3;
	@%p16 bra 	$L__BB4_22;
	ld.global.u8 	%rs5, [%rd10+-1];
	setp.ne.s16 	%p17, %rs5, 1;
	@%p17 bra 	$L__BB4_22;
	ld.global.f64 	%fd163, [%rd9];
	add.f64 	%fd416, %fd416, %fd163;
	ld.global.f64 	%fd164, [%rd11];
	add.f64 	%fd417, %fd417, %fd164;
	mov.b16 	%rs6, 0;
	st.global.u8 	[%rd10+-1], %rs6;
$L__BB4_22:
	add.s32 	%r82, %r128, 3;
	setp.eq.s32 	%p18, %r82, %r3;
	@%p18 bra 	$L__BB4_25;
	ld.global.u8 	%rs7, [%rd10];
	setp.ne.s16 	%p19, %rs7, 1;
	@%p19 bra 	$L__BB4_25;
	ld.global.f64 	%fd165, [%rd9+8];
	add.f64 	%fd416, %fd416, %fd165;
	ld.global.f64 	%fd166, [%rd11+8];
	add.f64 	%fd417, %fd417, %fd166;
	mov.b16 	%rs8, 0;
	st.global.u8 	[%rd10], %rs8;
$L__BB4_25:
	add.s32 	%r131, %r131, 4;
	add.s32 	%r128, %r128, 4;
	add.s32 	%r127, %r127, 4;
	setp.ne.s32 	%p20, %r128, %r130;
	@%p20 bra 	$L__BB4_13;
$L__BB4_26:
	setp.eq.s32 	%p21, %r13, 0;
	@%p21 bra 	$L__BB4_32;
	sub.s32 	%r83, %r130, %r1;
	sub.s32 	%r133, %r83, %r2;
	neg.s32 	%r132, %r13;
$L__BB4_28:
	.pragma "nounroll";
	cvt.s64.s32 	%rd12, %r131;
	setp.eq.s32 	%p22, %r133, 0;
	@%p22 bra 	$L__BB4_31;
	add.s64 	%rd13, %rd3, %rd12;
	ld.global.u8 	%rs9, [%rd13];
	setp.ne.s16 	%p23, %rs9, 1;
	@%p23 bra 	$L__BB4_31;
	mul.wide.s32 	%rd38, %r131, 8;
	add.s64 	%rd39, %rd2, %rd38;
	ld.global.f64 	%fd167, [%rd39];
	add.f64 	%fd416, %fd416, %fd167;
	add.s64 	%rd40, %rd1, %rd38;
	ld.global.f64 	%fd168, [%rd40];
	add.f64 	%fd417, %fd417, %fd168;
	mov.b16 	%rs10, 0;
	st.global.u8 	[%rd13], %rs10;
$L__BB4_31:
	add.s32 	%r131, %r131, 1;
	add.s32 	%r133, %r133, 1;
	add.s32 	%r132, %r132, 1;
	setp.ne.s32 	%p24, %r132, 0;
	@%p24 bra 	$L__BB4_28;
$L__BB4_32:
	setp.ge.s32 	%p25, %r3, %r65;
	@%p25 bra 	$L__BB4_52;
	ld.global.f64 	%fd44, [%rd8];
	abs.f64 	%fd45, %fd44;
	setp.neu.f64 	%p42, %fd45, 0d7FF0000000000000;
	@%p42 bra 	$L__BB4_35;
	mov.f64 	%fd282, 0d0000000000000000;
	mul.rn.f64 	%fd433, %fd44, %fd282;
	mov.b32 	%r136, 1;
	bra.uni 	$L__BB4_38;
$L__BB4_35:
	mul.f64 	%fd277, %fd44, 0d3FE45F306DC9C883;
	cvt.rni.s32.f64 	%r135, %fd277;
	cvt.rn.f64.s32 	%fd278, %r135;
	fma.rn.f64 	%fd279, %fd278, 0dBFF921FB54442D18, %fd44;
	fma.rn.f64 	%fd280, %fd278, 0dBC91A62633145C00, %fd279;
	fma.rn.f64 	%fd433, %fd278, 0dB97B839A252049C0, %fd280;
	setp.ltu.f64 	%p43, %fd45, 0d41E0000000000000;
	@%p43 bra 	$L__BB4_37;
	{ // callseq 12, 0
	.param .b64 param0;
	st.param.f64 	[param0], %fd44;
	.param .align 16 .b8 retval0[16];
	call.uni (retval0), 
	__internal_trig_reduction_slowpathd, 
	(
	param0
	);
	ld.param.f64 	%fd433, [retval0];
	ld.param.b32 	%r135, [retval0+8];
	} // callseq 12
$L__BB4_37:
	add.s32 	%r136, %r135, 1;
$L__BB4_38:
	shl.b32 	%r106, %r136, 6;
	cvt.u64.u32 	%rd65, %r106;
	and.b64  	%rd66, %rd65, 64;
	mov.u64 	%rd67, __cudart_sin_cos_coeffs;
	add.s64 	%rd68, %rd67, %rd66;
	mul.rn.f64 	%fd283, %fd433, %fd433;
	and.b32  	%r107, %r136, 1;
	setp.eq.b32 	%p44, %r107, 1;
	selp.f64 	%fd284, 0dBDA8FF8320FD8164, 0d3DE5DB65F9785EBA, %p44;
	ld.global.nc.v2.f64 	{%fd285, %fd286}, [%rd68];
	fma.rn.f64 	%fd287, %fd284, %fd283, %fd285;
	fma.rn.f64 	%fd288, %fd287, %fd283, %fd286;
	ld.global.nc.v2.f64 	{%fd289, %fd290}, [%rd68+16];
	fma.rn.f64 	%fd291, %fd288, %fd283, %fd289;
	fma.rn.f64 	%fd292, %fd291, %fd283, %fd290;
	ld.global.nc.v2.f64 	{%fd293, %fd294}, [%rd68+32];
	fma.rn.f64 	%fd295, %fd292, %fd283, %fd293;
	fma.rn.f64 	%fd296, %fd295, %fd283, %fd294;
	fma.rn.f64 	%fd297, %fd296, %fd433, %fd433;
	fma.rn.f64 	%fd298, %fd296, %fd283, 0d3FF0000000000000;
	selp.f64 	%fd299, %fd298, %fd297, %p44;
	and.b32  	%r108, %r136, 2;
	setp.eq.s32 	%p45, %r108, 0;
	mov.f64 	%fd300, 0d0000000000000000;
	sub.f64 	%fd301, %fd300, %fd299;
	selp.f64 	%fd302, %fd299, %fd301, %p45;
	mul.f64 	%fd303, %fd105, %fd302;
	mul.wide.s32 	%rd69, %r3, 8;
	add.s64 	%rd70, %rd7, %rd69;
	ld.global.f64 	%fd304, [%rd70];
	fma.rn.f64 	%fd305, %fd100, %fd303, %fd304;
	st.global.f64 	[%rd70], %fd305;
	ld.global.f64 	%fd51, [%rd8];
	abs.f64 	%fd52, %fd51;
	setp.neu.f64 	%p46, %fd52, 0d7FF0000000000000;
	@%p46 bra 	$L__BB4_40;
	mov.f64 	%fd311, 0d0000000000000000;
	mul.rn.f64 	%fd434, %fd51, %fd311;
	mov.b32 	%r137, 0;
	bra.uni 	$L__BB4_42;
$L__BB4_40:
	mul.f64 	%fd306, %fd51, 0d3FE45F306DC9C883;
	cvt.rni.s32.f64 	%r137, %fd306;
	cvt.rn.f64.s32 	%fd307, %r137;
	fma.rn.f64 	%fd308, %fd307, 0dBFF921FB54442D18, %fd51;
	fma.rn.f64 	%fd309, %fd307, 0dBC91A62633145C00, %fd308;
	fma.rn.f64 	%fd434, %fd307, 0dB97B839A252049C0, %fd309;
	setp.ltu.f64 	%p47, %fd52, 0d41E0000000000000;
	@%p47 bra 	$L__BB4_42;
	{ // callseq 13, 0
	.param .b64 param0;
	st.param.f64 	[param0], %fd51;
	.param .align 16 .b8 retval0[16];
	call.uni (retval0), 
	__internal_trig_reduction_slowpathd, 
	(
	param0
	);
	ld.param.f64 	%fd434, [retval0];
	ld.param.b32 	%r137, [retval0+8];
	} // callseq 13
$L__BB4_42:
	shl.b32 	%r111, %r137, 6;
	cvt.u64.u32 	%rd71, %r111;
	and.b64  	%rd72, %rd71, 64;
	add.s64 	%rd74, %rd67, %rd72;
	mul.rn.f64 	%fd312, %fd434, %fd434;
	and.b32  	%r112, %r137, 1;
	setp.eq.b32 	%p48, %r112, 1;
	selp.f64 	%fd313, 0dBDA8FF8320FD8164, 0d3DE5DB65F9785EBA, %p48;
	ld.global.nc.v2.f64 	{%fd314, %fd315}, [%rd74];
	fma.rn.f64 	%fd316, %fd313, %fd312, %fd314;
	fma.rn.f64 	%fd317, %fd316, %fd312, %fd315;
	ld.global.nc.v2.f64 	{%fd318, %fd319}, [%rd74+16];
	fma.rn.f64 	%fd320, %fd317, %fd312, %fd318;
	fma.rn.f64 	%fd321, %fd320, %fd312, %fd319;
	ld.global.nc.v2.f64 	{%fd322, %fd323}, [%rd74+32];
	fma.rn.f64 	%fd324, %fd321, %fd312, %fd322;
	fma.rn.f64 	%fd325, %fd324, %fd312, %fd323;
	fma.rn.f64 	%fd326, %fd325, %fd434, %fd434;
	fma.rn.f64 	%fd327, %fd325, %fd312, 0d3FF0000000000000;
	selp.f64 	%fd328, %fd327, %fd326, %p48;
	and.b32  	%r113, %r137, 2;
	setp.eq.s32 	%p49, %r113, 0;
	mov.f64 	%fd329, 0d0000000000000000;
	sub.f64 	%fd330, %fd329, %fd328;
	selp.f64 	%fd331, %fd328, %fd330, %p49;
	mul.f64 	%fd332, %fd105, %fd331;
	mul.wide.s32 	%rd75, %r3, 8;
	add.s64 	%rd76, %rd6, %rd75;
	ld.global.f64 	%fd333, [%rd76];
	fma.rn.f64 	%fd334, %fd100, %fd332, %fd333;
	st.global.f64 	[%rd76], %fd334;
	ld.global.f64 	%fd57, [%rd8];
	abs.f64 	%fd58, %fd57;
	setp.neu.f64 	%p50, %fd58, 0d7FF0000000000000;
	@%p50 bra 	$L__BB4_44;
	mov.f64 	%fd340, 0d0000000000000000;
	mul.rn.f64 	%fd436, %fd57, %fd340;
	mov.b32 	%r139, 1;
	bra.uni 	$L__BB4_47;
$L__BB4_44:
	mul.f64 	%fd335, %fd57, 0d3FE45F306DC9C883;
	cvt.rni.s32.f64 	%r138, %fd335;
	cvt.rn.f64.s32 	%fd336, %r138;
	fma.rn.f64 	%fd337, %fd336, 0dBFF921FB54442D18, %fd57;
	fma.rn.f64 	%fd338, %fd336, 0dBC91A62633145C00, %fd337;
	fma.rn.f64 	%fd436, %fd336, 0dB97B839A252049C0, %fd338;
	setp.ltu.f64 	%p51, %fd58, 0d41E0000000000000;
	@%p51 bra 	$L__BB4_46;
	{ // callseq 14, 0
	.param .b64 param0;
	st.param.f64 	[param0], %fd57;
	.param .align 16 .b8 retval0[16];
	call.uni (retval0), 
	__internal_trig_reduction_slowpathd, 
	(
	param0
	);
	ld.param.f64 	%fd436, [retval0];
	ld.param.b32 	%r138, [retval0+8];
	} // callseq 14
$L__BB4_46:
	add.s32 	%r139, %r138, 1;
$L__BB4_47:
	shl.b32 	%r116, %r139, 6;
	cvt.u64.u32 	%rd77, %r116;
	and.b64  	%rd78, %rd77, 64;
	add.s64 	%rd80, %rd67, %rd78;
	mul.rn.f64 	%fd341, %fd436, %fd436;
	and.b32  	%r117, %r139, 1;
	setp.eq.b32 	%p52, %r117, 1;
	selp.f64 	%fd342, 0dBDA8FF8320FD8164, 0d3DE5DB65F9785EBA, %p52;
	ld.global.nc.v2.f64 	{%fd343, %fd344}, [%rd80];
	fma.rn.f64 	%fd345, %fd342, %fd341, %fd343;
	fma.rn.f64 	%fd346, %fd345, %fd341, %fd344;
	ld.global.nc.v2.f64 	{%fd347, %fd348}, [%rd80+16];
	fma.rn.f64 	%fd349, %fd346, %fd341, %fd347;
	fma.rn.f64 	%fd350, %fd349, %fd341, %fd348;
	ld.global.nc.v2.f64 	{%fd351, %fd352}, [%rd80+32];
	fma.rn.f64 	%fd353, %fd350, %fd341, %fd351;
	fma.rn.f64 	%fd354, %fd353, %fd341, %fd352;
	fma.rn.f64 	%fd355, %fd354, %fd436, %fd436;
	fma.rn.f64 	%fd356, %fd354, %fd341, 0d3FF0000000000000;
	selp.f64 	%fd357, %fd356, %fd355, %p52;
	and.b32  	%r118, %r139, 2;
	setp.eq.s32 	%p53, %r118, 0;
	mov.f64 	%fd358, 0d0000000000000000;
	sub.f64 	%fd359, %fd358, %fd357;
	selp.f64 	%fd360, %fd357, %fd359, %p53;
	mul.f64 	%fd361, %fd105, %fd360;
	add.s64 	%rd82, %rd5, %rd75;
	st.global.f64 	[%rd82], %fd361;
	ld.global.f64 	%fd64, [%rd8];
	abs.f64 	%fd65, %fd64;
	setp.neu.f64 	%p54, %fd65, 0d7FF0000000000000;
	@%p54 bra 	$L__BB4_49;
	mov.f64 	%fd367, 0d0000000000000000;
	mul.rn.f64 	%fd437, %fd64, %fd367;
	mov.b32 	%r140, 0;
	bra.uni 	$L__BB4_51;
$L__BB4_49:
	mul.f64 	%fd362, %fd64, 0d3FE45F306DC9C883;
	cvt.rni.s32.f64 	%r140, %fd362;
	cvt.rn.f64.s32 	%fd363, %r140;
	fma.rn.f64 	%fd364, %fd363, 0dBFF921FB54442D18, %fd64;
	fma.rn.f64 	%fd365, %fd363, 0dBC91A62633145C00, %fd364;
	fma.rn.f64 	%fd437, %fd363, 0dB97B839A252049C0, %fd365;
	setp.ltu.f64 	%p55, %fd65, 0d41E0000000000000;
	@%p55 bra 	$L__BB4_51;
	{ // callseq 15, 0
	.param .b64 param0;
	st.param.f64 	[param0], %fd64;
	.param .align 16 .b8 retval0[16];
	call.uni (retval0), 
	__internal_trig_reduction_slowpathd, 
	(
	param0
	);
	ld.param.f64 	%fd437, [retval0];
	ld.param.b32 	%r140, [retval0+8];
	} // callseq 15
$L__BB4_51:
	shl.b32 	%r121, %r140, 6;
	cvt.u64.u32 	%rd83, %r121;
	and.b64  	%rd84, %rd83, 64;
	add.s64 	%rd86, %rd67, %rd84;
	mul.rn.f64 	%fd368, %fd437, %fd437;
	and.b32  	%r122, %r140, 1;
	setp.eq.b32 	%p56, %r122, 1;
	selp.f64 	%fd369, 0dBDA8FF8320FD8164, 0d3DE5DB65F9785EBA, %p56;
	ld.global.nc.v2.f64 	{%fd370, %fd371}, [%rd86];
	fma.rn.f64 	%fd372, %fd369, %fd368, %fd370;
	fma.rn.f64 	%fd373, %fd372, %fd368, %fd371;
	ld.global.nc.v2.f64 	{%fd374, %fd375}, [%rd86+16];
	fma.rn.f64 	%fd376, %fd373, %fd368, %fd374;
	fma.rn.f64 	%fd377, %fd376, %fd368, %fd375;
	ld.global.nc.v2.f64 	{%fd378, %fd379}, [%rd86+32];
	fma.rn.f64 	%fd380, %fd377, %fd368, %fd378;
	fma.rn.f64 	%fd381, %fd380, %fd368, %fd379;
	fma.rn.f64 	%fd382, %fd381, %fd437, %fd437;
	fma.rn.f64 	%fd383, %fd381, %fd368, 0d3FF0000000000000;
	selp.f64 	%fd384, %fd383, %fd382, %p56;
	and.b32  	%r123, %r140, 2;
	setp.eq.s32 	%p57, %r123, 0;
	mov.f64 	%fd385, 0d0000000000000000;
	sub.f64 	%fd386, %fd385, %fd384;
	selp.f64 	%fd387, %fd384, %fd386, %p57;
	mul.f64 	%fd388, %fd105, %fd387;
	mul.wide.s32 	%rd87, %r3, 8;
	add.s64 	%rd88, %rd4, %rd87;
	st.global.f64 	[%rd88], %fd388;
	bra.uni 	$L__BB4_71;
$L__BB4_52:
	ld.global.f64 	%fd70, [%rd8];
	abs.f64 	%fd71, %fd70;
	setp.neu.f64 	%p26, %fd71, 0d7FF0000000000000;
	@%p26 bra 	$L__BB4_54;
	mov.f64 	%fd174, 0d0000000000000000;
	mul.rn.f64 	%fd439, %fd70, %fd174;
	mov.b32 	%r142, 1;
	bra.uni 	$L__BB4_57;
$L__BB4_54:
	mul.f64 	%fd169, %fd70, 0d3FE45F306DC9C883;
	cvt.rni.s32.f64 	%r141, %fd169;
	cvt.rn.f64.s32 	%fd170, %r141;
	fma.rn.f64 	%fd171, %fd170, 0dBFF921FB54442D18, %fd70;
	fma.rn.f64 	%fd172, %fd170, 0dBC91A62633145C00, %fd171;
	fma.rn.f64 	%fd439, %fd170, 0dB97B839A252049C0, %fd172;
	setp.ltu.f64 	%p27, %fd71, 0d41E0000000000000;
	@%p27 bra 	$L__BB4_56;
	{ // callseq 8, 0
	.param .b64 param0;
	st.param.f64 	[param0], %fd70;
	.param .align 16 .b8 retval0[16];
	call.uni (retval0), 
	__internal_trig_reduction_slowpathd, 
	(
	param0
	);
	ld.param.f64 	%fd439, [retval0];
	ld.param.b32 	%r141, [retval0+8];
	} // callseq 8
$L__BB4_56:
	add.s32 	%r142, %r141, 1;
$L__BB4_57:
	shl.b32 	%r86, %r142, 6;
	cvt.u64.u32 	%rd41, %r86;
	and.b64  	%rd42, %rd41, 64;
	mov.u64 	%rd43, __cudart_sin_cos_coeffs;
	add.s64 	%rd44, %rd43, %rd42;
	mul.rn.f64 	%fd175, %fd439, %fd439;
	and.b32  	%r87, %r142, 1;
	setp.eq.b32 	%p28, %r87, 1;
	selp.f64 	%fd176, 0dBDA8FF8320FD8164, 0d3DE5DB65F9785EBA, %p28;
	ld.global.nc.v2.f64 	{%fd177, %fd178}, [%rd44];
	fma.rn.f64 	%fd179, %fd176, %fd175, %fd177;
	fma.rn.f64 	%fd180, %fd179, %fd175, %fd178;
	ld.global.nc.v2.f64 	{%fd181, %fd182}, [%rd44+16];
	fma.rn.f64 	%fd183, %fd180, %fd175, %fd181;
	fma.rn.f64 	%fd184, %fd183, %fd175, %fd182;
	ld.global.nc.v2.f64 	{%fd185, %fd186}, [%rd44+32];
	fma.rn.f64 	%fd187, %fd184, %fd175, %fd185;
	fma.rn.f64 	%fd188, %fd187, %fd175, %fd186;
	fma.rn.f64 	%fd189, %fd188, %fd439, %fd439;
	fma.rn.f64 	%fd190, %fd188, %fd175, 0d3FF0000000000000;
	selp.f64 	%fd191, %fd190, %fd189, %p28;
	and.b32  	%r88, %r142, 2;
	setp.eq.s32 	%p29, %r88, 0;
	mov.f64 	%fd192, 0d0000000000000000;
	sub.f64 	%fd193, %fd192, %fd191;
	selp.f64 	%fd194, %fd191, %fd193, %p29;
	mul.wide.s32 	%rd45, %r3, 8;
	add.s64 	%rd46, %rd7, %rd45;
	ld.global.f64 	%fd195, [%rd46];
	fma.rn.f64 	%fd196, %fd100, %fd194, %fd195;
	st.global.f64 	[%rd46], %fd196;
	ld.global.f64 	%fd77, [%rd8];
	abs.f64 	%fd78, %fd77;
	setp.neu.f64 	%p30, %fd78, 0d7FF0000000000000;
	@%p30 bra 	$L__BB4_59;
	mov.f64 	%fd202, 0d0000000000000000;
	mul.rn.f64 	%fd440, %fd77, %fd202;
	mov.b32 	%r143, 0;
	bra.uni 	$L__BB4_61;
$L__BB4_59:
	mul.f64 	%fd197, %fd77, 0d3FE45F306DC9C883;
	cvt.rni.s32.f64 	%r143, %fd197;
	cvt.rn.f64.s32 	%fd198, %r143;
	fma.rn.f64 	%fd199, %fd198, 0dBFF921FB54442D18, %fd77;
	fma.rn.f64 	%fd200, %fd198, 0dBC91A62633145C00, %fd199;
	fma.rn.f64 	%fd440, %fd198, 0dB97B839A252049C0, %fd200;
	setp.ltu.f64 	%p31, %fd78, 0d41E0000000000000;
	@%p31 bra 	$L__BB4_61;
	{ // callseq 9, 0
	.param .b64 param0;
	st.param.f64 	[param0], %fd77;
	.param .align 16 .b8 retval0[16];
	call.uni (retval0), 
	__internal_trig_reduction_slowpathd, 
	(
	param0
	);
	ld.param.f64 	%fd440, [retval0];
	ld.param.b32 	%r143, [retval0+8];
	} // callseq 9
$L__BB4_61:
	shl.b32 	%r91, %r143, 6;
	cvt.u64.u32 	%rd47, %r91;
	and.b64  	%rd48, %rd47, 64;
	add.s64 	%rd50, %rd43, %rd48;
	mul.rn.f64 	%fd203, %fd440, %fd440;
	and.b32  	%r92, %r143, 1;
	setp.eq.b32 	%p32, %r92, 1;
	selp.f64 	%fd204, 0dBDA8FF8320FD8164, 0d3DE5DB65F9785EBA, %p32;
	ld.global.nc.v2.f64 	{%fd205, %fd206}, [%rd50];
	fma.rn.f64 	%fd207, %fd204, %fd203, %fd205;
	fma.rn.f64 	%fd208, %fd207, %fd203, %fd206;
	ld.global.nc.v2.f64 	{%fd209, %fd210}, [%rd50+16];
	fma.rn.f64 	%fd211, %fd208, %fd203, %fd209;
	fma.rn.f64 	%fd212, %fd211, %fd203, %fd210;
	ld.global.nc.v2.f64 	{%fd213, %fd214}, [%rd50+32];
	fma.rn.f64 	%fd215, %fd212, %fd203, %fd213;
	fma.rn.f64 	%fd216, %fd215, %fd203, %fd214;
	fma.rn.f64 	%fd217, %fd216, %fd440, %fd440;
	fma.rn.f64 	%fd218, %fd216, %fd203, 0d3FF0000000000000;
	selp.f64 	%fd219, %fd218, %fd217, %p32;
	and.b32  	%r93, %r143, 2;
	setp.eq.s32 	%p33, %r93, 0;
	mov.f64 	%fd220, 0d0000000000000000;
	sub.f64 	%fd221, %fd220, %fd219;
	selp.f64 	%fd222, %fd219, %fd221, %p33;
	add.s64 	%rd52, %rd6, %rd45;
	ld.global.f64 	%fd223, [%rd52];
	fma.rn.f64 	%fd224, %fd100, %fd222, %fd223;
	st.global.f64 	[%rd52], %fd224;
	ld.global.f64 	%fd83, [%rd8];
	abs.f64 	%fd84, %fd83;
	setp.neu.f64 	%p34, %fd84, 0d7FF0000000000000;
	@%p34 bra 	$L__BB4_63;
	mov.f64 	%fd230, 0d0000000000000000;
	mul.rn.f64 	%fd442, %fd83, %fd230;
	mov.b32 	%r145, 1;
	bra.uni 	$L__BB4_66;
$L__BB4_63:
	mul.f64 	%fd225, %fd83, 0d3FE45F306DC9C883;
	cvt.rni.s32.f64 	%r144, %fd225;
	cvt.rn.f64.s32 	%fd226, %r144;
	fma.rn.f64 	%fd227, %fd226, 0dBFF921FB54442D18, %fd83;
	fma.rn.f64 	%fd228, %fd226, 0dBC91A62633145C00, %fd227;
	fma.rn.f64 	%fd442, %fd226, 0dB97B839A252049C0, %fd228;
	setp.ltu.f64 	%p35, %fd84, 0d41E0000000000000;
	@%p35 bra 	$L__BB4_65;
	{ // callseq 10, 0
	.param .b64 param0;
	st.param.f64 	[param0], %fd83;
	.param .align 16 .b8 retval0[16];
	call.uni (retval0), 
	__internal_trig_reduction_slowpathd, 
	(
	param0
	);
	ld.param.f64 	%fd442, [retval0];
	ld.param.b32 	%r144, [retval0+8];
	} // callseq 10
$L__BB4_65:
	add.s32 	%r145, %r144, 1;
$L__BB4_66:
	shl.b32 	%r96, %r145, 6;
	cvt.u64.u32 	%rd53, %r96;
	and.b64  	%rd54, %rd53, 64;
	add.s64 	%rd56, %rd43, %rd54;
	mul.rn.f64 	%fd231, %fd442, %fd442;
	and.b32  	%r97, %r145, 1;
	setp.eq.b32 	%p36, %r97, 1;
	selp.f64 	%fd232, 0dBDA8FF8320FD8164, 0d3DE5DB65F9785EBA, %p36;
	ld.global.nc.v2.f64 	{%fd233, %fd234}, [%rd56];
	fma.rn.f64 	%fd235, %fd232, %fd231, %fd233;
	fma.rn.f64 	%fd236, %fd235, %fd231, %fd234;
	ld.global.nc.v2.f64 	{%fd237, %fd238}, [%rd56+16];
	fma.rn.f64 	%fd239, %fd236, %fd231, %fd237;
	fma.rn.f64 	%fd240, %fd239, %fd231, %fd238;
	ld.global.nc.v2.f64 	{%fd241, %fd242}, [%rd56+32];
	fma.rn.f64 	%fd243, %fd240, %fd231, %fd241;
	fma.rn.f64 	%fd244, %fd243, %fd231, %fd242;
	fma.rn.f64 	%fd245, %fd244, %fd442, %fd442;
	fma.rn.f64 	%fd246, %fd244, %fd231, 0d3FF0000000000000;
	selp.f64 	%fd247, %fd246, %fd245, %p36;
	and.b32  	%r98, %r145, 2;
	setp.eq.s32 	%p37, %r98, 0;
	mov.f64 	%fd248, 0d0000000000000000;
	sub.f64 	%fd249, %fd248, %fd247;
	selp.f64 	%fd250, %fd247, %fd249, %p37;
	mul.wide.s32 	%rd57, %r3, 8;
	add.s64 	%rd58, %rd5, %rd57;
	st.global.f64 	[%rd58], %fd250;
	ld.global.f64 	%fd90, [%rd8];
	abs.f64 	%fd91, %fd90;
	setp.neu.f64 	%p38, %fd91, 0d7FF0000000000000;
	@%p38 bra 	$L__BB4_68;
	mov.f64 	%fd256, 0d0000000000000000;
	mul.rn.f64 	%fd443, %fd90, %fd256;
	mov.b32 	%r146, 0;
	bra.uni 	$L__BB4_70;
$L__BB4_68:
	mul.f64 	%fd251, %fd90, 0d3FE45F306DC9C883;
	cvt.rni.s32.f64 	%r146, %fd251;
	cvt.rn.f64.s32 	%fd252, %r146;
	fma.rn.f64 	%fd253, %fd252, 0dBFF921FB54442D18, %fd90;
	fma.rn.f64 	%fd254, %fd252, 0dBC91A62633145C00, %fd253;
	fma.rn.f64 	%fd443, %fd252, 0dB97B839A252049C0, %fd254;
	setp.ltu.f64 	%p39, %fd91, 0d41E0000000000000;
	@%p39 bra 	$L__BB4_70;
	{ // callseq 11, 0
	.param .b64 param0;
	st.param.f64 	[param0], %fd90;
	.param .align 16 .b8 retval0[16];
	call.uni (retval0), 
	__internal_trig_reduction_slowpathd, 
	(
	param0
	);
	ld.param.f64 	%fd443, [retval0];
	ld.param.b32 	%r146, [retval0+8];
	} // callseq 11
$L__BB4_70:
	shl.b32 	%r101, %r146, 6;
	cvt.u64.u32 	%rd59, %r101;
	and.b64  	%rd60, %rd59, 64;
	add.s64 	%rd62, %rd43, %rd60;
	mul.rn.f64 	%fd257, %fd443, %fd443;
	and.b32  	%r102, %r146, 1;
	setp.eq.b32 	%p40, %r102, 1;
	selp.f64 	%fd258, 0dBDA8FF8320FD8164, 0d3DE5DB65F9785EBA, %p40;
	ld.global.nc.v2.f64 	{%fd259, %fd260}, [%rd62];
	fma.rn.f64 	%fd261, %fd258, %fd257, %fd259;
	fma.rn.f64 	%fd262, %fd261, %fd257, %fd260;
	ld.global.nc.v2.f64 	{%fd263, %fd264}, [%rd62+16];
	fma.rn.f64 	%fd265, %fd262, %fd257, %fd263;
	fma.rn.f64 	%fd266, %fd265, %fd257, %fd264;
	ld.global.nc.v2.f64 	{%fd267, %fd268}, [%rd62+32];
	fma.rn.f64 	%fd269, %fd266, %fd257, %fd267;
	fma.rn.f64 	%fd270, %fd269, %fd257, %fd268;
	fma.rn.f64 	%fd271, %fd270, %fd443, %fd443;
	fma.rn.f64 	%fd272, %fd270, %fd257, 0d3FF0000000000000;
	selp.f64 	%fd273, %fd272, %fd271, %p40;
	and.b32  	%r103, %r146, 2;
	setp.eq.s32 	%p41, %r103, 0;
	mov.f64 	%fd274, 0d0000000000000000;
	sub.f64 	%fd275, %fd274, %fd273;
	selp.f64 	%fd276, %fd273, %fd275, %p41;
	add.s64 	%rd64, %rd4, %rd57;
	st.global.f64 	[%rd64], %fd276;
$L__BB4_71:
	setp.leu.f64 	%p58, %fd416, 0d3E7AD7F29ABCAF48;
	ld.global.f64 	%fd444, [%rd8];
	@%p58 bra 	$L__BB4_73;
	div.rn.f64 	%fd389, %fd417, %fd416;
	fma.rn.f64 	%fd444, %fd100, %fd389, %fd444;
	st.global.f64 	[%rd8], %fd444;
$L__BB4_73:
	ld.param.u64 	%rd92, [Update_State_param_14];
	ld.param.f64 	%fd405, [Update_State_param_13];
	setp.ge.s32 	%p59, %r3, %r65;
	cvta.to.global.u64 	%rd89, %rd92;
	mul.wide.s32 	%rd90, %r3, 8;
	add.s64 	%rd91, %rd89, %rd90;
	ld.global.f64 	%fd390, [%rd91];
	mul.f64 	%fd391, %fd405, %fd390;
	sqrt.rn.f64 	%fd392, %fd100;
	fma.rn.f64 	%fd99, %fd392, %fd391, %fd444;
	st.global.f64 	[%rd8], %fd99;
	@%p59 bra 	$L__BB4_75;
	ld.param.f64 	%fd408, [Update_State_param_19];
	ld.param.f64 	%fd407, [Update_State_param_18];
	ld.param.f64 	%fd406, [Update_State_param_17];
	mul.f64 	%fd393, %fd408, %fd8;
	mul.f64 	%fd394, %fd407, %fd13;
	setp.lt.f64 	%p60, %fd394, %fd393;
	neg.f64 	%fd395, %fd406;
	selp.f64 	%fd396, %fd395, %fd406, %p60;
	mul.f64 	%fd397, %fd408, %fd13;
	fma.rn.f64 	%fd398, %fd407, %fd8, %fd397;
	mov.f64 	%fd399, 0d3FF0000000000000;
	sub.f64 	%fd400, %fd399, %fd398;
	mul.f64 	%fd401, %fd400, 0d3FE0000000000000;
	sqrt.rn.f64 	%fd402, %fd401;
	mul.f64 	%fd403, %fd396, %fd402;
	sub.f64 	%fd404, %fd99, %fd403;
	st.global.f64 	[%rd8], %fd404;
$L__BB4_75:
	ret;

}
	// .globl	Comp_map
.visible .entry Comp_map(
	.param .u64 .ptr .align 1 Comp_map_param_0,
	.param .u64 .ptr .align 1 Comp_map_param_1,
	.param .u64 .ptr .align 1 Comp_map_param_2,
	.param .u32 Comp_map_param_3,
	.param .f64 Comp_map_param_4,
	.param .u64 .ptr .align 1 Comp_map_param_5
)
{
	.reg .pred 	%p<21>;
	.reg .b32 	%r<58>;
	.reg .b64 	%rd<33>;
	.reg .b64 	%fd<91>;

	ld.param.u64 	%rd6, [Comp_map_param_2];
	ld.param.u32 	%r28, [Comp_map_param_3];
	ld.param.f64 	%fd23, [Comp_map_param_4];
	cvta.to.global.u64 	%rd1, %rd6;
	mov.u32 	%r29, %ctaid.x;
	mov.u32 	%r30, %ntid.x;
	mov.u32 	%r31, %tid.x;
	mad.lo.s32 	%r1, %r29, %r30, %r31;
	mov.u32 	%r32, %ctaid.y;
	mov.u32 	%r33, %ntid.y;
	mov.u32 	%r34, %tid.y;
	mad.lo.s32 	%r35, %r32, %r33, %r34;
	setp.ge.s32 	%p1, %r1, %r28;
	setp.gt.u32 	%p2, %r35, 255;
	or.pred  	%p3, %p1, %p2;
	@%p3 bra 	$L__BB5_18;
	cvt.rn.f64.u32 	%fd25, %r35;
	mul.f64 	%fd1, %fd23, %fd25;
	shl.b32 	%r3, %r1, 8;
	mul.lo.s32 	%r4, %r28, %r1;
	mov.f64 	%fd87, 0d416312D000000000;
	mov.b32 	%r54, -1;
	mov.b32 	%r49, 0;
	mov.u64 	%rd24, __cudart_sin_cos_coeffs;
	mov.u32 	%r50, %r3;
$L__BB5_2:
	ld.param.u64 	%rd29, [Comp_map_param_0];
	mul.wide.s32 	%rd7, %r50, 4;
	cvta.to.global.u64 	%rd8, %rd29;
	add.s64 	%rd9, %rd8, %rd7;
	add.s64 	%rd2, %rd9, 4;
	ld.global.u32 	%r8, [%rd9];
	setp.eq.s32 	%p4, %r8, -1;
	@%p4 bra 	$L__BB5_9;
	ld.param.u64 	%rd30, [Comp_map_param_1];
	add.s32 	%r9, %r8, %r4;
	cvta.to.global.u64 	%rd10, %rd30;
	mul.wide.s32 	%rd11, %r9, 8;
	add.s64 	%rd12, %rd10, %rd11;
	ld.global.f64 	%fd3, [%rd12];
	add.s64 	%rd13, %rd1, %rd11;
	ld.global.f64 	%fd26, [%rd13];
	sub.f64 	%fd4, %fd1, %fd26;
	abs.f64 	%fd5, %fd4;
	setp.neu.f64 	%p5, %fd5, 0d7FF0000000000000;
	@%p5 bra 	$L__BB5_5;
	mov.f64 	%fd32, 0d0000000000000000;
	mul.rn.f64 	%fd86, %fd4, %fd32;
	mov.b32 	%r53, 1;
	bra.uni 	$L__BB5_8;
$L__BB5_5:
	mul.f64 	%fd27, %fd4, 0d3FE45F306DC9C883;
	cvt.rni.s32.f64 	%r52, %fd27;
	cvt.rn.f64.s32 	%fd28, %r52;
	fma.rn.f64 	%fd29, %fd28, 0dBFF921FB54442D18, %fd4;
	fma.rn.f64 	%fd30, %fd28, 0dBC91A62633145C00, %fd29;
	fma.rn.f64 	%fd86, %fd28, 0dB97B839A252049C0, %fd30;
	setp.ltu.f64 	%p6, %fd5, 0d41E0000000000000;
	@%p6 bra 	$L__BB5_7;
	{ // callseq 16, 0
	.param .b64 param0;
	st.param.f64 	[param0], %fd4;
	.param .align 16 .b8 retval0[16];
	call.uni (retval0), 
	__internal_trig_reduction_slowpathd, 
	(
	param0
	);
	ld.param.f64 	%fd86, [retval0];
	ld.param.b32 	%r52, [retval0+8];
	} // callseq 16
$L__BB5_7:
	add.s32 	%r53, %r52, 1;
$L__BB5_8:
	shl.b32 	%r40, %r53, 6;
	cvt.u64.u32 	%rd14, %r40;
	and.b64  	%rd15, %rd14, 64;
	add.s64 	%rd17, %rd24, %rd15;
	mul.rn.f64 	%fd33, %fd86, %fd86;
	and.b32  	%r41, %r53, 1;
	setp.eq.b32 	%p7, %r41, 1;
	selp.f64 	%fd34, 0dBDA8FF8320FD8164, 0d3DE5DB65F9785EBA, %p7;
	ld.global.nc.v2.f64 	{%fd35, %fd36}, [%rd17];
	fma.rn.f64 	%fd37, %fd34, %fd33, %fd35;
	fma.rn.f64 	%fd38, %fd37, %fd33, %fd36;
	ld.global.nc.v2.f64 	{%fd39, %fd40}, [%rd17+16];
	fma.rn.f64 	%fd41, %fd38, %fd33, %fd39;
	fma.rn.f64 	%fd42, %fd41, %fd33, %fd40;
	ld.global.nc.v2.f64 	{%fd43, %fd44}, [%rd17+32];
	fma.rn.f64 	%fd45, %fd42, %fd33, %fd43;
	fma.rn.f64 	%fd46, %fd45, %fd33, %fd44;
	fma.rn.f64 	%fd47, %fd46, %fd86, %fd86;
	fma.rn.f64 	%fd48, %fd46, %fd33, 0d3FF0000000000000;
	selp.f64 	%fd49, %fd48, %fd47, %p7;
	and.b32  	%r42, %r53, 2;
	setp.eq.s32 	%p8, %r42, 0;
	mov.f64 	%fd50, 0d0000000000000000;
	sub.f64 	%fd51, %fd50, %fd49;
	selp.f64 	%fd52, %fd49, %fd51, %p8;
	sqrt.rn.f64 	%fd53, %fd3;
	div.rn.f64 	%fd54, %fd53, %fd52;
	setp.lt.f64 	%p9, %fd54, %fd87;
	setp.gt.f64 	%p10, %fd54, 0d0000000000000000;
	and.pred  	%p11, %p9, %p10;
	selp.f64 	%fd87, %fd54, %fd87, %p11;
	selp.b32 	%r54, %r9, %r54, %p11;
$L__BB5_9:
	ld.global.u32 	%r17, [%rd2];
	setp.eq.s32 	%p12, %r17, -1;
	@%p12 bra 	$L__BB5_16;
	ld.param.u64 	%rd31, [Comp_map_param_1];
	add.s32 	%r18, %r17, %r4;
	cvta.to.global.u64 	%rd18, %rd31;
	mul.wide.s32 	%rd19, %r18, 8;
	add.s64 	%rd20, %rd18, %rd19;
	ld.global.f64 	%fd13, [%rd20];
	add.s64 	%rd21, %rd1, %rd19;
	ld.global.f64 	%fd55, [%rd21];
	sub.f64 	%fd14, %fd1, %fd55;
	abs.f64 	%fd15, %fd14;
	setp.eq.f64 	%p13, %fd15, 0d7FF0000000000000;
	@%p13 bra 	$L__BB5_14;
	mul.f64 	%fd56, %fd14, 0d3FE45F306DC9C883;
	cvt.rni.s32.f64 	%r55, %fd56;
	cvt.rn.f64.s32 	%fd57, %r55;
	fma.rn.f64 	%fd58, %fd57, 0dBFF921FB54442D18, %fd14;
	fma.rn.f64 	%fd59, %fd57, 0dBC91A62633145C00, %fd58;
	fma.rn.f64 	%fd89, %fd57, 0dB97B839A252049C0, %fd59;
	setp.ltu.f64 	%p14, %fd15, 0d41E0000000000000;
	@%p14 bra 	$L__BB5_13;
	{ // callseq 17, 0
	.param .b64 param0;
	st.param.f64 	[param0], %fd14;
	.param .align 16 .b8 retval0[16];
	call.uni (retval0), 
	__internal_trig_reduction_slowpathd, 
	(
	param0
	);
	ld.param.f64 	%fd89, [retval0];
	ld.param.b32 	%r55, [retval0+8];
	} // callseq 17
$L__BB5_13:
	add.s32 	%r56, %r55, 1;
	bra.uni 	$L__BB5_15;
$L__BB5_14:
	mov.f64 	%fd61, 0d0000000000000000;
	mul.rn.f64 	%fd89, %fd14, %fd61;
	mov.b32 	%r56, 1;
$L__BB5_15:
	shl.b32 	%r45, %r56, 6;
	cvt.u64.u32 	%rd22, %r45;
	and.b64  	%rd23, %rd22, 64;
	add.s64 	%rd25, %rd24, %rd23;
	mul.rn.f64 	%fd62, %fd89, %fd89;
	and.b32  	%r46, %r56, 1;
	setp.eq.b32 	%p15, %r46, 1;
	selp.f64 	%fd63, 0dBDA8FF8320FD8164, 0d3DE5DB65F9785EBA, %p15;
	ld.global.nc.v2.f64 	{%fd64, %fd65}, [%rd25];
	fma.rn.f64 	%fd66, %fd63, %fd62, %fd64;
	fma.rn.f64 	%fd67, %fd66, %fd62, %fd65;
	ld.global.nc.v2.f64 	{%fd68, %fd69}, [%rd25+16];
	fma.rn.f64 	%fd70, %fd67, %fd62, %fd68;
	fma.rn.f64 	%fd71, %fd70, %fd62, %fd69;
	ld.global.nc.v2.f64 	{%fd72, %fd73}, [%rd25+32];
	fma.rn.f64 	%fd74, %fd71, %fd62, %fd72;
	fma.rn.f64 	%fd75, %fd74, %fd62, %fd73;
	fma.rn.f64 	%fd76, %fd75, %fd89, %fd89;
	fma.rn.f64 	%fd77, %fd75, %fd62, 0d3FF0000000000000;
	selp.f64 	%fd78, %fd77, %fd76, %p15;
	and.b32  	%r47, %r56, 2;
	setp.eq.s32 	%p16, %r47, 0;
	mov.f64 	%fd79, 0d0000000000000000;
	sub.f64 	%fd80, %fd79, %fd78;
	selp.f64 	%fd81, %fd78, %fd80, %p16;
	sqrt.rn.f64 	%fd82, %fd13;
	div.rn.f64 	%fd83, %fd82, %fd81;
	setp.lt.f64 	%p17, %fd83, %fd87;
	setp.gt.f64 	%p18, %fd83, 0d0000000000000000;
	and.pred  	%p19, %p17, %p18;
	selp.f64 	%fd87, %fd83, %fd87, %p19;
	selp.b32 	%r54, %r18, %r54, %p19;
$L__BB5_16:
	add.s32 	%r50, %r50, 2;
	add.s32 	%r49, %r49, 2;
	setp.ne.s32 	%p20, %r49, 256;
	@%p20 bra 	$L__BB5_2;
	ld.param.u64 	%rd32, [Comp_map_param_5];
	add.s32 	%r48, %r3, %r35;
	cvta.to.global.u64 	%rd26, %rd32;
	mul.wide.s32 	%rd27, %r48, 4;
	add.s64 	%rd28, %rd26, %rd27;
	st.global.u32 	[%rd28], %r54;
$L__BB5_18:
	ret;

}
	// .globl	Comp_map_2
.visible .entry Comp_map_2(
	.param .u64 .ptr .align 1 Comp_map_2_param_0,
	.param .u64 .ptr .align 1 Comp_map_2_param_1,
	.param .u32 Comp_map_2_param_2
)
{
	.reg .pred 	%p<19>;
	.reg .b16 	%rs<17>;
	.reg .b32 	%r<38>;
	.reg .b64 	%rd<10>;

	ld.param.u64 	%rd4, [Comp_map_2_param_0];
	ld.param.u64 	%rd5, [Comp_map_2_param_1];
	ld.param.u32 	%r10, [Comp_map_2_param_2];
	mov.u32 	%r11, %ctaid.x;
	mov.u32 	%r12, %ntid.x;
	mov.u32 	%r13, %tid.x;
	mad.lo.s32 	%r1, %r11, %r12, %r13;
	mov.u32 	%r14, %ctaid.y;
	mov.u32 	%r15, %ntid.y;
	mov.u32 	%r16, %tid.y;
	mad.lo.s32 	%r17, %r14, %r15, %r16;
	max.s32 	%r18, %r1, %r17;
	setp.ge.s32 	%p1, %r18, %r10;
	@%p1 bra 	$L__BB6_35;
	cvta.to.global.u64 	%rd6, %rd5;
	mad.lo.s32 	%r3, %r10, %r1, %r17;
	shl.b32 	%r37, %r1, 8;
	cvt.s64.s32 	%rd7, %r3;
	add.s64 	%rd1, %rd6, %rd7;
	cvta.to.global.u64 	%rd8, %rd4;
	add.s64 	%rd2, %rd8, 32;
	mov.b32 	%r36, 0;
$L__BB6_2:
	mul.wide.s32 	%rd9, %r37, 4;
	add.s64 	%rd3, %rd2, %rd9;
	ld.global.u32 	%r20, [%rd3+-32];
	setp.ne.s32 	%p2, %r20, %r3;
	@%p2 bra 	$L__BB6_4;
	mov.b16 	%rs1, 1;
	st.global.u8 	[%rd1], %rs1;
$L__BB6_4:
	ld.global.u32 	%r21, [%rd3+-28];
	setp.ne.s32 	%p3, %r21, %r3;
	@%p3 bra 	$L__BB6_6;
	mov.b16 	%rs2, 1;
	st.global.u8 	[%rd1], %rs2;
$L__BB6_6:
	ld.global.u32 	%r22, [%rd3+-24];
	setp.ne.s32 	%p4, %r22, %r3;
	@%p4 bra 	$L__BB6_8;
	mov.b16 	%rs3, 1;
	st.global.u8 	[%rd1], %rs3;
$L__BB6_8:
	ld.global.u32 	%r23, [%rd3+-20];
	setp.ne.s32 	%p5, %r23, %r3;
	@%p5 bra 	$L__BB6_10;
	mov.b16 	%rs4, 1;
	st.global.u8 	[%rd1], %rs4;
$L__BB6_10:
	ld.global.u32 	%r24, [%rd3+-16];
	setp.ne.s32 	%p6, %r24, %r3;
	@%p6 bra 	$L__BB6_12;
	mov.b16 	%rs5, 1;
	st.global.u8 	[%rd1], %rs5;
$L__BB6_12:
	ld.global.u32 	%r25, [%rd3+-12];
	setp.ne.s32 	%p7, %r25, %r3;
	@%p7 bra 	$L__BB6_14;
	mov.b16 	%rs6, 1;
	st.global.u8 	[%rd1], %rs6;
$L__BB6_14:
	ld.global.u32 	%r26, [%rd3+-8];
	setp.ne.s32 	%p8, %r26, %r3;
	@%p8 bra 	$L__BB6_16;
	mov.b16 	%rs7, 1;
	st.global.u8 	[%rd1], %rs7;
$L__BB6_16:
	ld.global.u32 	%r27, [%rd3+-4];
	setp.ne.s32 	%p9, %r27, %r3;
	@%p9 bra 	$L__BB6_18;
	mov.b16 	%rs8, 1;
	st.global.u8 	[%rd1], %rs8;
$L__BB6_18:
	ld.global.u32 	%r28, [%rd3];
	setp.ne.s32 	%p10, %r28, %r3;
	@%p10 bra 	$L__BB6_20;
	mov.b16 	%rs9, 1;
	st.global.u8 	[%rd1], %rs9;
$L__BB6_20:
	ld.global.u32 	%r29, [%rd3+4];
	setp.ne.s32 	%p11, %r29, %r3;
	@%p11 bra 	$L__BB6_22;
	mov.b16 	%rs10, 1;
	st.global.u8 	[%rd1], %rs10;
$L__BB6_22:
	ld.global.u32 	%r30, [%rd3+8];
	setp.ne.s32 	%p12, %r30, %r3;
	@%p12 bra 	$L__BB6_24;
	mov.b16 	%rs11, 1;
	st.global.u8 	[%rd1], %rs11;
$L__BB6_24:
	ld.global.u32 	%r31, [%rd3+12];
	setp.ne.s32 	%p13, %r31, %r3;
	@%p13 bra 	$L__BB6_26;
	mov.b16 	%rs12, 1;
	st.global.u8 	[%rd1], %rs12;
$L__BB6_26:
	ld.global.u32 	%r32, [%rd3+16];
	setp.ne.s32 	%p14, %r32, %r3;
	@%p14 bra 	$L__BB6_28;
	mov.b16 	%rs13, 1;
	st.global.u8 	[%rd1], %rs13;
$L__BB6_28:
	ld.global.u32 	%r33, [%rd3+20];
	setp.ne.s32 	%p15, %r33, %r3;
	@%p15 bra 	$L__BB6_30;
	mov.b16 	%rs14, 1;
	st.global.u8 	[%rd1], %rs14;
$L__BB6_30:
	ld.global.u32 	%r34, [%rd3+24];
	setp.ne.s32 	%p16, %r34, %r3;
	@%p16 bra 	$L__BB6_32;
	mov.b16 	%rs15, 1;
	st.global.u8 	[%rd1], %rs15;
$L__BB6_32:
	ld.global.u32 	%r35, [%rd3+28];
	setp.ne.s32 	%p17, %r35, %r3;
	@%p17 bra 	$L__BB6_34;
	mov.b16 	%rs16, 1;
	st.global.u8 	[%rd1], %rs16;
$L__BB6_34:
	add.s32 	%r37, %r37, 16;
	add.s32 	%r36, %r36, 16;
	setp.ne.s32 	%p18, %r36, 256;
	@%p18 bra 	$L__BB6_2;
$L__BB6_35:
	ret;

}
	// .globl	Map_sym
.visible .entry Map_sym(
	.param .u64 .ptr .align 1 Map_sym_param_0,
	.param .u32 Map_sym_param_1
)
{
	.reg .pred 	%p<6>;
	.reg .b16 	%rs<5>;
	.reg .b32 	%r<14>;
	.reg .b64 	%rd<9>;

	ld.param.u64 	%rd3, [Map_sym_param_0];
	ld.param.u32 	%r4, [Map_sym_param_1];
	cvta.to.global.u64 	%rd1, %rd3;
	mov.u32 	%r5, %ctaid.x;
	mov.u32 	%r6, %ntid.x;
	mov.u32 	%r7, %tid.x;
	mad.lo.s32 	%r8, %r5, %r6, %r7;
	mov.u32 	%r9, %ctaid.y;
	mov.u32 	%r10, %ntid.y;
	mov.u32 	%r11, %tid.y;
	mad.lo.s32 	%r12, %r9, %r10, %r11;
	setp.ge.s32 	%p1, %r8, %r4;
	setp.ge.s32 	%p2, %r12, %r8;
	or.pred  	%p3, %p1, %p2;
	@%p3 bra 	$L__BB7_5;
	mad.lo.s32 	%r13, %r4, %r8, %r12;
	mad.lo.s32 	%r3, %r4, %r12, %r8;
	cvt.s64.s32 	%rd4, %r13;
	add.s64 	%rd2, %rd1, %rd4;
	ld.global.u8 	%rs1, [%rd2];
	setp.eq.s16 	%p4, %rs1, 1;
	@%p4 bra 	$L__BB7_3;
	cvt.s64.s32 	%rd5, %r3;
	add.s64 	%rd6, %rd1, %rd5;
	ld.global.u8 	%rs2, [%rd6];
	setp.eq.s16 	%p5, %rs2, 1;
	@%p5 bra 	$L__BB7_4;
	bra.uni 	$L__BB7_5;
$L__BB7_3:
	cvt.s64.s32 	%rd7, %r3;
	add.s64 	%rd8, %rd1, %rd7;
	mov.b16 	%rs3, 1;
	st.global.u8 	[%rd8], %rs3;
$L__BB7_4:
	mov.b16 	%rs4, 1;
	st.global.u8 	[%rd2], %rs4;
$L__BB7_5:
	ret;

}
	// .globl	Vor_Clear
.visible .entry Vor_Clear(
	.param .u64 .ptr .align 1 Vor_Clear_param_0,
	.param .u64 .ptr .align 1 Vor_Clear_param_1,
	.param .u32 Vor_Clear_param_2
)
{
	.reg .pred 	%p<4>;
	.reg .b32 	%r<14>;
	.reg .b64 	%rd<8>;

	ld.param.u64 	%rd1, [Vor_Clear_param_0];
	ld.param.u64 	%rd2, [Vor_Clear_param_1];
	ld.param.u32 	%r3, [Vor_Clear_param_2];
	mov.u32 	%r4, %ctaid.x;
	mov.u32 	%r5, %ntid.x;
	mov.u32 	%r6, %tid.x;
	mad.lo.s32 	%r1, %r4, %r5, %r6;
	mov.u32 	%r7, %ctaid.y;
	mov.u32 	%r8, %ntid.y;
	mov.u32 	%r9, %tid.y;
	mad.lo.s32 	%r10, %r7, %r8, %r9;
	setp.ge.s32 	%p1, %r1, %r3;
	setp.gt.u32 	%p2, %r10, 255;
	or.pred  	%p3, %p1, %p2;
	@%p3 bra 	$L__BB8_2;
	cvta.to.global.u64 	%rd3, %rd1;
	cvta.to.global.u64 	%rd4, %rd2;
	shl.b32 	%r11, %r1, 8;
	add.s32 	%r12, %r11, %r10;
	mul.wide.s32 	%rd5, %r12, 4;
	add.s64 	%rd6, %rd3, %rd5;
	mov.b32 	%r13, 0;
	st.global.u32 	[%rd6], %r13;
	add.s64 	%rd7, %rd4, %rd5;
	st.global.u32 	[%rd7], %r13;
$L__BB8_2:
	ret;

}
.func  (.param .align 16 .b8 func_retval0[16]) __internal_trig_reduction_slowpathd(
	.param .b64 __internal_trig_reduction_slowpathd_param_0
)
{
	.local .align 8 .b8 	__local_depot9[40];
	.reg .b64 	%SP;
	.reg .b64 	%SPL;
	.reg .pred 	%p<10>;
	.reg .b32 	%r<47>;
	.reg .b64 	%rd<74>;
	.reg .b64 	%fd<5>;

	mov.u64 	%SPL, __local_depot9;
	ld.param.f64 	%fd4, [__internal_trig_reduction_slowpathd_param_0];
	add.u64 	%rd1, %SPL, 0;
	{
	.reg .b32 %temp; 
	mov.b64 	{%temp, %r1}, %fd4;
	}
	shr.u32 	%r2, %r1, 20;
	and.b32  	%r3, %r2, 2047;
	setp.eq.s32 	%p1, %r3, 2047;
	mov.b32 	%r46, 0;
	@%p1 bra 	$L__BB9_9;
	add.s32 	%r20, %r3, -1024;
	mov.b64 	%rd20, %fd4;
	shl.b64 	%rd2, %rd20, 11;
	shr.u32 	%r4, %r20, 6;
	sub.s32 	%r45, 15, %r4;
	sub.s32 	%r21, 19, %r4;
	setp.lt.u32 	%p2, %r20, 128;
	selp.b32 	%r6, 18, %r21, %p2;
	setp.ge.s32 	%p3, %r45, %r6;
	mov.b64 	%rd70, 0;
	@%p3 bra 	$L__BB9_4;
	add.s32 	%r23, %r6, %r4;
	neg.s32 	%r43, %r23;
	or.b64  	%rd3, %rd2, -9223372036854775808;
	mov.b64 	%rd70, 0;
	mov.b32 	%r42, 0;
	mov.u64 	%rd25, __cudart_i2opi_d;
	mov.u32 	%r44, %r45;
$L__BB9_3:
	.pragma "nounroll";
	mul.wide.s32 	%rd22, %r42, 8;
	add.s64 	%rd23, %rd1, %rd22;
	mul.wide.s32 	%rd24, %r44, 8;
	add.s64 	%rd26, %rd25, %rd24;
	ld.global.nc.u64 	%rd27, [%rd26];
	{
	.reg .u32 %r0, %r1, %r2, %r3, %alo, %ahi, %blo, %bhi, %clo, %chi;
	mov.b64 	{%alo,%ahi}, %rd27;
	mov.b64 	{%blo,%bhi}, %rd3;
	mov.b64 	{%clo,%chi}, %rd70;
	mad.lo.cc.u32 	%r0, %alo, %blo, %clo;
	madc.hi.cc.u32 	%r1, %alo, %blo, %chi;
	madc.hi.u32 	%r2, %alo, %bhi, 0;
	mad.lo.cc.u32 	%r1, %alo, %bhi, %r1;
	madc.hi.cc.u32 	%r2, %ahi, %blo, %r2;
	madc.hi.u32 	%r3, %ahi, %bhi, 0;
	mad.lo.cc.u32 	%r1, %ahi, %blo, %r1;
	madc.lo.cc.u32 	%r2, %ahi, %bhi, %r2;
	addc.u32 	%r3, %r3, 0;
	mov.b64 	%rd28, {%r0,%r1};
	mov.b64 	%rd70, {%r2,%r3};
	}
	st.local.u64 	[%rd23], %rd28;
	add.s32 	%r44, %r44, 1;
	add.s32 	%r43, %r43, 1;
	add.s32 	%r42, %r42, 1;
	setp.ne.s32 	%p4, %r43, -15;
	mov.u32 	%r45, %r6;
	@%p4 bra 	$L__BB9_3;
$L__BB9_4:
	cvt.s64.s32 	%rd29, %r45;
	cvt.u64.u32 	%rd30, %r4;
	add.s64 	%rd31, %rd30, %rd29;
	shl.b64 	%rd32, %rd31, 3;
	add.s64 	%rd33, %rd1, %rd32;
	st.local.u64 	[%rd33+-120], %rd70;
	and.b32  	%r15, %r2, 63;
	ld.local.u64 	%rd72, [%rd1+16];
	ld.local.u64 	%rd71, [%rd1+24];
	setp.eq.s32 	%p5, %r15, 0;
	@%p5 bra 	$L__BB9_6;
	shl.b64 	%rd34, %rd71, %r15;
	shr.u64 	%rd35, %rd72, 1;
	xor.b32  	%r24, %r15, 63;
	shr.u64 	%rd36, %rd35, %r24;
	or.b64  	%rd71, %rd34, %rd36;
	ld.local.u64 	%rd37, [%rd1+8];
	shl.b64 	%rd38, %rd72, %r15;
	shr.u64 	%rd39, %rd37, 1;
	shr.u64 	%rd40, %rd39, %r24;
	or.b64  	%rd72, %rd38, %rd40;
$L__BB9_6:
	and.b32  	%r25, %r1, -2147483648;
	shr.u64 	%rd41, %rd71, 62;
	cvt.u32.u64 	%r26, %rd41;
	mov.b64 	{%r27, %r28}, %rd71;
	mov.b64 	{%r29, %r30}, %rd72;
	shf.l.wrap.b32 	%r31, %r30, %r27, 2;
	shf.l.wrap.b32 	%r32, %r27, %r28, 2;
	mov.b64 	%rd42, {%r31, %r32};
	shl.b64 	%rd43, %rd72, 2;
	shr.u64 	%rd44, %rd42, 63;
	cvt.u32.u64 	%r33, %rd44;
	add.s32 	%r34, %r33, %r26;
	setp.eq.s32 	%p6, %r25, 0;
	neg.s32 	%r35, %r34;
	selp.b32 	%r46, %r34, %r35, %p6;
	setp.gt.s64 	%p7, %rd42, -1;
	mov.b64 	%rd45, 0;
	{
	.reg .u32 %r0, %r1, %r2, %r3, %a0, %a1, %a2, %a3, %b0, %b1, %b2, %b3;
	mov.b64 	{%a0,%a1}, %rd45;
	mov.b64 	{%a2,%a3}, %rd45;
	mov.b64 	{%b0,%b1}, %rd43;
	mov.b64 	{%b2,%b3}, %rd42;
	sub.cc.u32 	%r0, %a0, %b0;
	subc.cc.u32 	%r1, %a1, %b1;
	subc.cc.u32 	%r2, %a2, %b2;
	subc.u32 	%r3, %a3, %b3;
	mov.b64 	%rd46, {%r0,%r1};
	mov.b64 	%rd47, {%r2,%r3};
	}
	xor.b32  	%r36, %r25, -2147483648;
	selp.b64 	%rd73, %rd42, %rd47, %p7;
	selp.b64 	%rd14, %rd43, %rd46, %p7;
	selp.b32 	%r17, %r25, %r36, %p7;
	clz.b64 	%r37, %rd73;
	cvt.u64.u32 	%rd15, %r37;
	setp.eq.s32 	%p8, %r37, 0;
	@%p8 bra 	$L__BB9_8;
	cvt.u32.u64 	%r38, %rd15;
	and.b32  	%r39, %r38, 63;
	shl.b64 	%rd48, %rd73, %r39;
	shr.u64 	%rd49, %rd14, 1;
	not.b32 	%r40, %r38;
	and.b32  	%r41, %r40, 63;
	shr.u64 	%rd50, %rd49, %r41;
	or.b64  	%rd73, %rd48, %rd50;
$L__BB9_8:
	mov.b64 	%rd51, -3958705157555305931;
	{
	.reg .u32 %r0, %r1, %r2, %r3, %alo, %ahi, %blo, %bhi;
	mov.b64 	{%alo,%ahi}, %rd73;
	mov.b64 	{%blo,%bhi}, %rd51;
	mul.lo.u32 	%r0, %alo, %blo;
	mul.hi.u32 	%r1, %alo, %blo;
	mad.lo.cc.u32 	%r1, %alo, %bhi, %r1;
	madc.hi.u32 	%r2, %alo, %bhi, 0;
	mad.lo.cc.u32 	%r1, %ahi, %blo, %r1;
	madc.hi.cc.u32 	%r2, %ahi, %blo, %r2;
	madc.hi.u32 	%r3, %ahi, %bhi, 0;
	mad.lo.cc.u32 	%r2, %ahi, %bhi, %r2;
	addc.u32 	%r3, %r3, 0;
	mov.b64 	%rd52, {%r0,%r1};
	mov.b64 	%rd53, {%r2,%r3};
	}
	setp.gt.s64 	%p9, %rd53, 0;
	{
	.reg .u32 %r0, %r1, %r2, %r3, %a0, %a1, %a2, %a3, %b0, %b1, %b2, %b3;
	mov.b64 	{%a0,%a1}, %rd52;
	mov.b64 	{%a2,%a3}, %rd53;
	mov.b64 	{%b0,%b1}, %rd52;
	mov.b64 	{%b2,%b3}, %rd53;
	add.cc.u32 	%r0, %a0, %b0;
	addc.cc.u32 	%r1, %a1, %b1;
	addc.cc.u32 	%r2, %a2, %b2;
	addc.u32 	%r3, %a3, %b3;
	mov.b64 	%rd54, {%r0,%r1};
	mov.b64 	%rd55, {%r2,%r3};
	}
	selp.b64 	%rd56, %rd55, %rd53, %p9;
	selp.s64 	%rd57, -1, 0, %p9;
	sub.s64 	%rd58, %rd57, %rd15;
	cvt.u64.u32 	%rd59, %r17;
	shl.b64 	%rd60, %rd59, 32;
	add.s64 	%rd61, %rd56, 1;
	shr.u64 	%rd62, %rd61, 10;
	add.s64 	%rd63, %rd62, 1;
	shr.u64 	%rd64, %rd63, 1;
	shl.b64 	%rd65, %rd58, 52;
	add.s64 	%rd66, %rd65, %rd64;
	add.s64 	%rd67, %rd66, 4602678819172646912;
	or.b64  	%rd68, %rd67, %rd60;
	mov.b64 	%fd4, %rd68;
$L__BB9_9:
	st.param.f64 	[func_retval0], %fd4;
	st.param.b32 	[func_retval0+8], %r46;
	ret;

}


// ===== COMPILED SASS (sm_100) =====

	.target	sm_100

	.elftype	@"ET_EXEC"


//--------------------- .note.nv.tkinfo           --------------------------
	.section	.note.nv.tkinfo,"",@"SHT_NOTE"
	.sectionflags	@"SHF_NOTE_NV_TKINFO"
	.tkinfo
        /*0018*/ 	.word	0x00000002
        /*0030*/ 	.string	""
        /*0030*/ 	.string	"ptxas"
        /*0030*/ 	.string	"Cuda compilation tools, release 13.0, V13.0.88"
        /*0030*/ 	.string	"Build cuda_13.0.r13.0/compiler.36424714_0"
        /*0030*/ 	.string	"-arch sm_100 -m 64 "



//--------------------- .note.nv.cuinfo           --------------------------
	.section	.note.nv.cuinfo,"",@"SHT_NOTE"
	.sectionflags	@"SHF_NOTE_NV_CUINFO"
        /*0018*/ 	.short	0x0002
        /*001a*/ 	.short	0x0064
        /*001c*/ 	.short	0x0082
	.zero		2


//--------------------- .nv.info                  --------------------------
	.section	.nv.info,"",@"SHT_CUDA_INFO"
	.align	4


	//----- nvinfo : EIATTR_REGCOUNT
	.align		4
        /*0000*/ 	.byte	0x04, 0x2f
        /*0002*/ 	.short	(.L_3 - .L_2)
	.align		4
.L_2:
        /*0004*/ 	.word	index@(Uniform_To_Gauss)
        /*0008*/ 	.word	0x00000020


	//----- nvinfo : EIATTR_FRAME_SIZE
	.align		4
.L_3:
        /*000c*/ 	.byte	0x04, 0x11
        /*000e*/ 	.short	(.L_5 - .L_4)
	.align		4
.L_4:
        /*0010*/ 	.word	index@($Uniform_To_Gauss$__internal_trig_reduction_slowpathd)
        /*0014*/ 	.word	0x00000028


	//----- nvinfo : EIATTR_FRAME_SIZE
	.align		4
.L_5:
        /*0018*/ 	.byte	0x04, 0x11
        /*001a*/ 	.short	(.L_7 - .L_6)
	.align		4
.L_6:
        /*001c*/ 	.word	index@($__internal_7_$__cuda_sm20_dsqrt_rn_f64_mediumpath_v1)
        /*0020*/ 	.word	0x00000028


	//----- nvinfo : EIATTR_FRAME_SIZE
	.align		4
.L_7:
        /*0024*/ 	.byte	0x04, 0x11
        /*0026*/ 	.short	(.L_9 - .L_8)
	.align		4
.L_8:
        /*0028*/ 	.word	index@(Uniform_To_Gauss)
        /*002c*/ 	.word	0x00000028


	//----- nvinfo : EIATTR_REGCOUNT
	.align		4
.L_9:
        /*0030*/ 	.byte	0x04, 0x2f
        /*0032*/ 	.short	(.L_11 - .L_10)
	.align		4
.L_10:
        /*0034*/ 	.word	index@(Init_0_mod)
        /*0038*/ 	.word	0x00000012


	//----- nvinfo : EIATTR_FRAME_SIZE
	.align		4
.L_11:
        /*003c*/ 	.byte	0x04, 0x11
        /*003e*/ 	.short	(.L_13 - .L_12)
	.align		4
.L_12:
        /*0040*/ 	.word	index@(Init_0_mod)
        /*0044*/ 	.word	0x00000000


	//----- nvinfo : EIATTR_REGCOUNT
	.align		4
.L_13:
        /*0048*/ 	.byte	0x04, 0x2f
        /*004a*/ 	.short	(.L_15 - .L_14)
	.align		4
.L_14:
        /*004c*/ 	.word	index@(Comp_min_alpha_data)
        /*0050*/ 	.word	0x00000020


	//----- nvinfo : EIATTR_FRAME_SIZE
	.align		4
.L_15:
        /*0054*/ 	.byte	0x04, 0x11
        /*0056*/ 	.short	(.L_17 - .L_16)
	.align		4
.L_16:
        /*0058*/ 	.word	index@(Comp_min_alpha_data)
        /*005c*/ 	.word	0x00000c00


	//----- nvinfo : EIATTR_REGCOUNT
	.align		4
.L_17:
        /*0060*/ 	.byte	0x04, 0x2f
        /*0062*/ 	.short	(.L_19 - .L_18)
	.align		4
.L_18:
        /*0064*/ 	.word	index@(Comp_Force)
        /*0068*/ 	.word	0x00000028


	//----- nvinfo : EIATTR_FRAME_SIZE
	.align		4
.L_19:
        /*006c*/ 	.byte	0x04, 0x11
        /*006e*/ 	.short	(.L_21 - .L_20)
	.align		4
.L_20:
        /*0070*/ 	.word	index@($Comp_Force$__internal_trig_reduction_slowpathd)
        /*0074*/ 	.word	0x00000028


	//----- nvinfo : EIATTR_FRAME_SIZE
	.align		4
.L_21:
        /*0078*/ 	.byte	0x04, 0x11
        /*007a*/ 	.short	(.L_23 - .L_22)
	.align		4
.L_22:
        /*007c*/ 	.word	index@($__internal_6_$__cuda_sm20_dsqrt_rn_f64_mediumpath_v1)
        /*0080*/ 	.word	0x00000028


	//----- nvinfo : EIATTR_FRAME_SIZE
	.align		4
.L_23:
        /*0084*/ 	.byte	0x04, 0x11
        /*0086*/ 	.short	(.L_25 - .L_24)
	.align		4
.L_24:
        /*0088*/ 	.word	index@($__internal_5_$__cuda_sm20_div_rn_f64_full)
        /*008c*/ 	.word	0x00000028


	//----- nvinfo : EIATTR_FRAME_SIZE
	.align		4
.L_25:
        /*0090*/ 	.byte	0x04, 0x11
        /*0092*/ 	.short	(.L_27 - .L_26)
	.align		4
.L_26:
        /*0094*/ 	.word	index@($__internal_4_$__cuda_sm20_dblrcp_rn_slowpath_v3)
        /*0098*/ 	.word	0x00000028


	//----- nvinfo : EIATTR_FRAME_SIZE
	.align		4
.L_27:
        /*009c*/ 	.byte	0x04, 0x11
        /*009e*/ 	.short	(.L_29 - .L_28)
	.align		4
.L_28:
        /*00a0*/ 	.word	index@(Comp_Force)
        /*00a4*/ 	.word	0x00000028


	//----- nvinfo : EIATTR_REGCOUNT
	.align		4
.L_29:
        /*00a8*/ 	.byte	0x04, 0x2f
        /*00aa*/ 	.short	(.L_31 - .L_30)
	.align		4
.L_30:
        /*00ac*/ 	.word	index@(Update_State)
        /*00b0*/ 	.word	0x00000024


	//----- nvinfo : EIATTR_FRAME_SIZE
	.align		4
.L_31:
        /*00b4*/ 	.byte	0x04, 0x11
        /*00b6*/ 	.short	(.L_33 - .L_32)
	.align		4
.L_32:
        /*00b8*/ 	.word	index@($Update_State$__internal_trig_reduction_slowpathd)
        /*00bc*/ 	.word	0x00000028


	//----- nvinfo : EIATTR_FRAME_SIZE
	.align		4
.L_33:
        /*00c0*/ 	.byte	0x04, 0x11
        /*00c2*/ 	.short	(.L_35 - .L_34)
	.align		4
.L_34:
        /*00c4*/ 	.word	index@($__internal_3_$__cuda_sm20_dsqrt_rn_f64_mediumpath_v1)
        /*00c8*/ 	.word	0x00000028


	//----- nvinfo : EIATTR_FRAME_SIZE
	.align		4
.L_35:
        /*00cc*/ 	.byte	0x04, 0x11
        /*00ce*/ 	.short	(.L_37 - .L_36)
	.align		4
.L_36:
        /*00d0*/ 	.word	index@($__internal_2_$__cuda_sm20_div_rn_f64_full)
        /*00d4*/ 	.word	0x00000028


	//----- nvinfo : EIATTR_FRAME_SIZE
	.align		4
.L_37:
        /*00d8*/ 	.byte	0x04, 0x11
        /*00da*/ 	.short	(.L_39 - .L_38)
	.align		4
.L_38:
        /*00dc*/ 	.word	index@(Update_State)
        /*00e0*/ 	.word	0x00000028


	//----- nvinfo : EIATTR_REGCOUNT
	.align		4
.L_39:
        /*00e4*/ 	.byte	0x04, 0x2f
        /*00e6*/ 	.short	(.L_41 - .L_40)
	.align		4
.L_40:
        /*00e8*/ 	.word	index@(Comp_map)
        /*00ec*/ 	.word	0x00000026


	//----- nvinfo : EIATTR_FRAME_SIZE
	.align		4
.L_41:
        /*00f0*/ 	.byte	0x04, 0x11
        /*00f2*/ 	.short	(.L_43 - .L_42)
	.align		4
.L_42:
        /*00f4*/ 	.word	index@($Comp_map$__internal_trig_reduction_slowpathd)
        /*00f8*/ 	.word	0x00000028


	//----- nvinfo : EIATTR_FRAME_SIZE
	.align		4
.L_43:
        /*00fc*/ 	.byte	0x04, 0x11
        /*00fe*/ 	.short	(.L_45 - .L_44)
	.align		4
.L_44:
        /*0100*/ 	.word	index@($__internal_1_$__cuda_sm20_dsqrt_rn_f64_mediumpath_v1)
        /*0104*/ 	.word	0x00000028


	//----- nvinfo : EIATTR_FRAME_SIZE
	.align		4
.L_45:
        /*0108*/ 	.byte	0x04, 0x11
        /*010a*/ 	.short	(.L_47 - .L_46)
	.align		4
.L_46:
        /*010c*/ 	.word	index@($__internal_0_$__cuda_sm20_div_rn_f64_full)
        /*0110*/ 	.word	0x00000028


	//----- nvinfo : EIATTR_FRAME_SIZE
	.align		4
.L_47:
        /*0114*/ 	.byte	0x04, 0x11
        /*0116*/ 	.short	(.L_49 - .L_48)
	.align		4
.L_48:
        /*0118*/ 	.word	index@(Comp_map)
        /*011c*/ 	.word	0x00000028


	//----- nvinfo : EIATTR_REGCOUNT
	.align		4
.L_49:
        /*0120*/ 	.byte	0x04, 0x2f
        /*0122*/ 	.short	(.L_51 - .L_50)
	.align		4
.L_50:
        /*0124*/ 	.word	index@(Comp_map_2)
        /*0128*/ 	.word	0x0000000d


	//----- nvinfo : EIATTR_FRAME_SIZE
	.align		4
.L_51:
        /*012c*/ 	.byte	0x04, 0x11
        /*012e*/ 	.short	(.L_53 - .L_52)
	.align		4
.L_52:
        /*0130*/ 	.word	index@(Comp_map_2)
        /*0134*/ 	.word	0x00000000


	//----- nvinfo : EIATTR_REGCOUNT
	.align		4
.L_53:
        /*0138*/ 	.byte	0x04, 0x2f
        /*013a*/ 	.short	(.L_55 - .L_54)
	.align		4
.L_54:
        /*013c*/ 	.word	index@(Map_sym)
        /*0140*/ 	.word	0x00000009


	//----- nvinfo : EIATTR_FRAME_SIZE
	.align		4
.L_55:
        /*0144*/ 	.byte	0x04, 0x11
        /*0146*/ 	.short	(.L_57 - .L_56)
	.align		4
.L_56:
        /*0148*/ 	.word	index@(Map_sym)
        /*014c*/ 	.word	0x00000000


	//----- nvinfo : EIATTR_REGCOUNT
	.align		4
.L_57:
        /*0150*/ 	.byte	0x04, 0x2f
        /*0152*/ 	.short	(.L_59 - .L_58)
	.align		4
.L_58:
        /*0154*/ 	.word	index@(Vor_Clear)
        /*0158*/ 	.word	0x0000000a


	//----- nvinfo : EIATTR_FRAME_SIZE
	.align		4
.L_59:
        /*015c*/ 	.byte	0x04, 0x11
        /*015e*/ 	.short	(.L_61 - .L_60)
	.align		4
.L_60:
        /*0160*/ 	.word	index@(Vor_Clear)
        /*0164*/ 	.word	0x00000000


	//----- nvinfo : EIATTR_MIN_STACK_SIZE
	.align		4
.L_61:
        /*0168*/ 	.byte	0x04, 0x12
        /*016a*/ 	.short	(.L_63 - .L_62)
	.align		4
.L_62:
        /*016c*/ 	.word	index@(Vor_Clear)
        /*0170*/ 	.word	0x00000000


	//----- nvinfo : EIATTR_MIN_STACK_SIZE
	.align		4
.L_63:
        /*0174*/ 	.byte	0x04, 0x12
        /*0176*/ 	.short	(.L_65 - .L_64)
	.align		4
.L_64:
        /*0178*/ 	.word	index@(Map_sym)
        /*017c*/ 	.word	0x00000000


	//----- nvinfo : EIATTR_MIN_STACK_SIZE
	.align		4
.L_65:
        /*0180*/ 	.byte	0x04, 0x12
        /*0182*/ 	.short	(.L_67 - .L_66)
	.align		4
.L_66:
        /*0184*/ 	.word	index@(Comp_map_2)
        /*0188*/ 	.word	0x00000000


	//----- nvinfo : EIATTR_MIN_STACK_SIZE
	.align		4
.L_67:
        /*018c*/ 	.byte	0x04, 0x12
        /*018e*/ 	.short	(.L_69 - .L_68)
	.align		4
.L_68:
        /*0190*/ 	.word	index@(Comp_map)
        /*0194*/ 	.word	0x00000028


	//----- nvinfo : EIATTR_MIN_STACK_SIZE
	.align		4
.L_69:
        /*0198*/ 	.byte	0x04, 0x12
        /*019a*/ 	.short	(.L_71 - .L_70)
	.align		4
.L_70:
        /*019c*/ 	.word	index@(Update_State)
        /*01a0*/ 	.word	0x00000028


	//----- nvinfo : EIATTR_MIN_STACK_SIZE
	.align		4
.L_71:
        /*01a4*/ 	.byte	0x04, 0x12
        /*01a6*/ 	.short	(.L_73 - .L_72)
	.align		4
.L_72:
        /*01a8*/ 	.word	index@(Comp_Force)
        /*01ac*/ 	.word	0x00000028


	//----- nvinfo : EIATTR_MIN_STACK_SIZE
	.align		4
.L_73:
        /*01b0*/ 	.byte	0x04, 0x12
        /*01b2*/ 	.short	(.L_75 - .L_74)
	.align		4
.L_74:
        /*01b4*/ 	.word	index@(Comp_min_alpha_data)
        /*01b8*/ 	.word	0x00000c00


	//----- nvinfo : EIATTR_MIN_STACK_SIZE
	.align		4
.L_75:
        /*01bc*/ 	.byte	0x04, 0x12
        /*01be*/ 	.short	(.L_77 - .L_76)
	.align		4
.L_76:
        /*01c0*/ 	.word	index@(Init_0_mod)
        /*01c4*/ 	.word	0x00000000


	//----- nvinfo : EIATTR_MIN_STACK_SIZE
	.align		4
.L_77:
        /*01c8*/ 	.byte	0x04, 0x12
        /*01ca*/ 	.short	(.L_79 - .L_78)
	.align		4
.L_78:
        /*01cc*/ 	.word	index@(Uniform_To_Gauss)
        /*01d0*/ 	.word	0x00000028
.L_79:


//--------------------- .nv.compat                --------------------------
	.section	.nv.compat,"",@"SHT_CUDA_COMPAT_INFO"
	.align	4
        /*0000*/ 	.byte	0x02, 0x09, 0x00, 0x00, 0x02, 0x02, 0x01, 0x00, 0x02, 0x05, 0x05, 0x00, 0x03, 0x07, 0x01, 0x01
        /*0010*/ 	.byte	0x02, 0x03, 0x00, 0x00, 0x02, 0x06, 0x01, 0x00, 0x04, 0x0b, 0x08, 0x00, 0x01, 0x00, 0x00, 0x00
        /*0020*/ 	.byte	0x00, 0x00, 0x00, 0x00


//--------------------- .nv.info.Vor_Clear        --------------------------
	.section	.nv.info.Vor_Clear,"",@"SHT_CUDA_INFO"
	.sectionflags	@""
	.align	4


	//----- nvinfo : EIATTR_CUDA_API_VERSION
	.align		4
        /*0000*/ 	.byte	0x04, 0x37
        /*0002*/ 	.short	(.L_81 - .L_80)
.L_80:
        /*0004*/ 	.word	0x00000082


	//----- nvinfo : EIATTR_KPARAM_INFO
	.align		4
.L_81:
        /*0008*/ 	.byte	0x04, 0x17
        /*000a*/ 	.short	(.L_83 - .L_82)
.L_82:
        /*000c*/ 	.word	0x00000000
        /*0010*/ 	.short	0x0002
        /*0012*/ 	.short	0x0010
        /*0014*/ 	.byte	0x00, 0xf0, 0x11, 0x00


	//----- nvinfo : EIATTR_KPARAM_INFO
	.align		4
.L_83:
        /*0018*/ 	.byte	0x04, 0x17
        /*001a*/ 	.short	(.L_85 - .L_84)
.L_84:
        /*001c*/ 	.word	0x00000000
        /*0020*/ 	.short	0x0001
        /*0022*/ 	.short	0x0008
        /*0024*/ 	.byte	0x00, 0xf5, 0x21, 0x00


	//----- nvinfo : EIATTR_KPARAM_INFO
	.align		4
.L_85:
        /*0028*/ 	.byte	0x04, 0x17
        /*002a*/ 	.short	(.L_87 - .L_86)
.L_86:
        /*002c*/ 	.word	0x00000000
        /*0030*/ 	.short	0x0000
        /*0032*/ 	.short	0x0000
        /*0034*/ 	.byte	0x00, 0xf5, 0x21, 0x00


	//----- nvinfo : EIATTR_SPARSE_MMA_MASK
	.align		4
.L_87:
        /*0038*/ 	.byte	0x03, 0x50
        /*003a*/ 	.short	0x0000


	//----- nvinfo : EIATTR_MAXREG_COUNT
	.align		4
        /*003c*/ 	.byte	0x03, 0x1b
        /*003e*/ 	.short	0x00ff


	//----- nvinfo : EIATTR_MERCURY_ISA_VERSION
	.align		4
        /*0040*/ 	.byte	0x03, 0x5f
        /*0042*/ 	.short	0x0101


	//----- nvinfo : EIATTR_VRC_CTA_INIT_COUNT
	.align		4
        /*0044*/ 	.byte	0x02, 0x4a
	.zero		1
	.zero		1


	//----- nvinfo : EIATTR_EXIT_INSTR_OFFSETS
	.align		4
        /*0048*/ 	.byte	0x04, 0x1c
        /*004a*/ 	.short	(.L_89 - .L_88)


	//   ....[0]....
.L_88:
        /*004c*/ 	.word	0x000000c0


	//   ....[1]....
        /*0050*/ 	.word	0x00000150


	//----- nvinfo : EIATTR_CBANK_PARAM_SIZE
	.align		4
.L_89:
        /*0054*/ 	.byte	0x03, 0x19
        /*0056*/ 	.short	0x0014


	//----- nvinfo : EIATTR_PARAM_CBANK
	.align		4
        /*0058*/ 	.byte	0x04, 0x0a
        /*005a*/ 	.short	(.L_91 - .L_90)
	.align		4
.L_90:
        /*005c*/ 	.word	index@(.nv.constant0.Vor_Clear)
        /*0060*/ 	.short	0x0380
        /*0062*/ 	.short	0x0014


	//----- nvinfo : EIATTR_SW_WAR
	.align		4
.L_91:
        /*0064*/ 	.byte	0x04, 0x36
        /*0066*/ 	.short	(.L_93 - .L_92)
.L_92:
        /*0068*/ 	.word	0x00000008
.L_93:


//--------------------- .nv.info.Map_sym          --------------------------
	.section	.nv.info.Map_sym,"",@"SHT_CUDA_INFO"
	.sectionflags	@""
	.align	4


	//----- nvinfo : EIATTR_CUDA_API_VERSION
	.align		4
        /*0000*/ 	.byte	0x04, 0x37
        /*0002*/ 	.short	(.L_95 - .L_94)
.L_94:
        /*0004*/ 	.word	0x00000082


	//----- nvinfo : EIATTR_KPARAM_INFO
	.align		4
.L_95:
        /*0008*/ 	.byte	0x04, 0x17
        /*000a*/ 	.short	(.L_97 - .L_96)
.L_96:
        /*000c*/ 	.word	0x00000000
        /*0010*/ 	.short	0x0001
        /*0012*/ 	.short	0x0008
        /*0014*/ 	.byte	0x00, 0xf0, 0x11, 0x00


	//----- nvinfo : EIATTR_KPARAM_INFO
	.align		4
.L_97:
        /*0018*/ 	.byte	0x04, 0x17
        /*001a*/ 	.short	(.L_99 - .L_98)
.L_98:
        /*001c*/ 	.word	0x00000000
        /*0020*/ 	.short	0x0000
        /*0022*/ 	.short	0x0000
        /*0024*/ 	.byte	0x00, 0xf5, 0x21, 0x00


	//----- nvinfo : EIATTR_SPARSE_MMA_MASK
	.align		4
.L_99:
        /*0028*/ 	.byte	0x03, 0x50
        /*002a*/ 	.short	0x0000


	//----- nvinfo : EIATTR_MAXREG_COUNT
	.align		4
        /*002c*/ 	.byte	0x03, 0x1b
        /*002e*/ 	.short	0x00ff


	//----- nvinfo : EIATTR_MERCURY_ISA_VERSION
	.align		4
        /*0030*/ 	.byte	0x03, 0x5f
        /*0032*/ 	.short	0x0101


	//----- nvinfo : EIATTR_VRC_CTA_INIT_COUNT
	.align		4
        /*0034*/ 	.byte	0x02, 0x4a
	.zero		1
	.zero		1


	//----- nvinfo : EIATTR_EXIT_INSTR_OFFSETS
	.align		4
        /*0038*/ 	.byte	0x04, 0x1c
        /*003a*/ 	.short	(.L_101 - .L_100)


	//   ....[0]....
.L_100:
        /*003c*/ 	.word	0x000000c0


	//   ....[1]....
        /*0040*/ 	.word	0x000001c0


	//   ....[2]....
        /*0044*/ 	.word	0x00000250


	//----- nvinfo : EIATTR_CRS_STACK_SIZE
	.align		4
.L_101:
        /*0048*/ 	.byte	0x04, 0x1e
        /*004a*/ 	.short	(.L_103 - .L_102)
.L_102:
        /*004c*/ 	.word	0x00000000


	//----- nvinfo : EIATTR_CBANK_PARAM_SIZE
	.align		4
.L_103:
        /*0050*/ 	.byte	0x03, 0x19
        /*0052*/ 	.short	0x000c


	//----- nvinfo : EIATTR_PARAM_CBANK
	.align		4
        /*0054*/ 	.byte	0x04, 0x0a
        /*0056*/ 	.short	(.L_105 - .L_104)
	.align		4
.L_104:
        /*0058*/ 	.word	index@(.nv.constant0.Map_sym)
        /*005c*/ 	.short	0x0380
        /*005e*/ 	.short	0x000c


	//----- nvinfo : EIATTR_SW_WAR
	.align		4
.L_105:
        /*0060*/ 	.byte	0x04, 0x36
        /*0062*/ 	.short	(.L_107 - .L_106)
.L_106:
        /*0064*/ 	.word	0x00000008
.L_107:


//--------------------- .nv.info.Comp_map_2       --------------------------
	.section	.nv.info.Comp_map_2,"",@"SHT_CUDA_INFO"
	.sectionflags	@""
	.align	4


	//----- nvinfo : EIATTR_CUDA_API_VERSION
	.align		4
        /*0000*/ 	.byte	0x04, 0x37
        /*0002*/ 	.short	(.L_109 - .L_108)
.L_108:
        /*0004*/ 	.word	0x00000082


	//----- nvinfo : EIATTR_KPARAM_INFO
	.align		4
.L_109:
        /*0008*/ 	.byte	0x04, 0x17
        /*000a*/ 	.short	(.L_111 - .L_110)
.L_110:
        /*000c*/ 	.word	0x00000000
        /*0010*/ 	.short	0x0002
        /*0012*/ 	.short	0x0010
        /*0014*/ 	.byte	0x00, 0xf0, 0x11, 0x00


	//----- nvinfo : EIATTR_KPARAM_INFO
	.align		4
.L_111:
        /*0018*/ 	.byte	0x04, 0x17
        /*001a*/ 	.short	(.L_113 - .L_112)
.L_112:
        /*001c*/ 	.word	0x00000000
        /*0020*/ 	.short	0x0001
        /*0022*/ 	.short	0x0008
        /*0024*/ 	.byte	0x00, 0xf5, 0x21, 0x00


	//----- nvinfo : EIATTR_KPARAM_INFO
	.align		4
.L_113:
        /*0028*/ 	.byte	0x04, 0x17
        /*002a*/ 	.short	(.L_115 - .L_114)
.L_114:
        /*002c*/ 	.word	0x00000000
        /*0030*/ 	.short	0x0000
        /*0032*/ 	.short	0x0000
        /*0034*/ 	.byte	0x00, 0xf5, 0x21, 0x00


	//----- nvinfo : EIATTR_SPARSE_MMA_MASK
	.align		4
.L_115:
        /*0038*/ 	.byte	0x03, 0x50
        /*003a*/ 	.short	0x0000


	//----- nvinfo : EIATTR_MAXREG_COUNT
	.align		4
        /*003c*/ 	.byte	0x03, 0x1b
        /*003e*/ 	.short	0x00ff


	//----- nvinfo : EIATTR_MERCURY_ISA_VERSION
	.align		4
        /*0040*/ 	.byte	0x03, 0x5f
        /*0042*/ 	.short	0x0101


	//----- nvinfo : EIATTR_VRC_CTA_INIT_COUNT
	.align		4
        /*0044*/ 	.byte	0x02, 0x4a
	.zero		1
	.zero		1


	//----- nvinfo : EIATTR_EXIT_INSTR_OFFSETS
	.align		4
        /*0048*/ 	.byte	0x04, 0x1c
        /*004a*/ 	.short	(.L_117 - .L_116)


	//   ....[0]....
.L_116:
        /*004c*/ 	.word	0x000000c0


	//   ....[1]....
        /*0050*/ 	.word	0x00000520


	//----- nvinfo : EIATTR_CBANK_PARAM_SIZE
	.align		4
.L_117:
        /*0054*/ 	.byte	0x03, 0x19
        /*0056*/ 	.short	0x0014


	//----- nvinfo : EIATTR_PARAM_CBANK
	.align		4
        /*0058*/ 	.byte	0x04, 0x0a
        /*005a*/ 	.short	(.L_119 - .L_118)
	.align		4
.L_118:
        /*005c*/ 	.word	index@(.nv.constant0.Comp_map_2)
        /*0060*/ 	.short	0x0380
        /*0062*/ 	.short	0x0014


	//----- nvinfo : EIATTR_SW_WAR
	.align		4
.L_119:
        /*0064*/ 	.byte	0x04, 0x36
        /*0066*/ 	.short	(.L_121 - .L_120)
.L_120:
        /*0068*/ 	.word	0x00000008
.L_121:


//--------------------- .nv.info.Comp_map         --------------------------
	.section	.nv.info.Comp_map,"",@"SHT_CUDA_INFO"
	.sectionflags	@""
	.align	4


	//----- nvinfo : EIATTR_CUDA_API_VERSION
	.align		4
        /*0000*/ 	.byte	0x04, 0x37
        /*0002*/ 	.short	(.L_123 - .L_122)
.L_122:
        /*0004*/ 	.word	0x00000082


	//----- nvinfo : EIATTR_KPARAM_INFO
	.align		4
.L_123:
        /*0008*/ 	.byte	0x04, 0x17
        /*000a*/ 	.short	(.L_125 - .L_124)
.L_124:
        /*000c*/ 	.word	0x00000000
        /*0010*/ 	.short	0x0005
        /*0012*/ 	.short	0x0028
        /*0014*/ 	.byte	0x00, 0xf5, 0x21, 0x00


	//----- nvinfo : EIATTR_KPARAM_INFO
	.align		4
.L_125:
        /*0018*/ 	.byte	0x04, 0x17
        /*001a*/ 	.short	(.L_127 - .L_126)
.L_126:
        /*001c*/ 	.word	0x00000000
        /*0020*/ 	.short	0x0004
        /*0022*/ 	.short	0x0020
        /*0024*/ 	.byte	0x00, 0xf0, 0x21, 0x00


	//----- nvinfo : EIATTR_KPARAM_INFO
	.align		4
.L_127:
        /*0028*/ 	.byte	0x04, 0x17
        /*002a*/ 	.short	(.L_129 - .L_128)
.L_128:
        /*002c*/ 	.word	0x00000000
        /*0030*/ 	.short	0x0003
        /*0032*/ 	.short	0x0018
        /*0034*/ 	.byte	0x00, 0xf0, 0x11, 0x00


	//----- nvinfo : EIATTR_KPARAM_INFO
	.align		4
.L_129:
        /*0038*/ 	.byte	0x04, 0x17
        /*003a*/ 	.short	(.L_131 - .L_130)
.L_130:
        /*003c*/ 	.word	0x00000000
        /*0040*/ 	.short	0x0002
        /*0042*/ 	.short	0x0010
        /*0044*/ 	.byte	0x00, 0xf5, 0x21, 0x00


	//----- nvinfo : EIATTR_KPARAM_INFO
	.align		4
.L_131:
        /*0048*/ 	.byte	0x04, 0x17
        /*004a*/ 	.short	(.L_133 - .L_132)
.L_132:
        /*004c*/ 	.word	0x00000000
        /*0050*/ 	.short	0x0001
        /*0052*/ 	.short	0x0008
        /*0054*/ 	.byte	0x00, 0xf5, 0x21, 0x00


	//----- nvinfo : EIATTR_KPARAM_INFO
	.align		4
.L_133:
        /*0058*/ 	.byte	0x04, 0x17
        /*005a*/ 	.short	(.L_135 - .L_134)
.L_134:
        /*005c*/ 	.word	0x00000000
        /*0060*/ 	.short	0x0000
        /*0062*/ 	.short	0x0000
        /*0064*/ 	.byte	0x00, 0xf5, 0x21, 0x00


	//----- nvinfo : EIATTR_SPARSE_MMA_MASK
	.align		4
.L_135:
        /*0068*/ 	.byte	0x03, 0x50
        /*006a*/ 	.short	0x0000


	//----- nvinfo : EIATTR_MAXREG_COUNT
	.align		4
        /*006c*/ 	.byte	0x03, 0x1b
        /*006e*/ 	.short	0x00ff


	//----- nvinfo : EIATTR_MERCURY_ISA_VERSION
	.align		4
        /*0070*/ 	.byte	0x03, 0x5f
        /*0072*/ 	.short	0x0101


	//----- nvinfo : EIATTR_VRC_CTA_INIT_COUNT
	.align		4
        /*0074*/ 	.byte	0x02, 0x4a
	.zero		1
	.zero		1


	//----- nvinfo : EIATTR_EXIT_INSTR_OFFSETS
	.align		4
        /*0078*/ 	.byte	0x04, 0x1c
        /*007a*/ 	.short	(.L_137 - .L_136)


	//   ....[0]....
.L_136:
        /*007c*/ 	.word	0x000000d0


	//   ....[1]....
        /*0080*/ 	.word	0x000011b0


	//----- nvinfo : EIATTR_CRS_STACK_SIZE
	.align		4
.L_137:
        /*0084*/ 	.byte	0x04, 0x1e
        /*0086*/ 	.short	(.L_139 - .L_138)
.L_138:
        /*0088*/ 	.word	0x00000000


	//----- nvinfo : EIATTR_CBANK_PARAM_SIZE
	.align		4
.L_139:
        /*008c*/ 	.byte	0x03, 0x19
        /*008e*/ 	.short	0x0030


	//----- nvinfo : EIATTR_PARAM_CBANK
	.align		4
        /*0090*/ 	.byte	0x04, 0x0a
        /*0092*/ 	.short	(.L_141 - .L_140)
	.align		4
.L_140:
        /*0094*/ 	.word	index@(.nv.constant0.Comp_map)
        /*0098*/ 	.short	0x0380
        /*009a*/ 	.short	0x0030


	//----- nvinfo : EIATTR_SW_WAR
	.align		4
.L_141:
        /*009c*/ 	.byte	0x04, 0x36
        /*009e*/ 	.short	(.L_143 - .L_142)
.L_142:
        /*00a0*/ 	.word	0x00000008
.L_143:


//--------------------- .nv.info.Update_State     --------------------------
	.section	.nv.info.Update_State,"",@"SHT_CUDA_INFO"
	.sectionflags	@""
	.align	4


	//----- nvinfo : EIATTR_CUDA_API_VERSION
	.align		4
        /*0000*/ 	.byte	0x04, 0x37
        /*0002*/ 	.short	(.L_145 - .L_144)
.L_144:
        /*0004*/ 	.word	0x00000082


	//----- nvinfo : EIATTR_KPARAM_INFO
	.align		4
.L_145:
        /*0008*/ 	.byte	0x04, 0x17
        /*000a*/ 	.short	(.L_147 - .L_146)
.L_146:
        /*000c*/ 	.word	0x00000000
        /*0010*/ 	.short	0x0014
        /*0012*/ 	.short	0x00a0
        /*0014*/ 	.byte	0x00, 0xf0, 0x21, 0x00


	//----- nvinfo : EIATTR_KPARAM_INFO
	.align		4
.L_147:
        /*0018*/ 	.byte	0x04, 0x17
        /*001a*/ 	.short	(.L_149 - .L_148)
.L_148:
        /*001c*/ 	.word	0x00000000
        /*0020*/ 	.short	0x0013
        /*0022*/ 	.short	0x0098
        /*0024*/ 	.byte	0x00, 0xf0, 0x21, 0x00


	//----- nvinfo : EIATTR_KPARAM_INFO
	.align		4
.L_149:
        /*0028*/ 	.byte	0x04, 0x17
        /*002a*/ 	.short	(.L_151 - .L_150)
.L_150:
        /*002c*/ 	.word	0x00000000
        /*0030*/ 	.short	0x0012
        /*0032*/ 	.short	0x0090
        /*0034*/ 	.byte	0x00, 0xf0, 0x21, 0x00


	//----- nvinfo : EIATTR_KPARAM_INFO
	.align		4
.L_151:
        /*0038*/ 	.byte	0x04, 0x17
        /*003a*/ 	.short	(.L_153 - .L_152)
.L_152:
        /*003c*/ 	.word	0x00000000
        /*0040*/ 	.short	0x0011
        /*0042*/ 	.short	0x0088
        /*0044*/ 	.byte	0x00, 0xf0, 0x21, 0x00


	//----- nvinfo : EIATTR_KPARAM_INFO
	.align		4
.L_153:
        /*0048*/ 	.byte	0x04, 0x17
        /*004a*/ 	.short	(.L_155 - .L_154)
.L_154:
        /*004c*/ 	.word	0x00000000
        /*0050*/ 	.short	0x0010
        /*0052*/ 	.short	0x0080
        /*0054*/ 	.byte	0x00, 0xf0, 0x11, 0x00


	//----- nvinfo : EIATTR_KPARAM_INFO
	.align		4
.L_155:
        /*0058*/ 	.byte	0x04, 0x17
        /*005a*/ 	.short	(.L_157 - .L_156)
.L_156:
        /*005c*/ 	.word	0x00000000
        /*0060*/ 	.short	0x000f
        /*0062*/ 	.short	0x0078
        /*0064*/ 	.byte	0x00, 0xf5, 0x21, 0x00


	//----- nvinfo : EIATTR_KPARAM_INFO
	.align		4
.L_157:
        /*0068*/ 	.byte	0x04, 0x17
        /*006a*/ 	.short	(.L_159 - .L_158)
.L_158:
        /*006c*/ 	.word	0x00000000
        /*0070*/ 	.short	0x000e
        /*0072*/ 	.short	0x0070
        /*0074*/ 	.byte	0x00, 0xf5, 0x21, 0x00


	//----- nvinfo : EIATTR_KPARAM_INFO
	.align		4
.L_159:
        /*0078*/ 	.byte	0x04, 0x17
        /*007a*/ 	.short	(.L_161 - .L_160)
.L_160:
        /*007c*/ 	.word	0x00000000
        /*0080*/ 	.short	0x000d
        /*0082*/ 	.short	0x0068
        /*0084*/ 	.byte	0x00, 0xf0, 0x21, 0x00


	//----- nvinfo : EIATTR_KPARAM_INFO
	.align		4
.L_161:
        /*0088*/ 	.byte	0x04, 0x17
        /*008a*/ 	.short	(.L_163 - .L_162)
.L_162:
        /*008c*/ 	.word	0x00000000
        /*0090*/ 	.short	0x000c
        /*0092*/ 	.short	0x0060
        /*0094*/ 	.byte	0x00, 0xf0, 0x21, 0x00


	//----- nvinfo : EIATTR_KPARAM_INFO
	.align		4
.L_163:
        /*0098*/ 	.byte	0x04, 0x17
        /*009a*/ 	.short	(.L_165 - .L_164)
.L_164:
        /*009c*/ 	.word	0x00000000
        /*00a0*/ 	.short	0x000b
        /*00a2*/ 	.short	0x0058
        /*00a4*/ 	.byte	0x00, 0xf0, 0x11, 0x00


	//----- nvinfo : EIATTR_KPARAM_INFO
	.align		4
.L_165:
        /*00a8*/ 	.byte	0x04, 0x17
        /*00aa*/ 	.short	(.L_167 - .L_166)
.L_166:
        /*00ac*/ 	.word	0x00000000
        /*00b0*/ 	.short	0x000a
        /*00b2*/ 	.short	0x0050
        /*00b4*/ 	.byte	0x00, 0xf5, 0x21, 0x00


	//----- nvinfo : EIATTR_KPARAM_INFO
	.align		4
.L_167:
        /*00b8*/ 	.byte	0x04, 0x17
        /*00ba*/ 	.short	(.L_169 - .L_168)
.L_168:
        /*00bc*/ 	.word	0x00000000
        /*00c0*/ 	.short	0x0009
        /*00c2*/ 	.short	0x0048
        /*00c4*/ 	.byte	0x00, 0xf5, 0x21, 0x00


	//----- nvinfo : EIATTR_KPARAM_INFO
	.align		4
.L_169:
        /*00c8*/ 	.byte	0x04, 0x17
        /*00ca*/ 	.short	(.L_171 - .L_170)
.L_170:
        /*00cc*/ 	.word	0x00000000
        /*00d0*/ 	.short	0x0008
        /*00d2*/ 	.short	0x0040
        /*00d4*/ 	.byte	0x00, 0xf5, 0x21, 0x00


	//----- nvinfo : EIATTR_KPARAM_INFO
	.align		4
.L_171:
        /*00d8*/ 	.byte	0x04, 0x17
        /*00da*/ 	.short	(.L_173 - .L_172)
.L_172:
        /*00dc*/ 	.word	0x00000000
        /*00e0*/ 	.short	0x0007
        /*00e2*/ 	.short	0x0038
        /*00e4*/ 	.byte	0x00, 0xf5, 0x21, 0x00


	//----- nvinfo : EIATTR_KPARAM_INFO
	.align		4
.L_173:
        /*00e8*/ 	.byte	0x04, 0x17
        /*00ea*/ 	.short	(.L_175 - .L_174)
.L_174:
        /*00ec*/ 	.word	0x00000000
        /*00f0*/ 	.short	0x0006
        /*00f2*/ 	.short	0x0030
        /*00f4*/ 	.byte	0x00, 0xf5, 0x21, 0x00


	//----- nvinfo : EIATTR_KPARAM_INFO
	.align		4
.L_175:
        /*00f8*/ 	.byte	0x04, 0x17
        /*00fa*/ 	.short	(.L_177 - .L_176)
.L_176:
        /*00fc*/ 	.word	0x00000000
        /*0100*/ 	.short	0x0005
        /*0102*/ 	.short	0x0028
        /*0104*/ 	.byte	0x00, 0xf5, 0x21, 0x00


	//----- nvinfo : EIATTR_KPARAM_INFO
	.align		4
.L_177:
        /*0108*/ 	.byte	0x04, 0x17
        /*010a*/ 	.short	(.L_179 - .L_178)
.L_178:
        /*010c*/ 	.word	0x00000000
        /*0110*/ 	.short	0x0004
        /*0112*/ 	.short	0x0020
        /*0114*/ 	.byte	0x00, 0xf5, 0x21, 0x00


	//----- nvinfo : EIATTR_KPARAM_INFO
	.align		4
.L_179:
        /*0118*/ 	.byte	0x04, 0x17
        /*011a*/ 	.short	(.L_181 - .L_180)
.L_180:
        /*011c*/ 	.word	0x00000000
        /*0120*/ 	.short	0x0003
        /*0122*/ 	.short	0x0018
        /*0124*/ 	.byte	0x00, 0xf5, 0x21, 0x00


	//----- nvinfo : EIATTR_KPARAM_INFO
	.align		4
.L_181:
        /*0128*/ 	.byte	0x04, 0x17
        /*012a*/ 	.short	(.L_183 - .L_182)
.L_182:
        /*012c*/ 	.word	0x00000000
        /*0130*/ 	.short	0x0002
        /*0132*/ 	.short	0x0010
        /*0134*/ 	.byte	0x00, 0xf5, 0x21, 0x00


	//----- nvinfo : EIATTR_KPARAM_INFO
	.align		4
.L_183:
        /*0138*/ 	.byte	0x04, 0x17
        /*013a*/ 	.short	(.L_185 - .L_184)
.L_184:
        /*013c*/ 	.word	0x00000000
        /*0140*/ 	.short	0x0001
        /*0142*/ 	.short	0x0008
        /*0144*/ 	.byte	0x00, 0xf5, 0x21, 0x00


	//----- nvinfo : EIATTR_KPARAM_INFO
	.align		4
.L_185:
        /*0148*/ 	.byte	0x04, 0x17
        /*014a*/ 	.short	(.L_187 - .L_186)
.L_186:
        /*014c*/ 	.word	0x00000000
        /*0150*/ 	.short	0x0000
        /*0152*/ 	.short	0x0000
        /*0154*/ 	.byte	0x00, 0xf5, 0x21, 0x00


	//----- nvinfo : EIATTR_SPARSE_MMA_MASK
	.align		4
.L_187:
        /*0158*/ 	.byte	0x03, 0x50
        /*015a*/ 	.short	0x0000


	//----- nvinfo : EIATTR_MAXREG_COUNT
	.align		4
        /*015c*/ 	.byte	0x03, 0x1b
        /*015e*/ 	.short	0x00ff


	//----- nvinfo : EIATTR_MERCURY_ISA_VERSION
	.align		4
        /*0160*/ 	.byte	0x03, 0x5f
        /*0162*/ 	.short	0x0101


	//----- nvinfo : EIATTR_VRC_CTA_INIT_COUNT
	.align		4
        /*0164*/ 	.byte	0x02, 0x4a
	.zero		1
	.zero		1


	//----- nvinfo : EIATTR_EXIT_INSTR_OFFSETS
	.align		4
        /*0168*/ 	.byte	0x04, 0x1c
        /*016a*/ 	.short	(.L_189 - .L_188)


	//   ....[0]....
.L_188:
        /*016c*/ 	.word	0x00000090


	//   ....[1]....
        /*0170*/ 	.word	0x00003420


	//   ....[2]....
        /*0174*/ 	.word	0x000036d0


	//----- nvinfo : EIATTR_CRS_STACK_SIZE
	.align		4
.L_189:
        /*0178*/ 	.byte	0x04, 0x1e
        /*017a*/ 	.short	(.L_191 - .L_190)
.L_190:
        /*017c*/ 	.word	0x00000000


	//----- nvinfo : EIATTR_CBANK_PARAM_SIZE
	.align		4
.L_191:
        /*0180*/ 	.byte	0x03, 0x19
        /*0182*/ 	.short	0x00a8


	//----- nvinfo : EIATTR_PARAM_CBANK
	.align		4
        /*0184*/ 	.byte	0x04, 0x0a
        /*0186*/ 	.short	(.L_193 - .L_192)
	.align		4
.L_192:
        /*0188*/ 	.word	index@(.nv.constant0.Update_State)
        /*018c*/ 	.short	0x0380
        /*018e*/ 	.short	0x00a8


	//----- nvinfo : EIATTR_SW_WAR
	.align		4
.L_193:
        /*0190*/ 	.byte	0x04, 0x36
        /*0192*/ 	.short	(.L_195 - .L_194)
.L_194:
        /*0194*/ 	.word	0x00000008
.L_195:


//--------------------- .nv.info.Comp_Force       --------------------------
	.section	.nv.info.Comp_Force,"",@"SHT_CUDA_INFO"
	.sectionflags	@""
	.align	4


	//----- nvinfo : EIATTR_CUDA_API_VERSION
	.align		4
        /*0000*/ 	.byte	0x04, 0x37
        /*0002*/ 	.short	(.L_197 - .L_196)
.L_196:
        /*0004*/ 	.word	0x00000082


	//----- nvinfo : EIATTR_KPARAM_INFO
	.align		4
.L_197:
        /*0008*/ 	.byte	0x04, 0x17
        /*000a*/ 	.short	(.L_199 - .L_198)
.L_198:
        /*000c*/ 	.word	0x00000000
        /*0010*/ 	.short	0x000d
        /*0012*/ 	.short	0x0068
        /*0014*/ 	.byte	0x00, 0xf0, 0x21, 0x00


	//----- nvinfo : EIATTR_KPARAM_INFO
	.align		4
.L_199:
        /*0018*/ 	.byte	0x04, 0x17
        /*001a*/ 	.short	(.L_201 - .L_200)
.L_200:
        /*001c*/ 	.word	0x00000000
        /*0020*/ 	.short	0x000c
        /*0022*/ 	.short	0x0060
        /*0024*/ 	.byte	0x00, 0xf5, 0x21, 0x00


	//----- nvinfo : EIATTR_KPARAM_INFO
	.align		4
.L_201:
        /*0028*/ 	.byte	0x04, 0x17
        /*002a*/ 	.short	(.L_203 - .L_202)
.L_202:
        /*002c*/ 	.word	0x00000000
        /*0030*/ 	.short	0x000b
        /*0032*/ 	.short	0x0058
        /*0034*/ 	.byte	0x00, 0xf5, 0x21, 0x00


	//----- nvinfo : EIATTR_KPARAM_INFO
	.align		4
.L_203:
        /*0038*/ 	.byte	0x04, 0x17
        /*003a*/ 	.short	(.L_205 - .L_204)
.L_204:
        /*003c*/ 	.word	0x00000000
        /*0040*/ 	.short	0x000a
        /*0042*/ 	.short	0x0050
        /*0044*/ 	.byte	0x00, 0xf5, 0x21, 0x00


	//----- nvinfo : EIATTR_KPARAM_INFO
	.align		4
.L_205:
        /*0048*/ 	.byte	0x04, 0x17
        /*004a*/ 	.short	(.L_207 - .L_206)
.L_206:
        /*004c*/ 	.word	0x00000000
        /*0050*/ 	.short	0x0009
        /*0052*/ 	.short	0x0048
        /*0054*/ 	.byte	0x00, 0xf0, 0x21, 0x00


	//----- nvinfo : EIATTR_KPARAM_INFO
	.align		4
.L_207:
        /*0058*/ 	.byte	0x04, 0x17
        /*005a*/ 	.short	(.L_209 - .L_208)
.L_208:
        /*005c*/ 	.word	0x00000000
        /*0060*/ 	.short	0x0008
        /*0062*/ 	.short	0x0040
        /*0064*/ 	.byte	0x00, 0xf0, 0x11, 0x00


	//----- nvinfo : EIATTR_KPARAM_INFO
	.align		4
.L_209:
        /*0068*/ 	.byte	0x04, 0x17
        /*006a*/ 	.short	(.L_211 - .L_210)
.L_210:
        /*006c*/ 	.word	0x00000000
        /*0070*/ 	.short	0x0007
        /*0072*/ 	.short	0x0038
        /*0074*/ 	.byte	0x00, 0xf5, 0x21, 0x00


	//----- nvinfo : EIATTR_KPARAM_INFO
	.align		4
.L_211:
        /*0078*/ 	.byte	0x04, 0x17
        /*007a*/ 	.short	(.L_213 - .L_212)
.L_212:
        /*007c*/ 	.word	0x00000000
        /*0080*/ 	.short	0x0006
        /*0082*/ 	.short	0x0030
        /*0084*/ 	.byte	0x00, 0xf5, 0x21, 0x00


	//----- nvinfo : EIATTR_KPARAM_INFO
	.align		4
.L_213:
        /*0088*/ 	.byte	0x04, 0x17
        /*008a*/ 	.short	(.L_215 - .L_214)
.L_214:
        /*008c*/ 	.word	0x00000000
        /*0090*/ 	.short	0x0005
        /*0092*/ 	.short	0x0028
        /*0094*/ 	.byte	0x00, 0xf5, 0x21, 0x00


	//----- nvinfo : EIATTR_KPARAM_INFO
	.align		4
.L_215:
        /*0098*/ 	.byte	0x04, 0x17
        /*009a*/ 	.short	(.L_217 - .L_216)
.L_216:
        /*009c*/ 	.word	0x00000000
        /*00a0*/ 	.short	0x0004
        /*00a2*/ 	.short	0x0020
        /*00a4*/ 	.byte	0x00, 0xf5, 0x21, 0x00


	//----- nvinfo : EIATTR_KPARAM_INFO
	.align		4
.L_217:
        /*00a8*/ 	.byte	0x04, 0x17
        /*00aa*/ 	.short	(.L_219 - .L_218)
.L_218:
        /*00ac*/ 	.word	0x00000000
        /*00b0*/ 	.short	0x0003
        /*00b2*/ 	.short	0x0018
        /*00b4*/ 	.byte	0x00, 0xf5, 0x21, 0x00


	//----- nvinfo : EIATTR_KPARAM_INFO
	.align		4
.L_219:
        /*00b8*/ 	.byte	0x04, 0x17
        /*00ba*/ 	.short	(.L_221 - .L_220)
.L_220:
        /*00bc*/ 	.word	0x00000000
        /*00c0*/ 	.short	0x0002
        /*00c2*/ 	.short	0x0010
        /*00c4*/ 	.byte	0x00, 0xf5, 0x21, 0x00


	//----- nvinfo : EIATTR_KPARAM_INFO
	.align		4
.L_221:
        /*00c8*/ 	.byte	0x04, 0x17
        /*00ca*/ 	.short	(.L_223 - .L_222)
.L_222:
        /*00cc*/ 	.word	0x00000000
        /*00d0*/ 	.short	0x0001
        /*00d2*/ 	.short	0x0008
        /*00d4*/ 	.byte	0x00, 0xf5, 0x21, 0x00


	//----- nvinfo : EIATTR_KPARAM_INFO
	.align		4
.L_223:
        /*00d8*/ 	.byte	0x04, 0x17
        /*00da*/ 	.short	(.L_225 - .L_224)
.L_224:
        /*00dc*/ 	.word	0x00000000
        /*00e0*/ 	.short	0x0000
        /*00e2*/ 	.short	0x0000
        /*00e4*/ 	.byte	0x00, 0xf5, 0x21, 0x00


	//----- nvinfo : EIATTR_SPARSE_MMA_MASK
	.align		4
.L_225:
        /*00e8*/ 	.byte	0x03, 0x50
        /*00ea*/ 	.short	0x0000


	//----- nvinfo : EIATTR_MAXREG_COUNT
	.align		4
        /*00ec*/ 	.byte	0x03, 0x1b
        /*00ee*/ 	.short	0x00ff


	//----- nvinfo : EIATTR_MERCURY_ISA_VERSION
	.align		4
        /*00f0*/ 	.byte	0x03, 0x5f
        /*00f2*/ 	.short	0x0101


	//----- nvinfo : EIATTR_VRC_CTA_INIT_COUNT
	.align		4
        /*00f4*/ 	.byte	0x02, 0x4a
	.zero		1
	.zero		1


	//----- nvinfo : EIATTR_EXIT_INSTR_OFFSETS
	.align		4
        /*00f8*/ 	.byte	0x04, 0x1c
        /*00fa*/ 	.short	(.L_227 - .L_226)


	//   ....[0]....
.L_226:
        /*00fc*/ 	.word	0x000000e0


	//   ....[1]....
        /*0100*/ 	.word	0x00002200


	//----- nvinfo : EIATTR_CRS_STACK_SIZE
	.align		4
.L_227:
        /*0104*/ 	.byte	0x04, 0x1e
        /*0106*/ 	.short	(.L_229 - .L_228)
.L_228:
        /*0108*/ 	.word	0x00000000


	//----- nvinfo : EIATTR_CBANK_PARAM_SIZE
	.align		4
.L_229:
        /*010c*/ 	.byte	0x03, 0x19
        /*010e*/ 	.short	0x0070


	//----- nvinfo : EIATTR_PARAM_CBANK
	.align		4
        /*0110*/ 	.byte	0x04, 0x0a
        /*0112*/ 	.short	(.L_231 - .L_230)
	.align		4
.L_230:
        /*0114*/ 	.word	index@(.nv.constant0.Comp_Force)
        /*0118*/ 	.short	0x0380
        /*011a*/ 	.short	0x0070


	//----- nvinfo : EIATTR_SW_WAR
	.align		4
.L_231:
        /*011c*/ 	.byte	0x04, 0x36
        /*011e*/ 	.short	(.L_233 - .L_232)
.L_232:
        /*0120*/ 	.word	0x00000008
.L_233:


//--------------------- .nv.info.Comp_min_alpha_data --------------------------
	.section	.nv.info.Comp_min_alpha_data,"",@"SHT_CUDA_INFO"
	.sectionflags	@""
	.align	4


	//----- nvinfo : EIATTR_CUDA_API_VERSION
	.align		4
        /*0000*/ 	.byte	0x04, 0x37
        /*0002*/ 	.short	(.L_235 - .L_234)
.L_234:
        /*0004*/ 	.word	0x00000082


	//----- nvinfo : EIATTR_KPARAM_INFO
	.align		4
.L_235:
        /*0008*/ 	.byte	0x04, 0x17
        /*000a*/ 	.short	(.L_237 - .L_236)
.L_236:
        /*000c*/ 	.word	0x00000000
        /*0010*/ 	.short	0x0003
        /*0012*/ 	.short	0x0018
        /*0014*/ 	.byte	0x00, 0xf0, 0x11, 0x00


	//----- nvinfo : EIATTR_KPARAM_INFO
	.align		4
.L_237:
        /*0018*/ 	.byte	0x04, 0x17
        /*001a*/ 	.short	(.L_239 - .L_238)
.L_238:
        /*001c*/ 	.word	0x00000000
        /*0020*/ 	.short	0x0002
        /*0022*/ 	.short	0x0010
        /*0024*/ 	.byte	0x00, 0xf5, 0x21, 0x00


	//----- nvinfo : EIATTR_KPARAM_INFO
	.align		4
.L_239:
        /*0028*/ 	.byte	0x04, 0x17
        /*002a*/ 	.short	(.L_241 - .L_240)
.L_240:
        /*002c*/ 	.word	0x00000000
        /*0030*/ 	.short	0x0001
        /*0032*/ 	.short	0x0008
        /*0034*/ 	.byte	0x00, 0xf5, 0x21, 0x00


	//----- nvinfo : EIATTR_KPARAM_INFO
	.align		4
.L_241:
        /*0038*/ 	.byte	0x04, 0x17
        /*003a*/ 	.short	(.L_243 - .L_242)
.L_242:
        /*003c*/ 	.word	0x00000000
        /*0040*/ 	.short	0x0000
        /*0042*/ 	.short	0x0000
        /*0044*/ 	.byte	0x00, 0xf5, 0x21, 0x00


	//----- nvinfo : EIATTR_SPARSE_MMA_MASK
	.align		4
.L_243:
        /*0048*/ 	.byte	0x03, 0x50
        /*004a*/ 	.short	0x0000


	//----- nvinfo : EIATTR_MAXREG_COUNT
	.align		4
        /*004c*/ 	.byte	0x03, 0x1b
        /*004e*/ 	.short	0x00ff


	//----- nvinfo : EIATTR_MERCURY_ISA_VERSION
	.align		4
        /*0050*/ 	.byte	0x03, 0x5f
        /*0052*/ 	.short	0x0101


	//----- nvinfo : EIATTR_VRC_CTA_INIT_COUNT
	.align		4
        /*0054*/ 	.byte	0x02, 0x4a
	.zero		1
	.zero		1


	//----- nvinfo : EIATTR_EXIT_INSTR_OFFSETS
	.align		4
        /*0058*/ 	.byte	0x04, 0x1c
        /*005a*/ 	.short	(.L_245 - .L_244)


	//   ....[0]....
.L_244:
        /*005c*/ 	.word	0x00000090


	//   ....[1]....
        /*0060*/ 	.word	0x000025d0


	//----- nvinfo : EIATTR_CRS_STACK_SIZE
	.align		4
.L_245:
        /*0064*/ 	.byte	0x04, 0x1e
        /*0066*/ 	.short	(.L_247 - .L_246)
.L_246:
        /*0068*/ 	.word	0x00000000


	//----- nvinfo : EIATTR_CBANK_PARAM_SIZE
	.align		4
.L_247:
        /*006c*/ 	.byte	0x03, 0x19
        /*006e*/ 	.short	0x001c


	//----- nvinfo : EIATTR_PARAM_CBANK
	.align		4
        /*0070*/ 	.byte	0x04, 0x0a
        /*0072*/ 	.short	(.L_249 - .L_248)
	.align		4
.L_248:
        /*0074*/ 	.word	index@(.nv.constant0.Comp_min_alpha_data)
        /*0078*/ 	.short	0x0380
        /*007a*/ 	.short	0x001c


	//----- nvinfo : EIATTR_SW_WAR
	.align		4
.L_249:
        /*007c*/ 	.byte	0x04, 0x36
        /*007e*/ 	.short	(.L_251 - .L_250)
.L_250:
        /*0080*/ 	.word	0x00000008
.L_251:


//--------------------- .nv.info.Init_0_mod       --------------------------
	.section	.nv.info.Init_0_mod,"",@"SHT_CUDA_INFO"
	.sectionflags	@""
	.align	4


	//----- nvinfo : EIATTR_CUDA_API_VERSION
	.align		4
        /*0000*/ 	.byte	0x04, 0x37
        /*0002*/ 	.short	(.L_253 - .L_252)
.L_252:
        /*0004*/ 	.word	0x00000082


	//----- nvinfo : EIATTR_KPARAM_INFO
	.align		4
.L_253:
        /*0008*/ 	.byte	0x04, 0x17
        /*000a*/ 	.short	(.L_255 - .L_254)
.L_254:
        /*000c*/ 	.word	0x00000000
        /*0010*/ 	.short	0x0005
        /*0012*/ 	.short	0x0028
        /*0014*/ 	.byte	0x00, 0xf0, 0x21, 0x00


	//----- nvinfo : EIATTR_KPARAM_INFO
	.align		4
.L_255:
        /*0018*/ 	.byte	0x04, 0x17
        /*001a*/ 	.short	(.L_257 - .L_256)
.L_256:
        /*001c*/ 	.word	0x00000000
        /*0020*/ 	.short	0x0004
        /*0022*/ 	.short	0x0020
        /*0024*/ 	.byte	0x00, 0xf0, 0x11, 0x00


	//----- nvinfo : EIATTR_KPARAM_INFO
	.align		4
.L_257:
        /*0028*/ 	.byte	0x04, 0x17
        /*002a*/ 	.short	(.L_259 - .L_258)
.L_258:
        /*002c*/ 	.word	0x00000000
        /*0030*/ 	.short	0x0003
        /*0032*/ 	.short	0x0018
        /*0034*/ 	.byte	0x00, 0xf5, 0x21, 0x00


	//----- nvinfo : EIATTR_KPARAM_INFO
	.align		4
.L_259:
        /*0038*/ 	.byte	0x04, 0x17
        /*003a*/ 	.short	(.L_261 - .L_260)
.L_260:
        /*003c*/ 	.word	0x00000000
        /*0040*/ 	.short	0x0002
        /*0042*/ 	.short	0x0010
        /*0044*/ 	.byte	0x00, 0xf5, 0x21, 0x00


	//----- nvinfo : EIATTR_KPARAM_INFO
	.align		4
.L_261:
        /*0048*/ 	.byte	0x04, 0x17
        /*004a*/ 	.short	(.L_263 - .L_262)
.L_262:
        /*004c*/ 	.word	0x00000000
        /*0050*/ 	.short	0x0001
        /*0052*/ 	.short	0x0008
        /*0054*/ 	.byte	0x00, 0xf5, 0x21, 0x00


	//----- nvinfo : EIATTR_KPARAM_INFO
	.align		4
.L_263:
        /*0058*/ 	.byte	0x04, 0x17
        /*005a*/ 	.short	(.L_265 - .L_264)
.L_264:
        /*005c*/ 	.word	0x00000000
        /*0060*/ 	.short	0x0000
        /*0062*/ 	.short	0x0000
        /*0064*/ 	.byte	0x00, 0xf5, 0x21, 0x00


	//----- nvinfo : EIATTR_SPARSE_MMA_MASK
	.align		4
.L_265:
        /*0068*/ 	.byte	0x03, 0x50
        /*006a*/ 	.short	0x0000


	//----- nvinfo : EIATTR_MAXREG_COUNT
	.align		4
        /*006c*/ 	.byte	0x03, 0x1b
        /*006e*/ 	.short	0x00ff


	//----- nvinfo : EIATTR_MERCURY_ISA_VERSION
	.align		4
        /*0070*/ 	.byte	0x03, 0x5f
        /*0072*/ 	.short	0x0101


	//----- nvinfo : EIATTR_VRC_CTA_INIT_COUNT
	.align		4
        /*0074*/ 	.byte	0x02, 0x4a
	.zero		1
	.zero		1


	//----- nvinfo : EIATTR_EXIT_INSTR_OFFSETS
	.align		4
        /*0078*/ 	.byte	0x04, 0x1c
        /*007a*/ 	.short	(.L_267 - .L_266)


	//   ....[0]....
.L_266:
        /*007c*/ 	.word	0x00000070


	//   ....[1]....
        /*0080*/ 	.word	0x00000200


	//----- nvinfo : EIATTR_CBANK_PARAM_SIZE
	.align		4
.L_267:
        /*0084*/ 	.byte	0x03, 0x19
        /*0086*/ 	.short	0x0030


	//----- nvinfo : EIATTR_PARAM_CBANK
	.align		4
        /*0088*/ 	.byte	0x04, 0x0a
        /*008a*/ 	.short	(.L_269 - .L_268)
	.align		4
.L_268:
        /*008c*/ 	.word	index@(.nv.constant0.Init_0_mod)
        /*0090*/ 	.short	0x0380
        /*0092*/ 	.short	0x0030


	//----- nvinfo : EIATTR_SW_WAR
	.align		4
.L_269:
        /*0094*/ 	.byte	0x04, 0x36
        /*0096*/ 	.short	(.L_271 - .L_270)
.L_270:
        /*0098*/ 	.word	0x00000008
.L_271:


//--------------------- .nv.info.Uniform_To_Gauss --------------------------
	.section	.nv.info.Uniform_To_Gauss,"",@"SHT_CUDA_INFO"
	.sectionflags	@""
	.align	4


	//----- nvinfo : EIATTR_CUDA_API_VERSION
	.align		4
        /*0000*/ 	.byte	0x04, 0x37
        /*0002*/ 	.short	(.L_273 - .L_272)
.L_272:
        /*0004*/ 	.word	0x00000082


	//----- nvinfo : EIATTR_KPARAM_INFO
	.align		4
.L_273:
        /*0008*/ 	.byte	0x04, 0x17
        /*000a*/ 	.short	(.L_275 - .L_274)
.L_274:
        /*000c*/ 	.word	0x00000000
        /*0010*/ 	.short	0x0001
        /*0012*/ 	.short	0x0008
        /*0014*/ 	.byte	0x00, 0xf0, 0x11, 0x00


	//----- nvinfo : EIATTR_KPARAM_INFO
	.align		4
.L_275:
        /*0018*/ 	.byte	0x04, 0x17
        /*001a*/ 	.short	(.L_277 - .L_276)
.L_276:
        /*001c*/ 	.word	0x00000000
        /*0020*/ 	.short	0x0000
        /*0022*/ 	.short	0x0000
        /*0024*/ 	.byte	0x00, 0xf5, 0x21, 0x00


	//----- nvinfo : EIATTR_SPARSE_MMA_MASK
	.align		4
.L_277:
        /*0028*/ 	.byte	0x03, 0x50
        /*002a*/ 	.short	0x0000


	//----- nvinfo : EIATTR_MAXREG_COUNT
	.align		4
        /*002c*/ 	.byte	0x03, 0x1b
        /*002e*/ 	.short	0x00ff


	//----- nvinfo : EIATTR_MERCURY_ISA_VERSION
	.align		4
        /*0030*/ 	.byte	0x03, 0x5f
        /*0032*/ 	.short	0x0101


	//----- nvinfo : EIATTR_VRC_CTA_INIT_COUNT
	.align		4
        /*0034*/ 	.byte	0x02, 0x4a
	.zero		1
	.zero		1


	//----- nvinfo : EIATTR_EXIT_INSTR_OFFSETS
	.align		4
        /*0038*/ 	.byte	0x04, 0x1c
        /*003a*/ 	.short	(.L_279 - .L_278)


	//   ....[0]....
.L_278:
        /*003c*/ 	.word	0x00000080


	//   ....[1]....
        /*0040*/ 	.word	0x00000f60


	//----- nvinfo : EIATTR_CRS_STACK_SIZE
	.align		4
.L_279:
        /*0044*/ 	.byte	0x04, 0x1e
        /*0046*/ 	.short	(.L_281 - .L_280)
.L_280:
        /*0048*/ 	.word	0x00000000


	//----- nvinfo : EIATTR_CBANK_PARAM_SIZE
	.align		4
.L_281:
        /*004c*/ 	.byte	0x03, 0x19
        /*004e*/ 	.short	0x000c


	//----- nvinfo : EIATTR_PARAM_CBANK
	.align		4
        /*0050*/ 	.byte	0x04, 0x0a
        /*0052*/ 	.short	(.L_283 - .L_282)
	.align		4
.L_282:
        /*0054*/ 	.word	index@(.nv.constant0.Uniform_To_Gauss)
        /*0058*/ 	.short	0x0380
        /*005a*/ 	.short	0x000c


	//----- nvinfo : EIATTR_SW_WAR
	.align		4
.L_283:
        /*005c*/ 	.byte	0x04, 0x36
        /*005e*/ 	.short	(.L_285 - .L_284)
.L_284:
        /*0060*/ 	.word	0x00000008
.L_285:


//--------------------- .nv.callgraph             --------------------------
	.section	.nv.callgraph,"",@"SHT_CUDA_CALLGRAPH"
	.align	4
	.sectionentsize	8
	.align		4
        /*0000*/ 	.word	0x00000000
	.align		4
        /*0004*/ 	.word	0xffffffff
	.align		4
        /*0008*/ 	.word	0x00000000
	.align		4
        /*000c*/ 	.word	0xfffffffe
	.align		4
        /*0010*/ 	.word	0x00000000
	.align		4
        /*0014*/ 	.word	0xfffffffd
	.align		4
        /*0018*/ 	.word	0x00000000
	.align		4
        /*001c*/ 	.word	0xfffffffc


//--------------------- .nv.constant4             --------------------------
	.section	.nv.constant4,"a",@progbits
	.align	8
	.align		8
.nv.constant4:
        /*0000*/ 	.dword	__cudart_i2opi_d
	.align		8
        /*0008*/ 	.dword	__cudart_sin_cos_coeffs


//--------------------- .text.Vor_Clear           --------------------------
	.section	.text.Vor_Clear,"ax",@progbits
	.align	128
        .global         Vor_Clear
        .type           Vor_Clear,@function
        .size           Vor_Clear,(.L_x_214 - Vor_Clear)
        .other          Vor_Clear,@"STO_CUDA_ENTRY STV_DEFAULT"
Vor_Clear:
.text.Vor_Clear:
[----:B------:R-:W-:Y:S01]  /*0000*/  LDC R1, c[0x0][0x37c] ;  /* 0x0000df00ff017b82 */ /* 0x000fe20000000800 */
[----:B------:R-:W0:Y:S07]  /*0010*/  S2R R2, SR_TID.Y ;  /* 0x0000000000027919 */ /* 0x000e2e0000002200 */
[----:B------:R-:W1:Y:S01]  /*0020*/  LDC R0, c[0x0][0x360] ;  /* 0x0000d800ff007b82 */ /* 0x000e620000000800 */
[----:B------:R-:W2:Y:S01]  /*0030*/  LDCU UR6, c[0x0][0x390] ;  /* 0x00007200ff0677ac */ /* 0x000ea20008000800 */
[----:B------:R-:W1:Y:S06]  /*0040*/  S2R R3, SR_TID.X ;  /* 0x0000000000037919 */ /* 0x000e6c0000002100 */
[----:B------:R-:W0:Y:S08]  /*0050*/  S2UR UR5, SR_CTAID.Y ;  /* 0x00000000000579c3 */ /* 0x000e300000002600 */
[----:B------:R-:W0:Y:S08]  /*0060*/  LDC R7, c[0x0][0x364] ;  /* 0x0000d900ff077b82 */ /* 0x000e300000000800 */
[----:B------:R-:W1:Y:S01]  /*0070*/  S2UR UR4, SR_CTAID.X ;  /* 0x00000000000479c3 */ /* 0x000e620000002500 */
[----:B0-----:R-:W-:-:S05]  /*0080*/  IMAD R7, R7, UR5, R2 ;  /* 0x0000000507077c24 */ /* 0x001fca000f8e0202 */
[----:B------:R-:W-:Y:S01]  /*0090*/  ISETP.GT.U32.AND P0, PT, R7, 0xff, PT ;  /* 0x000000ff0700780c */ /* 0x000fe20003f04070 */
[----:B-1----:R-:W-:-:S05]  /*00a0*/  IMAD R0, R0, UR4, R3 ;  /* 0x0000000400007c24 */ /* 0x002fca000f8e0203 */
[----:B--2---:R-:W-:-:S13]  /*00b0*/  ISETP.GE.OR P0, PT, R0, UR6, P0 ;  /* 0x0000000600007c0c */ /* 0x004fda0008706670 */
[----:B------:R-:W-:Y:S05]  /*00c0*/  @P0 EXIT ;  /* 0x000000000000094d */ /* 0x000fea0003800000 */
[----:B------:R-:W0:Y:S01]  /*00d0*/  LDC.64 R2, c[0x0][0x380] ;  /* 0x0000e000ff027b82 */ /* 0x000e220000000a00 */
[----:B------:R-:W1:Y:S01]  /*00e0*/  LDCU.64 UR4, c[0x0][0x358] ;  /* 0x00006b00ff0477ac */ /* 0x000e620008000a00 */
[----:B------:R-:W-:-:S06]  /*00f0*/  LEA R7, R0, R7, 0x8 ;  /* 0x0000000700077211 */ /* 0x000fcc00078e40ff */
[----:B------:R-:W2:Y:S01]  /*0100*/  LDC.64 R4, c[0x0][0x388] ;  /* 0x0000e200ff047b82 */ /* 0x000ea20000000a00 */
[----:B0-----:R-:W-:-:S05]  /*0110*/  IMAD.WIDE R2, R7, 0x4, R2 ;  /* 0x0000000407027825 */ /* 0x001fca00078e0202 */
[----:B-1----:R-:W-:Y:S01]  /*0120*/  STG.E desc[UR4][R2.64], RZ ;  /* 0x000000ff02007986 */ /* 0x002fe2000c101904 */
[----:B--2---:R-:W-:-:S05]  /*0130*/  IMAD.WIDE R4, R7, 0x4, R4 ;  /* 0x0000000407047825 */ /* 0x004fca00078e0204 */
[----:B------:R-:W-:Y:S01]  /*0140*/  STG.E desc[UR4][R4.64], RZ ;  /* 0x000000ff04007986 */ /* 0x000fe2000c101904 */
[----:B------:R-:W-:Y:S05]  /*0150*/  EXIT ;  /* 0x000000000000794d */ /* 0x000fea0003800000 */
.L_x_0:
[----:B------:R-:W-:-:S00]  /*0160*/  BRA `(.L_x_0) ;  /* 0xfffffffc00fc7947 */ /* 0x000fc0000383ffff */
[----:B------:R-:W-:-:S00]  /*0170*/  NOP ;  /* 0x0000000000007918 */ /* 0x000fc00000000000 */
        /* <DEDUP_REMOVED lines=8> */
.L_x_214:


//--------------------- .text.Map_sym             --------------------------
	.section	.text.Map_sym,"ax",@progbits
	.align	128
        .global         Map_sym
        .type           Map_sym,@function
        .size           Map_sym,(.L_x_215 - Map_sym)
        .other          Map_sym,@"STO_CUDA_ENTRY STV_DEFAULT"
Map_sym:
.text.Map_sym:
[----:B------:R-:W-:Y:S01]  /*0000*/  LDC R1, c[0x0][0x37c] ;  /* 0x0000df00ff017b82 */ /* 0x000fe20000000800 */
[----:B------:R-:W0:Y:S07]  /*0010*/  S2R R3, SR_TID.X ;  /* 0x0000000000037919 */ /* 0x000e2e0000002100 */
[----:B------:R-:W0:Y:S01]  /*0020*/  LDC R0, c[0x0][0x360] ;  /* 0x0000d800ff007b82 */ /* 0x000e220000000800 */
[----:B------:R-:W1:Y:S01]  /*0030*/  LDCU UR6, c[0x0][0x388] ;  /* 0x00007100ff0677ac */ /* 0x000e620008000800 */
[----:B------:R-:W2:Y:S06]  /*0040*/  S2R R2, SR_TID.Y ;  /* 0x0000000000027919 */ /* 0x000eac0000002200 */
[----:B------:R-:W0:Y:S08]  /*0050*/  S2UR UR4, SR_CTAID.X ;  /* 0x00000000000479c3 */ /* 0x000e300000002500 */
[----:B------:R-:W2:Y:S08]  /*0060*/  S2UR UR5, SR_CTAID.Y ;  /* 0x00000000000579c3 */ /* 0x000eb00000002600 */
[----:B------:R-:W2:Y:S01]  /*0070*/  LDC R5, c[0x0][0x364] ;  /* 0x0000d900ff057b82 */ /* 0x000ea20000000800 */
[----:B0-----:R-:W-:-:S02]  /*0080*/  IMAD R0, R0, UR4, R3 ;  /* 0x0000000400007c24 */ /* 0x001fc4000f8e0203 */
[----:B--2---:R-:W-:-:S05]  /*0090*/  IMAD R5, R5, UR5, R2 ;  /* 0x0000000505057c24 */ /* 0x004fca000f8e0202 */
[----:B------:R-:W-:-:S04]  /*00a0*/  ISETP.GE.AND P0, PT, R5, R0, PT ;  /* 0x000000000500720c */ /* 0x000fc80003f06270 */
[----:B-1----:R-:W-:-:S13]  /*00b0*/  ISETP.GE.OR P0, PT, R0, UR6, P0 ;  /* 0x0000000600007c0c */ /* 0x002fda0008706670 */
[----:B------:R-:W-:Y:S05]  /*00c0*/  @P0 EXIT ;  /* 0x000000000000094d */ /* 0x000fea0003800000 */
[----:B------:R-:W0:Y:S01]  /*00d0*/  LDCU.64 UR8, c[0x0][0x380] ;  /* 0x00007000ff0877ac */ /* 0x000e220008000a00 */
[----:B------:R-:W-:Y:S01]  /*00e0*/  IMAD R3, R0, UR6, R5 ;  /* 0x0000000600037c24 */ /* 0x000fe2000f8e0205 */
[----:B------:R-:W1:Y:S04]  /*00f0*/  LDCU.64 UR4, c[0x0][0x358] ;  /* 0x00006b00ff0477ac */ /* 0x000e680008000a00 */
[----:B0-----:R-:W-:-:S04]  /*0100*/  IADD3 R2, P0, PT, R3, UR8, RZ ;  /* 0x0000000803027c10 */ /* 0x001fc8000ff1e0ff */
[----:B------:R-:W-:-:S05]  /*0110*/  LEA.HI.X.SX32 R3, R3, UR9, 0x1, P0 ;  /* 0x0000000903037c11 */ /* 0x000fca00080f0eff */
[----:B-1----:R-:W2:Y:S01]  /*0120*/  LDG.E.U8 R4, desc[UR4][R2.64] ;  /* 0x0000000402047981 */ /* 0x002ea2000c1e1100 */
[----:B------:R-:W-:Y:S01]  /*0130*/  BSSY.RECONVERGENT B0, `(.L_x_1) ;  /* 0x000000f000007945 */ /* 0x000fe20003800200 */
[----:B------:R-:W-:Y:S01]  /*0140*/  IMAD R0, R5, UR6, R0 ;  /* 0x0000000605007c24 */ /* 0x000fe2000f8e0200 */
[----:B--2---:R-:W-:-:S13]  /*0150*/  ISETP.NE.AND P0, PT, R4, 0x1, PT ;  /* 0x000000010400780c */ /* 0x004fda0003f05270 */
[----:B------:R-:W-:Y:S05]  /*0160*/  @!P0 BRA `(.L_x_2) ;  /* 0x0000000000188947 */ /* 0x000fea0003800000 */
[----:B------:R-:W-:-:S04]  /*0170*/  IADD3 R4, P0, PT, R0, UR8, RZ ;  /* 0x0000000800047c10 */ /* 0x000fc8000ff1e0ff */
[----:B------:R-:W-:-:S05]  /*0180*/  LEA.HI.X.SX32 R5, R0, UR9, 0x1, P0 ;  /* 0x0000000900057c11 */ /* 0x000fca00080f0eff */
[----:B------:R-:W2:Y:S02]  /*0190*/  LDG.E.U8 R4, desc[UR4][R4.64] ;  /* 0x0000000404047981 */ /* 0x000ea4000c1e1100 */
[----:B--2---:R-:W-:-:S13]  /*01a0*/  ISETP.NE.AND P0, PT, R4, 0x1, PT ;  /* 0x000000010400780c */ /* 0x004fda0003f05270 */
[----:B------:R-:W-:Y:S05]  /*01b0*/  @!P0 BRA `(.L_x_3) ;  /* 0x0000000000188947 */ /* 0x000fea0003800000 */
[----:B------:R-:W-:Y:S05]  /*01c0*/  EXIT ;  /* 0x000000000000794d */ /* 0x000fea0003800000 */
.L_x_2:
[----:B------:R-:W-:Y:S01]  /*01d0*/  IADD3 R4, P0, PT, R0, UR8, RZ ;  /* 0x0000000800047c10 */ /* 0x000fe2000ff1e0ff */
[----:B------:R-:W-:-:S03]  /*01e0*/  IMAD.MOV.U32 R6, RZ, RZ, 0x1 ;  /* 0x00000001ff067424 */ /* 0x000fc600078e00ff */
[----:B------:R-:W-:Y:S02]  /*01f0*/  LEA.HI.X.SX32 R5, R0, UR9, 0x1, P0 ;  /* 0x0000000900057c11 */ /* 0x000fe400080f0eff */
[----:B------:R-:W-:-:S05]  /*0200*/  PRMT R0, R6, 0x7610, R0 ;  /* 0x0000761006007816 */ /* 0x000fca0000000000 */
[----:B------:R0:W-:Y:S02]  /*0210*/  STG.E.U8 desc[UR4][R4.64], R0 ;  /* 0x0000000004007986 */ /* 0x0001e4000c101104 */
.L_x_3:
[----:B------:R-:W-:Y:S05]  /*0220*/  BSYNC.RECONVERGENT B0 ;  /* 0x0000000000007941 */ /* 0x000fea0003800200 */
.L_x_1:
[----:B0-----:R-:W-:-:S05]  /*0230*/  IMAD.MOV.U32 R0, RZ, RZ, 0x1 ;  /* 0x00000001ff007424 */ /* 0x001fca00078e00ff */
[----:B------:R-:W-:Y:S01]  /*0240*/  STG.E.U8 desc[UR4][R2.64], R0 ;  /* 0x0000000002007986 */ /* 0x000fe2000c101104 */
[----:B------:R-:W-:Y:S05]  /*0250*/  EXIT ;  /* 0x000000000000794d */ /* 0x000fea0003800000 */
.L_x_4:
        /* <DEDUP_REMOVED lines=10> */
.L_x_215:


//--------------------- .text.Comp_map_2          --------------------------
	.section	.text.Comp_map_2,"ax",@progbits
	.align	128
        .global         Comp_map_2
        .type           Comp_map_2,@function
        .size           Comp_map_2,(.L_x_216 - Comp_map_2)
        .other          Comp_map_2,@"STO_CUDA_ENTRY STV_DEFAULT"
Comp_map_2:
.text.Comp_map_2:
[----:B------:R-:W-:Y:S01]  /*0000*/  LDC R1, c[0x0][0x37c] ;  /* 0x0000df00ff017b82 */ /* 0x000fe20000000800 */
[----:B------:R-:W0:Y:S07]  /*0010*/  S2R R3, SR_TID.X ;  /* 0x0000000000037919 */ /* 0x000e2e0000002100 */
[----:B------:R-:W0:Y:S01]  /*0020*/  S2UR UR4, SR_CTAID.X ;  /* 0x00000000000479c3 */ /* 0x000e220000002500 */
[----:B------:R-:W1:Y:S01]  /*0030*/  LDCU UR6, c[0x0][0x390] ;  /* 0x00007200ff0677ac */ /* 0x000e620008000800 */
[----:B------:R-:W2:Y:S06]  /*0040*/  S2R R5, SR_TID.Y ;  /* 0x0000000000057919 */ /* 0x000eac0000002200 */
[----:B------:R-:W0:Y:S08]  /*0050*/  LDC R6, c[0x0][0x360] ;  /* 0x0000d800ff067b82 */ /* 0x000e300000000800 */
[----:B------:R-:W2:Y:S08]  /*0060*/  S2UR UR5, SR_CTAID.Y ;  /* 0x00000000000579c3 */ /* 0x000eb00000002600 */
[----:B------:R-:W2:Y:S01]  /*0070*/  LDC R0, c[0x0][0x364] ;  /* 0x0000d900ff007b82 */ /* 0x000ea20000000800 */
[----:B0-----:R-:W-:-:S02]  /*0080*/  IMAD R6, R6, UR4, R3 ;  /* 0x0000000406067c24 */ /* 0x001fc4000f8e0203 */
[----:B--2---:R-:W-:-:S05]  /*0090*/  IMAD R3, R0, UR5, R5 ;  /* 0x0000000500037c24 */ /* 0x004fca000f8e0205 */
[----:B------:R-:W-:-:S04]  /*00a0*/  VIMNMX R0, PT, PT, R6, R3, !PT ;  /* 0x0000000306007248 */ /* 0x000fc80007fe0100 */
[----:B-1----:R-:W-:-:S13]  /*00b0*/  ISETP.GE.AND P0, PT, R0, UR6, PT ;  /* 0x0000000600007c0c */ /* 0x002fda000bf06270 */
[----:B------:R-:W-:Y:S05]  /*00c0*/  @P0 EXIT ;  /* 0x000000000000094d */ /* 0x000fea0003800000 */
[----:B------:R-:W0:Y:S01]  /*00d0*/  LDCU.128 UR8, c[0x0][0x380] ;  /* 0x00007000ff0877ac */ /* 0x000e220008000c00 */
[C---:B------:R-:W-:Y:S02]  /*00e0*/  IMAD R0, R6.reuse, UR6, R3 ;  /* 0x0000000606007c24 */ /* 0x040fe4000f8e0203 */
[----:B------:R-:W-:Y:S01]  /*00f0*/  IMAD.SHL.U32 R6, R6, 0x100, RZ ;  /* 0x0000010006067824 */ /* 0x000fe200078e00ff */
[----:B------:R-:W1:Y:S01]  /*0100*/  LDCU.64 UR12, c[0x0][0x358] ;  /* 0x00006b00ff0c77ac */ /* 0x000e620008000a00 */
[----:B------:R-:W-:Y:S01]  /*0110*/  UMOV UR4, URZ ;  /* 0x000000ff00047c82 */ /* 0x000fe20008000000 */
[----:B0-----:R-:W-:Y:S01]  /*0120*/  IADD3 R2, P0, PT, R0, UR10, RZ ;  /* 0x0000000a00027c10 */ /* 0x001fe2000ff1e0ff */
[----:B------:R-:W-:-:S03]  /*0130*/  UIADD3 UR5, UP0, UPT, UR8, 0x20, URZ ;  /* 0x0000002008057890 */ /* 0x000fc6000ff1e0ff */
[----:B------:R-:W-:Y:S01]  /*0140*/  LEA.HI.X.SX32 R3, R0, UR11, 0x1, P0 ;  /* 0x0000000b00037c11 */ /* 0x000fe200080f0eff */
[----:B-1----:R-:W-:-:S12]  /*0150*/  UIADD3.X UR6, UPT, UPT, URZ, UR9, URZ, UP0, !UPT ;  /* 0x00000009ff067290 */ /* 0x002fd800087fe4ff */
.L_x_5:
[----:B------:R-:W-:Y:S02]  /*0160*/  IMAD.U32 R4, RZ, RZ, UR5 ;  /* 0x00000005ff047e24 */ /* 0x000fe4000f8e00ff */
[----:B0-----:R-:W-:Y:S02]  /*0170*/  IMAD.U32 R5, RZ, RZ, UR6 ;  /* 0x00000006ff057e24 */ /* 0x001fe4000f8e00ff */
[----:B------:R-:W-:-:S05]  /*0180*/  IMAD.WIDE R4, R6, 0x4, R4 ;  /* 0x0000000406047825 */ /* 0x000fca00078e0204 */
[----:B------:R-:W2:Y:S01]  /*0190*/  LDG.E R7, desc[UR12][R4.64+-0x20] ;  /* 0xffffe00c04077981 */ /* 0x000ea2000c1e1900 */
[----:B------:R-:W-:Y:S01]  /*01a0*/  IMAD.MOV.U32 R8, RZ, RZ, 0x1 ;  /* 0x00000001ff087424 */ /* 0x000fe200078e00ff */
[----:B--2---:R-:W-:-:S13]  /*01b0*/  ISETP.NE.AND P0, PT, R7, R0, PT ;  /* 0x000000000700720c */ /* 0x004fda0003f05270 */
[----:B------:R0:W-:Y:S04]  /*01c0*/  @!P0 STG.E.U8 desc[UR12][R2.64], R8 ;  /* 0x0000000802008986 */ /* 0x0001e8000c10110c */
        /* <DEDUP_REMOVED lines=8> */
[----:B------:R-:W2:Y:S02]  /*0250*/  LDG.E R7, desc[UR12][R4.64+-0x14] ;  /* 0xffffec0c04077981 */ /* 0x000ea4000c1e1900 */
        /* <DEDUP_REMOVED lines=35> */
[----:B------:R-:W2:Y:S01]  /*0490*/  LDG.E R7, desc[UR12][R4.64+0x1c] ;  /* 0x00001c0c04077981 */ /* 0x000ea2000c1e1900 */
[----:B------:R-:W-:Y:S01]  /*04a0*/  UIADD3 UR4, UPT, UPT, UR4, 0x10, URZ ;  /* 0x0000001004047890 */ /* 0x000fe2000fffe0ff */
[----:B------:R-:W-:-:S03]  /*04b0*/  VIADD R6, R6, 0x10 ;  /* 0x0000001006067836 */ /* 0x000fc60000000000 */
[----:B------:R-:W-:Y:S01]  /*04c0*/  UISETP.NE.AND UP0, UPT, UR4, 0x100, UPT ;  /* 0x000001000400788c */ /* 0x000fe2000bf05270 */
[----:B--2---:R-:W-:Y:S01]  /*04d0*/  ISETP.NE.AND P0, PT, R7, R0, PT ;  /* 0x000000000700720c */ /* 0x004fe20003f05270 */
[----:B------:R-:W-:-:S12]  /*04e0*/  IMAD.MOV.U32 R7, RZ, RZ, 0x1 ;  /* 0x00000001ff077424 */ /* 0x000fd800078e00ff */
[----:B------:R-:W-:-:S05]  /*04f0*/  @!P0 PRMT R5, R7, 0x7610, R5 ;  /* 0x0000761007058816 */ /* 0x000fca0000000005 */
[----:B------:R0:W-:Y:S01]  /*0500*/  @!P0 STG.E.U8 desc[UR12][R2.64], R5 ;  /* 0x0000000502008986 */ /* 0x0001e2000c10110c */
[----:B------:R-:W-:Y:S05]  /*0510*/  BRA.U UP0, `(.L_x_5) ;  /* 0xfffffffd00107547 */ /* 0x000fea000b83ffff */
[----:B------:R-:W-:Y:S05]  /*0520*/  EXIT ;  /* 0x000000000000794d */ /* 0x000fea0003800000 */
.L_x_6:
        /* <DEDUP_REMOVED lines=13> */
.L_x_216:


//--------------------- .text.Comp_map            --------------------------
	.section	.text.Comp_map,"ax",@progbits
	.align	128
        .global         Comp_map
        .type           Comp_map,@function
        .size           Comp_map,(.L_x_204 - Comp_map)
        .other          Comp_map,@"STO_CUDA_ENTRY STV_DEFAULT"
Comp_map:
.text.Comp_map:
[----:B------:R-:W0:Y:S01]  /*0000*/  LDC R1, c[0x0][0x37c] ;  /* 0x0000df00ff017b82 */ /* 0x000e220000000800 */
[----:B------:R-:W1:Y:S07]  /*0010*/  S2R R5, SR_TID.Y ;  /* 0x0000000000057919 */ /* 0x000e6e0000002200 */
[----:B------:R-:W2:Y:S01]  /*0020*/  LDC R20, c[0x0][0x360] ;  /* 0x0000d800ff147b82 */ /* 0x000ea20000000800 */
[----:B------:R-:W3:Y:S01]  /*0030*/  LDCU UR6, c[0x0][0x398] ;  /* 0x00007300ff0677ac */ /* 0x000ee20008000800 */
[----:B0-----:R-:W-:Y:S01]  /*0040*/  VIADD R1, R1, 0xffffffd8 ;  /* 0xffffffd801017836 */ /* 0x001fe20000000000 */
[----:B------:R-:W2:Y:S05]  /*0050*/  S2R R3, SR_TID.X ;  /* 0x0000000000037919 */ /* 0x000eaa0000002100 */
[----:B------:R-:W1:Y:S08]  /*0060*/  S2UR UR5, SR_CTAID.Y ;  /* 0x00000000000579c3 */ /* 0x000e700000002600 */
[----:B------:R-:W1:Y:S08]  /*0070*/  LDC R22, c[0x0][0x364] ;  /* 0x0000d900ff167b82 */ /* 0x000e700000000800 */
[----:B------:R-:W2:Y:S01]  /*0080*/  S2UR UR4, SR_CTAID.X ;  /* 0x00000000000479c3 */ /* 0x000ea20000002500 */
[----:B-1----:R-:W-:-:S05]  /*0090*/  IMAD R22, R22, UR5, R5 ;  /* 0x0000000516167c24 */ /* 0x002fca000f8e0205 */
[----:B------:R-:W-:Y:S01]  /*00a0*/  ISETP.GT.U32.AND P0, PT, R22, 0xff, PT ;  /* 0x000000ff1600780c */ /* 0x000fe20003f04070 */
[----:B--2---:R-:W-:-:S05]  /*00b0*/  IMAD R20, R20, UR4, R3 ;  /* 0x0000000414147c24 */ /* 0x004fca000f8e0203 */
[----:B---3--:R-:W-:-:S13]  /*00c0*/  ISETP.GE.OR P0, PT, R20, UR6, P0 ;  /* 0x0000000614007c0c */ /* 0x008fda0008706670 */
[----:B------:R-:W-:Y:S05]  /*00d0*/  @P0 EXIT ;  /* 0x000000000000094d */ /* 0x000fea0003800000 */
[----:B------:R0:W1:Y:S01]  /*00e0*/  I2F.F64.U32 R2, R22 ;  /* 0x0000001600027312 */ /* 0x0000620000201800 */
[----:B------:R-:W-:Y:S01]  /*00f0*/  IMAD.SHL.U32 R19, R20, 0x100, RZ ;  /* 0x0000010014137824 */ /* 0x000fe200078e00ff */
[----:B------:R-:W2:Y:S01]  /*0100*/  LDCU.64 UR6, c[0x0][0x358] ;  /* 0x00006b00ff0677ac */ /* 0x000ea20008000a00 */
[----:B------:R-:W-:Y:S02]  /*0110*/  IMAD.MOV.U32 R18, RZ, RZ, -0x1 ;  /* 0xffffffffff127424 */ /* 0x000fe400078e00ff */
[----:B------:R-:W-:Y:S01]  /*0120*/  IMAD.MOV.U32 R16, RZ, RZ, 0x0 ;  /* 0x00000000ff107424 */ /* 0x000fe200078e00ff */
[----:B------:R-:W3:Y:S01]  /*0130*/  LDCU UR5, c[0x0][0x398] ;  /* 0x00007300ff0577ac */ /* 0x000ee20008000800 */
[----:B------:R-:W-:Y:S02]  /*0140*/  IMAD.MOV.U32 R17, RZ, RZ, 0x416312d0 ;  /* 0x416312d0ff117424 */ /* 0x000fe400078e00ff */
[----:B------:R-:W-:Y:S01]  /*0150*/  IMAD.MOV.U32 R0, RZ, RZ, R19 ;  /* 0x000000ffff007224 */ /* 0x000fe200078e0013 */
[----:B------:R-:W4:Y:S01]  /*0160*/  LDCU.64 UR8, c[0x0][0x3a0] ;  /* 0x00007400ff0877ac */ /* 0x000f220008000a00 */
[----:B------:R-:W0:Y:S01]  /*0170*/  LDCU.64 UR12, c[0x4][0x8] ;  /* 0x01000100ff0c77ac */ /* 0x000e220008000a00 */
[----:B------:R-:W-:-:S05]  /*0180*/  UMOV UR4, URZ ;  /* 0x000000ff00047c82 */ /* 0x000fca0008000000 */
.L_x_28:
[----:B------:R-:W5:Y:S02]  /*0190*/  LDC.64 R24, c[0x0][0x380] ;  /* 0x0000e000ff187b82 */ /* 0x000f640000000a00 */
[----:B-----5:R-:W-:-:S05]  /*01a0*/  IMAD.WIDE R24, R0, 0x4, R24 ;  /* 0x0000000400187825 */ /* 0x020fca00078e0218 */
[----:B--2---:R-:W2:Y:S01]  /*01b0*/  LDG.E R21, desc[UR6][R24.64] ;  /* 0x0000000618157981 */ /* 0x004ea2000c1e1900 */
[----:B------:R-:W-:Y:S01]  /*01c0*/  UIADD3 UR4, UPT, UPT, UR4, 0x2, URZ ;  /* 0x0000000204047890 */ /* 0x000fe2000fffe0ff */
[----:B------:R-:W-:Y:S03]  /*01d0*/  BSSY.RECONVERGENT B0, `(.L_x_7) ;  /* 0x000007c000007945 */ /* 0x000fe60003800200 */
[----:B------:R-:W-:Y:S01]  /*01e0*/  UISETP.NE.AND UP0, UPT, UR4, 0x100, UPT ;  /* 0x000001000400788c */ /* 0x000fe2000bf05270 */
[----:B--2---:R-:W-:-:S13]  /*01f0*/  ISETP.NE.AND P0, PT, R21, -0x1, PT ;  /* 0xffffffff1500780c */ /* 0x004fda0003f05270 */
[----:B------:R-:W-:Y:S05]  /*0200*/  @!P0 BRA `(.L_x_8) ;  /* 0x0000000400e08947 */ /* 0x000fea0003800000 */
[----:B------:R-:W2:Y:S01]  /*0210*/  LDC.64 R6, c[0x0][0x390] ;  /* 0x0000e400ff067b82 */ /* 0x000ea20000000a00 */
[----:B---3--:R-:W-:-:S07]  /*0220*/  IMAD R21, R20, UR5, R21 ;  /* 0x0000000514157c24 */ /* 0x008fce000f8e0215 */
[----:B------:R-:W3:Y:S01]  /*0230*/  LDC.64 R26, c[0x0][0x388] ;  /* 0x0000e200ff1a7b82 */ /* 0x000ee20000000a00 */
[----:B--2---:R-:W-:-:S05]  /*0240*/  IMAD.WIDE R6, R21, 0x8, R6 ;  /* 0x0000000815067825 */ /* 0x004fca00078e0206 */
[----:B------:R-:W1:Y:S01]  /*0250*/  LDG.E.64 R4, desc[UR6][R6.64] ;  /* 0x0000000606047981 */ /* 0x000e62000c1e1b00 */
[----:B---3--:R-:W-:-:S06]  /*0260*/  IMAD.WIDE R26, R21, 0x8, R26 ;  /* 0x00000008151a7825 */ /* 0x008fcc00078e021a */
[----:B------:R-:W5:Y:S01]  /*0270*/  LDG.E.64 R26, desc[UR6][R26.64] ;  /* 0x000000061a1a7981 */ /* 0x000f62000c1e1b00 */
[----:B------:R-:W-:Y:S01]  /*0280*/  BSSY.RECONVERGENT B1, `(.L_x_9) ;  /* 0x0000020000017945 */ /* 0x000fe20003800200 */
[----:B-1--4-:R-:W-:-:S08]  /*0290*/  DFMA R4, R2, UR8, -R4 ;  /* 0x0000000802047c2b */ /* 0x012fd00008000804 */
[----:B------:R-:W-:-:S14]  /*02a0*/  DSETP.NEU.AND P0, PT, |R4|, +INF , PT ;  /* 0x7ff000000400742a */ /* 0x000fdc0003f0d200 */
[----:B------:R-:W-:Y:S01]  /*02b0*/  @!P0 DMUL R32, RZ, R4 ;  /* 0x00000004ff208228 */ /* 0x000fe20000000000 */
[----:B------:R-:W-:Y:S01]  /*02c0*/  @!P0 IMAD.MOV.U32 R23, RZ, RZ, 0x1 ;  /* 0x00000001ff178424 */ /* 0x000fe200078e00ff */
[----:B------:R-:W-:Y:S09]  /*02d0*/  @!P0 BRA `(.L_x_10) ;  /* 0x0000000000688947 */ /* 0x000ff20003800000 */
[----:B------:R-:W-:Y:S01]  /*02e0*/  UMOV UR10, 0x6dc9c883 ;  /* 0x6dc9c883000a7882 */ /* 0x000fe20000000000 */
[----:B------:R-:W-:Y:S01]  /*02f0*/  UMOV UR11, 0x3fe45f30 ;  /* 0x3fe45f30000b7882 */ /* 0x000fe20000000000 */
[C---:B------:R-:W-:Y:S01]  /*0300*/  DSETP.GE.AND P0, PT, |R4|.reuse, 2.14748364800000000000e+09, PT ;  /* 0x41e000000400742a */ /* 0x040fe20003f06200 */
[----:B------:R-:W-:Y:S01]  /*0310*/  BSSY.RECONVERGENT B2, `(.L_x_11) ;  /* 0x0000015000027945 */ /* 0x000fe20003800200 */
[----:B------:R-:W-:Y:S01]  /*0320*/  DMUL R6, R4, UR10 ;  /* 0x0000000a04067c28 */ /* 0x000fe20008000000 */
[----:B------:R-:W-:Y:S01]  /*0330*/  UMOV UR10, 0x54442d18 ;  /* 0x54442d18000a7882 */ /* 0x000fe20000000000 */
[----:B------:R-:W-:-:S08]  /*0340*/  UMOV UR11, 0x3ff921fb ;  /* 0x3ff921fb000b7882 */ /* 0x000fd00000000000 */
[----:B------:R-:W1:Y:S08]  /*0350*/  F2I.F64 R6, R6 ;  /* 0x0000000600067311 */ /* 0x000e700000301100 */
[----:B-1----:R-:W1:Y:S02]  /*0360*/  I2F.F64 R32, R6 ;  /* 0x0000000600207312 */ /* 0x002e640000201c00 */
[----:B-1----:R-:W-:Y:S01]  /*0370*/  DFMA R8, R32, -UR10, R4 ;  /* 0x8000000a20087c2b */ /* 0x002fe20008000004 */
[----:B------:R-:W-:Y:S01]  /*0380*/  UMOV UR10, 0x33145c00 ;  /* 0x33145c00000a7882 */ /* 0x000fe20000000000 */
[----:B------:R-:W-:-:S06]  /*0390*/  UMOV UR11, 0x3c91a626 ;  /* 0x3c91a626000b7882 */ /* 0x000fcc0000000000 */
[----:B------:R-:W-:Y:S01]  /*03a0*/  DFMA R8, R32, -UR10, R8 ;  /* 0x8000000a20087c2b */ /* 0x000fe20008000008 */
[----:B------:R-:W-:Y:S01]  /*03b0*/  UMOV UR10, 0x252049c0 ;  /* 0x252049c0000a7882 */ /* 0x000fe20000000000 */
[----:B------:R-:W-:-:S06]  /*03c0*/  UMOV UR11, 0x397b839a ;  /* 0x397b839a000b7882 */ /* 0x000fcc0000000000 */
[----:B------:R-:W-:Y:S01]  /*03d0*/  DFMA R32, R32, -UR10, R8 ;  /* 0x8000000a20207c2b */ /* 0x000fe20008000008 */
[----:B------:R-:W-:Y:S10]  /*03e0*/  @!P0 BRA `(.L_x_12) ;  /* 0x00000000001c8947 */ /* 0x000ff40003800000 */
[----:B------:R-:W-:Y:S01]  /*03f0*/  IMAD.MOV.U32 R8, RZ, RZ, R4 ;  /* 0x000000ffff087224 */ /* 0x000fe200078e0004 */
[----:B------:R-:W-:Y:S01]  /*0400*/  MOV R14, 0x430 ;  /* 0x00000430000e7802 */ /* 0x000fe20000000f00 */
[----:B------:R-:W-:-:S07]  /*0410*/  IMAD.MOV.U32 R23, RZ, RZ, R5 ;  /* 0x000000ffff177224 */ /* 0x000fce00078e0005 */
[----:B0----5:R-:W-:Y:S05]  /*0420*/  CALL.REL.NOINC `($Comp_map$__internal_trig_reduction_slowpathd) ;  /* 0x0000001400787944 */ /* 0x021fea0003c00000 */
[----:B------:R-:W-:Y:S02]  /*0430*/  IMAD.MOV.U32 R6, RZ, RZ, R4 ;  /* 0x000000ffff067224 */ /* 0x000fe400078e0004 */
[----:B------:R-:W-:Y:S02]  /*0440*/  IMAD.MOV.U32 R32, RZ, RZ, R8 ;  /* 0x000000ffff207224 */ /* 0x000fe400078e0008 */
[----:B------:R-:W-:-:S07]  /*0450*/  IMAD.MOV.U32 R33, RZ, RZ, R9 ;  /* 0x000000ffff217224 */ /* 0x000fce00078e0009 */
.L_x_12:
[----:B0-----:R-:W-:Y:S05]  /*0460*/  BSYNC.RECONVERGENT B2 ;  /* 0x0000000000027941 */ /* 0x001fea0003800200 */
.L_x_11:
[----:B------:R-:W-:-:S07]  /*0470*/  VIADD R23, R6, 0x1 ;  /* 0x0000000106177836 */ /* 0x000fce0000000000 */
.L_x_10:
[----:B0-----:R-:W-:Y:S05]  /*0480*/  BSYNC.RECONVERGENT B1 ;  /* 0x0000000000017941 */ /* 0x001fea0003800200 */
.L_x_9:
[----:B------:R-:W-:-:S05]  /*0490*/  IMAD.SHL.U32 R4, R23, 0x40, RZ ;  /* 0x0000004017047824 */ /* 0x000fca00078e00ff */
[----:B------:R-:W-:-:S04]  /*04a0*/  LOP3.LUT R4, R4, 0x40, RZ, 0xc0, !PT ;  /* 0x0000004004047812 */ /* 0x000fc800078ec0ff */
[----:B------:R-:W-:-:S05]  /*04b0*/  IADD3 R34, P0, PT, R4, UR12, RZ ;  /* 0x0000000c04227c10 */ /* 0x000fca000ff1e0ff */
[----:B------:R-:W-:-:S05]  /*04c0*/  IMAD.X R35, RZ, RZ, UR13, P0 ;  /* 0x0000000dff237e24 */ /* 0x000fca00080e06ff */
[----:B------:R-:W2:Y:S04]  /*04d0*/  LDG.E.128.CONSTANT R4, desc[UR6][R34.64] ;  /* 0x0000000622047981 */ /* 0x000ea8000c1e9d00 */
[----:B------:R-:W3:Y:S04]  /*04e0*/  LDG.E.128.CONSTANT R8, desc[UR6][R34.64+0x10] ;  /* 0x0000100622087981 */ /* 0x000ee8000c1e9d00 */
[----:B------:R-:W4:Y:S01]  /*04f0*/  LDG.E.128.CONSTANT R12, desc[UR6][R34.64+0x20] ;  /* 0x00002006220c7981 */ /* 0x000f22000c1e9d00 */
[----:B------:R-:W-:Y:S01]  /*0500*/  LOP3.LUT R28, R23, 0x1, RZ, 0xc0, !PT ;  /* 0x00000001171c7812 */ /* 0x000fe200078ec0ff */
[----:B------:R-:W-:Y:S01]  /*0510*/  IMAD.MOV.U32 R29, RZ, RZ, 0x3da8ff83 ;  /* 0x3da8ff83ff1d7424 */ /* 0x000fe200078e00ff */
[----:B------:R-:W-:Y:S01]  /*0520*/  DMUL R30, R32, R32 ;  /* 0x00000020201e7228 */ /* 0x000fe20000000000 */
[----:B------:R-:W-:Y:S01]  /*0530*/  BSSY.RECONVERGENT B1, `(.L_x_13) ;  /* 0x000002b000017945 */ /* 0x000fe20003800200 */
[----:B------:R-:W-:Y:S01]  /*0540*/  ISETP.NE.U32.AND P0, PT, R28, 0x1, PT ;  /* 0x000000011c00780c */ /* 0x000fe20003f05070 */
[----:B------:R-:W-:-:S03]  /*0550*/  IMAD.MOV.U32 R28, RZ, RZ, 0x20fd8164 ;  /* 0x20fd8164ff1c7424 */ /* 0x000fc600078e00ff */
[----:B------:R-:W-:Y:S02]  /*0560*/  FSEL R29, -R29, 0.11223486810922622681, !P0 ;  /* 0x3de5db651d1d7808 */ /* 0x000fe40004000100 */
[----:B------:R-:W-:-:S06]  /*0570*/  FSEL R28, R28, -8.06006814911005101289e+34, !P0 ;  /* 0xf9785eba1c1c7808 */ /* 0x000fcc0004000000 */
[----:B--2---:R-:W-:-:S08]  /*0580*/  DFMA R4, R30, R28, R4 ;  /* 0x0000001c1e04722b */ /* 0x004fd00000000004 */
[----:B------:R-:W-:Y:S02]  /*0590*/  DFMA R6, R30, R4, R6 ;  /* 0x000000041e06722b */ /* 0x000fe40000000006 */
[----:B-----5:R-:W0:Y:S01]  /*05a0*/  MUFU.RSQ64H R5, R27 ;  /* 0x0000001b00057308 */ /* 0x020e220000001c00 */
[----:B------:R-:W-:-:S05]  /*05b0*/  VIADD R4, R27, 0xfcb00000 ;  /* 0xfcb000001b047836 */ /* 0x000fca0000000000 */
[----:B---3--:R-:W-:Y:S01]  /*05c0*/  DFMA R6, R30, R6, R8 ;  /* 0x000000061e06722b */ /* 0x008fe20000000008 */
[----:B------:R-:W-:-:S07]  /*05d0*/  ISETP.GE.U32.AND P1, PT, R4, 0x7ca00000, PT ;  /* 0x7ca000000400780c */ /* 0x000fce0003f26070 */
[----:B------:R-:W-:Y:S02]  /*05e0*/  DFMA R10, R30, R6, R10 ;  /* 0x000000061e0a722b */ /* 0x000fe4000000000a */
[----:B0-----:R-:W-:-:S06]  /*05f0*/  DMUL R6, R4, R4 ;  /* 0x0000000404067228 */ /* 0x001fcc0000000000 */
[----:B----4-:R-:W-:Y:S01]  /*0600*/  DFMA R10, R30, R10, R12 ;  /* 0x0000000a1e0a722b */ /* 0x010fe2000000000c */
[----:B------:R-:W-:Y:S01]  /*0610*/  IMAD.MOV.U32 R12, RZ, RZ, 0x0 ;  /* 0x00000000ff0c7424 */ /* 0x000fe200078e00ff */
[----:B------:R-:W-:Y:S01]  /*0620*/  DFMA R6, R26, -R6, 1 ;  /* 0x3ff000001a06742b */ /* 0x000fe20000000806 */
[----:B------:R-:W-:-:S05]  /*0630*/  IMAD.MOV.U32 R13, RZ, RZ, 0x3fd80000 ;  /* 0x3fd80000ff0d7424 */ /* 0x000fca00078e00ff */
[----:B------:R-:W-:Y:S02]  /*0640*/  DFMA R14, R30, R10, R14 ;  /* 0x0000000a1e0e722b */ /* 0x000fe4000000000e */
[----:B------:R-:W-:Y:S02]  /*0650*/  DFMA R12, R6, R12, 0.5 ;  /* 0x3fe00000060c742b */ /* 0x000fe4000000000c */
[----:B------:R-:W-:-:S04]  /*0660*/  DMUL R6, R4, R6 ;  /* 0x0000000604067228 */ /* 0x000fc80000000000 */
[----:B------:R-:W-:Y:S02]  /*0670*/  DFMA R32, R14, R32, R32 ;  /* 0x000000200e20722b */ /* 0x000fe40000000020 */
[----:B------:R-:W-:Y:S02]  /*0680*/  DFMA R14, R30, R14, 1 ;  /* 0x3ff000001e0e742b */ /* 0x000fe4000000000e */
[----:B------:R-:W-:-:S08]  /*0690*/  DFMA R12, R12, R6, R4 ;  /* 0x000000060c0c722b */ /* 0x000fd00000000004 */
[----:B------:R-:W-:Y:S01]  /*06a0*/  FSEL R14, R14, R32, !P0 ;  /* 0x000000200e0e7208 */ /* 0x000fe20004000000 */
[----:B------:R-:W-:Y:S01]  /*06b0*/  DMUL R10, R26, R12 ;  /* 0x0000000c1a0a7228 */ /* 0x000fe20000000000 */
[----:B------:R-:W-:Y:S01]  /*06c0*/  FSEL R15, R15, R33, !P0 ;  /* 0x000000210f0f7208 */ /* 0x000fe20004000000 */
[----:B------:R-:W-:Y:S01]  /*06d0*/  VIADD R7, R13, 0xfff00000 ;  /* 0xfff000000d077836 */ /* 0x000fe20000000000 */
[----:B------:R-:W-:Y:S01]  /*06e0*/  LOP3.LUT P0, RZ, R23, 0x2, RZ, 0xc0, !PT ;  /* 0x0000000217ff7812 */ /* 0x000fe2000780c0ff */
[----:B------:R-:W-:-:S03]  /*06f0*/  IMAD.MOV.U32 R6, RZ, RZ, R12 ;  /* 0x000000ffff067224 */ /* 0x000fc600078e000c */
[----:B------:R-:W-:Y:S02]  /*0700*/  DADD R28, RZ, -R14 ;  /* 0x00000000ff1c7229 */ /* 0x000fe4000000080e */
[----:B------:R-:W-:-:S08]  /*0710*/  DFMA R8, R10, -R10, R26 ;  /* 0x8000000a0a08722b */ /* 0x000fd0000000001a */
[----:B------:R-:W-:Y:S01]  /*0720*/  DFMA R30, R8, R6, R10 ;  /* 0x00000006081e722b */ /* 0x000fe2000000000a */
[----:B------:R-:W-:Y:S02]  /*0730*/  FSEL R14, R14, R28, !P0 ;  /* 0x0000001c0e0e7208 */ /* 0x000fe40004000000 */
[----:B------:R-:W-:Y:S01]  /*0740*/  FSEL R15, R15, R29, !P0 ;  /* 0x0000001d0f0f7208 */ /* 0x000fe20004000000 */
[----:B------:R-:W-:Y:S07]  /*0750*/  @!P1 BRA `(.L_x_14) ;  /* 0x0000000000209947 */ /* 0x000fee0003800000 */
[----:B------:R-:W-:Y:S02]  /*0760*/  IMAD.MOV.U32 R6, RZ, RZ, R10 ;  /* 0x000000ffff067224 */ /* 0x000fe400078e000a */
[----:B------:R-:W-:Y:S01]  /*0770*/  IMAD.MOV.U32 R10, RZ, RZ, R4 ;  /* 0x000000ffff0a7224 */ /* 0x000fe200078e0004 */
[----:B------:R-:W-:Y:S01]  /*0780*/  MOV R4, 0x7c0 ;  /* 0x000007c000047802 */ /* 0x000fe20000000f00 */
[----:B------:R-:W-:Y:S02]  /*0790*/  IMAD.MOV.U32 R5, RZ, RZ, R11 ;  /* 0x000000ffff057224 */ /* 0x000fe400078e000b */
[----:B------:R-:W-:-:S07]  /*07a0*/  IMAD.MOV.U32 R13, RZ, RZ, R7 ;  /* 0x000000ffff0d7224 */ /* 0x000fce00078e0007 */
[----:B------:R-:W-:Y:S05]  /*07b0*/  CALL.REL.NOINC `($__internal_1_$__cuda_sm20_dsqrt_rn_f64_mediumpath_v1) ;  /* 0x0000000c00ec7944 */ /* 0x000fea0003c00000 */
[----:B------:R-:W-:Y:S02]  /*07c0*/  IMAD.MOV.U32 R30, RZ, RZ, R26 ;  /* 0x000000ffff1e7224 */ /* 0x000fe400078e001a */
[----:B------:R-:W-:-:S07]  /*07d0*/  IMAD.MOV.U32 R31, RZ, RZ, R27 ;  /* 0x000000ffff1f7224 */ /* 0x000fce00078e001b */
.L_x_14:
[----:B------:R-:W-:Y:S05]  /*07e0*/  BSYNC.RECONVERGENT B1 ;  /* 0x0000000000017941 */ /* 0x000fea0003800200 */
.L_x_13:
[----:B------:R-:W0:Y:S01]  /*07f0*/  MUFU.RCP64H R5, R15 ;  /* 0x0000000f00057308 */ /* 0x000e220000001800 */
[----:B------:R-:W-:Y:S01]  /*0800*/  IMAD.MOV.U32 R4, RZ, RZ, 0x1 ;  /* 0x00000001ff047424 */ /* 0x000fe200078e00ff */
[----:B------:R-:W-:Y:S01]  /*0810*/  FSETP.GEU.AND P1, PT, |R31|, 6.5827683646048100446e-37, PT ;  /* 0x036000001f00780b */ /* 0x000fe20003f2e200 */
[----:B------:R-:W-:Y:S04]  /*0820*/  BSSY.RECONVERGENT B1, `(.L_x_15) ;  /* 0x0000011000017945 */ /* 0x000fe80003800200 */
[----:B0-----:R-:W-:-:S08]  /*0830*/  DFMA R6, -R14, R4, 1 ;  /* 0x3ff000000e06742b */ /* 0x001fd00000000104 */
[----:B------:R-:W-:-:S08]  /*0840*/  DFMA R6, R6, R6, R6 ;  /* 0x000000060606722b */ /* 0x000fd00000000006 */
[----:B------:R-:W-:-:S08]  /*0850*/  DFMA R6, R4, R6, R4 ;  /* 0x000000060406722b */ /* 0x000fd00000000004 */
[----:B------:R-:W-:-:S08]  /*0860*/  DFMA R4, -R14, R6, 1 ;  /* 0x3ff000000e04742b */ /* 0x000fd00000000106 */
[----:B------:R-:W-:-:S08]  /*0870*/  DFMA R4, R6, R4, R6 ;  /* 0x000000040604722b */ /* 0x000fd00000000006 */
[----:B------:R-:W-:-:S08]  /*0880*/  DMUL R6, R4, R30 ;  /* 0x0000001e04067228 */ /* 0x000fd00000000000 */
[----:B------:R-:W-:-:S08]  /*0890*/  DFMA R8, -R14, R6, R30 ;  /* 0x000000060e08722b */ /* 0x000fd0000000011e */
[----:B------:R-:W-:-:S10]  /*08a0*/  DFMA R4, R4, R8, R6 ;  /* 0x000000080404722b */ /* 0x000fd40000000006 */
[----:B------:R-:W-:-:S05]  /*08b0*/  FFMA R6, RZ, R15, R5 ;  /* 0x0000000fff067223 */ /* 0x000fca0000000005 */
[----:B------:R-:W-:-:S13]  /*08c0*/  FSETP.GT.AND P0, PT, |R6|, 1.469367938527859385e-39, PT ;  /* 0x001000000600780b */ /* 0x000fda0003f04200 */
[----:B------:R-:W-:Y:S05]  /*08d0*/  @P0 BRA P1, `(.L_x_16) ;  /* 0x0000000000140947 */ /* 0x000fea0000800000 */
[----:B------:R-:W-:Y:S01]  /*08e0*/  IMAD.MOV.U32 R10, RZ, RZ, R30 ;  /* 0x000000ffff0a7224 */ /* 0x000fe200078e001e */
[----:B------:R-:W-:Y:S01]  /*08f0*/  MOV R30, 0x930 ;  /* 0x00000930001e7802 */ /* 0x000fe20000000f00 */
[----:B------:R-:W-:Y:S02]  /*0900*/  IMAD.MOV.U32 R11, RZ, RZ, R31 ;  /* 0x000000ffff0b7224 */ /* 0x000fe400078e001f */
[----:B------:R-:W-:-:S07]  /*0910*/  IMAD.MOV.U32 R9, RZ, RZ, R15 ;  /* 0x000000ffff097224 */ /* 0x000fce00078e000f */
[----:B------:R-:W-:Y:S05]  /*0920*/  CALL.REL.NOINC `($__internal_0_$__cuda_sm20_div_rn_f64_full) ;  /* 0x0000000800247944 */ /* 0x000fea0003c00000 */
.L_x_16:
[----:B------:R-:W-:Y:S05]  /*0930*/  BSYNC.RECONVERGENT B1 ;  /* 0x0000000000017941 */ /* 0x000fea0003800200 */
.L_x_15:
[----:B------:R-:W-:-:S06]  /*0940*/  DSETP.GT.AND P0, PT, R4, RZ, PT ;  /* 0x000000ff0400722a */ /* 0x000fcc0003f04000 */
[----:B------:R-:W-:-:S06]  /*0950*/  DSETP.LT.AND P0, PT, R4, R16, P0 ;  /* 0x000000100400722a */ /* 0x000fcc0000701000 */
[----:B------:R-:W-:Y:S02]  /*0960*/  FSEL R16, R4, R16, P0 ;  /* 0x0000001004107208 */ /* 0x000fe40000000000 */
[----:B------:R-:W-:Y:S02]  /*0970*/  FSEL R17, R5, R17, P0 ;  /* 0x0000001105117208 */ /* 0x000fe40000000000 */
[----:B------:R-:W-:-:S07]  /*0980*/  SEL R18, R21, R18, P0 ;  /* 0x0000001215127207 */ /* 0x000fce0000000000 */
.L_x_8:
[----:B0--34-:R-:W-:Y:S05]  /*0990*/  BSYNC.RECONVERGENT B0 ;  /* 0x0000000000007941 */ /* 0x019fea0003800200 */
.L_x_7:
[----:B------:R-:W2:Y:S01]  /*09a0*/  LDG.E R21, desc[UR6][R24.64+0x4] ;  /* 0x0000040618157981 */ /* 0x000ea2000c1e1900 */
[----:B------:R-:W-:Y:S01]  /*09b0*/  BSSY.RECONVERGENT B0, `(.L_x_17) ;  /* 0x0000079000007945 */ /* 0x000fe20003800200 */
[----:B--2---:R-:W-:-:S13]  /*09c0*/  ISETP.NE.AND P0, PT, R21, -0x1, PT ;  /* 0xffffffff1500780c */ /* 0x004fda0003f05270 */
[----:B------:R-:W-:Y:S05]  /*09d0*/  @!P0 BRA `(.L_x_18) ;  /* 0x0000000400d88947 */ /* 0x000fea0003800000 */
[----:B------:R-:W0:Y:S01]  /*09e0*/  LDC.64 R4, c[0x0][0x390] ;  /* 0x0000e400ff047b82 */ /* 0x000e220000000a00 */
[----:B------:R-:W-:-:S07]  /*09f0*/  IMAD R21, R20, UR5, R21 ;  /* 0x0000000514157c24 */ /* 0x000fce000f8e0215 */
[----:B------:R-:W2:Y:S01]  /*0a00*/  LDC.64 R24, c[0x0][0x388] ;  /* 0x0000e200ff187b82 */ /* 0x000ea20000000a00 */
[----:B0-----:R-:W-:-:S06]  /*0a10*/  IMAD.WIDE R4, R21, 0x8, R4 ;  /* 0x0000000815047825 */ /* 0x001fcc00078e0204 */
[----:B------:R-:W1:Y:S01]  /*0a20*/  LDG.E.64 R4, desc[UR6][R4.64] ;  /* 0x0000000604047981 */ /* 0x000e62000c1e1b00 */
[----:B--2---:R-:W-:-:S06]  /*0a30*/  IMAD.WIDE R24, R21, 0x8, R24 ;  /* 0x0000000815187825 */ /* 0x004fcc00078e0218 */
[----:B------:R-:W5:Y:S01]  /*0a40*/  LDG.E.64 R24, desc[UR6][R24.64] ;  /* 0x0000000618187981 */ /* 0x000f62000c1e1b00 */
[----:B------:R-:W-:Y:S01]  /*0a50*/  BSSY.RECONVERGENT B1, `(.L_x_19) ;  /* 0x000001f000017945 */ /* 0x000fe20003800200 */
[----:B-1----:R-:W-:-:S08]  /*0a60*/  DFMA R8, R2, UR8, -R4 ;  /* 0x0000000802087c2b */ /* 0x002fd00008000804 */
[----:B------:R-:W-:-:S14]  /*0a70*/  DSETP.NEU.AND P0, PT, |R8|, +INF , PT ;  /* 0x7ff000000800742a */ /* 0x000fdc0003f0d200 */
[----:B------:R-:W-:Y:S05]  /*0a80*/  @!P0 BRA `(.L_x_20) ;  /* 0x0000000000648947 */ /* 0x000fea0003800000 */
[----:B------:R-:W-:Y:S01]  /*0a90*/  UMOV UR10, 0x6dc9c883 ;  /* 0x6dc9c883000a7882 */ /* 0x000fe20000000000 */
[----:B------:R-:W-:Y:S01]  /*0aa0*/  UMOV UR11, 0x3fe45f30 ;  /* 0x3fe45f30000b7882 */ /* 0x000fe20000000000 */
[C---:B------:R-:W-:Y:S01]  /*0ab0*/  DSETP.GE.AND P0, PT, |R8|.reuse, 2.14748364800000000000e+09, PT ;  /* 0x41e000000800742a */ /* 0x040fe20003f06200 */
[----:B------:R-:W-:Y:S01]  /*0ac0*/  BSSY.RECONVERGENT B2, `(.L_x_21) ;  /* 0x0000013000027945 */ /* 0x000fe20003800200 */
[----:B------:R-:W-:Y:S01]  /*0ad0*/  DMUL R4, R8, UR10 ;  /* 0x0000000a08047c28 */ /* 0x000fe20008000000 */
[----:B------:R-:W-:Y:S01]  /*0ae0*/  UMOV UR10, 0x54442d18 ;  /* 0x54442d18000a7882 */ /* 0x000fe20000000000 */
[----:B------:R-:W-:-:S08]  /*0af0*/  UMOV UR11, 0x3ff921fb ;  /* 0x3ff921fb000b7882 */ /* 0x000fd00000000000 */
[----:B------:R-:W0:Y:S08]  /*0b00*/  F2I.F64 R4, R4 ;  /* 0x0000000400047311 */ /* 0x000e300000301100 */
[----:B0-----:R-:W0:Y:S02]  /*0b10*/  I2F.F64 R26, R4 ;  /* 0x00000004001a7312 */ /* 0x001e240000201c00 */
[----:B0-----:R-:W-:Y:S01]  /*0b20*/  DFMA R6, R26, -UR10, R8 ;  /* 0x8000000a1a067c2b */ /* 0x001fe20008000008 */
        /* <DEDUP_REMOVED lines=8> */
[----:B------:R-:W-:-:S07]  /*0bb0*/  MOV R14, 0xbd0 ;  /* 0x00000bd0000e7802 */ /* 0x000fce0000000f00 */
[----:B-----5:R-:W-:Y:S05]  /*0bc0*/  CALL.REL.NOINC `($Comp_map$__internal_trig_reduction_slowpathd) ;  /* 0x0000000c00907944 */ /* 0x020fea0003c00000 */
[----:B------:R-:W-:Y:S02]  /*0bd0*/  IMAD.MOV.U32 R26, RZ, RZ, R8 ;  /* 0x000000ffff1a7224 */ /* 0x000fe400078e0008 */
[----:B------:R-:W-:-:S07]  /*0be0*/  IMAD.MOV.U32 R27, RZ, RZ, R9 ;  /* 0x000000ffff1b7224 */ /* 0x000fce00078e0009 */
.L_x_22:
[----:B------:R-:W-:Y:S05]  /*0bf0*/  BSYNC.RECONVERGENT B2 ;  /* 0x0000000000027941 */ /* 0x000fea0003800200 */
.L_x_21:
[----:B------:R-:W-:Y:S01]  /*0c00*/  VIADD R23, R4, 0x1 ;  /* 0x0000000104177836 */ /* 0x000fe20000000000 */
[----:B------:R-:W-:Y:S06]  /*0c10*/  BRA `(.L_x_23) ;  /* 0x0000000000087947 */ /* 0x000fec0003800000 */
.L_x_20:
[----:B------:R-:W-:Y:S01]  /*0c20*/  DMUL R26, RZ, R8 ;  /* 0x00000008ff1a7228 */ /* 0x000fe20000000000 */
[----:B------:R-:W-:-:S10]  /*0c30*/  IMAD.MOV.U32 R23, RZ, RZ, 0x1 ;  /* 0x00000001ff177424 */ /* 0x000fd400078e00ff */
.L_x_23:
[----:B------:R-:W-:Y:S05]  /*0c40*/  BSYNC.RECONVERGENT B1 ;  /* 0x0000000000017941 */ /* 0x000fea0003800200 */
.L_x_19:
        /* <DEDUP_REMOVED lines=9> */
[----:B------:R-:W-:Y:S01]  /*0ce0*/  BSSY.RECONVERGENT B1, `(.L_x_24) ;  /* 0x000002b000017945 */ /* 0x000fe20003800200 */
[----:B------:R-:W-:Y:S01]  /*0cf0*/  IMAD.MOV.U32 R31, RZ, RZ, 0x3da8ff83 ;  /* 0x3da8ff83ff1f7424 */ /* 0x000fe200078e00ff */
[----:B------:R-:W-:Y:S01]  /*0d00*/  ISETP.NE.U32.AND P0, PT, R28, 0x1, PT ;  /* 0x000000011c00780c */ /* 0x000fe20003f05070 */
[----:B------:R-:W-:-:S03]  /*0d10*/  DMUL R28, R26, R26 ;  /* 0x0000001a1a1c7228 */ /* 0x000fc60000000000 */
[----:B------:R-:W-:Y:S02]  /*0d20*/  FSEL R30, R30, -8.06006814911005101289e+34, !P0 ;  /* 0xf9785eba1e1e7808 */ /* 0x000fe40004000000 */
[----:B------:R-:W-:-:S06]  /*0d30*/  FSEL R31, -R31, 0.11223486810922622681, !P0 ;  /* 0x3de5db651f1f7808 */ /* 0x000fcc0004000100 */
[----:B--2---:R-:W-:Y:S01]  /*0d40*/  DFMA R30, R28, R30, R4 ;  /* 0x0000001e1c1e722b */ /* 0x004fe20000000004 */
[----:B-----5:R-:W0:Y:S01]  /*0d50*/  MUFU.RSQ64H R5, R25 ;  /* 0x0000001900057308 */ /* 0x020e220000001c00 */
[----:B------:R-:W-:-:S06]  /*0d60*/  VIADD R4, R25, 0xfcb00000 ;  /* 0xfcb0000019047836 */ /* 0x000fcc0000000000 */
[----:B------:R-:W-:Y:S01]  /*0d70*/  DFMA R6, R28, R30, R6 ;  /* 0x0000001e1c06722b */ /* 0x000fe20000000006 */
[----:B------:R-:W-:-:S07]  /*0d80*/  ISETP.GE.U32.AND P1, PT, R4, 0x7ca00000, PT ;  /* 0x7ca000000400780c */ /* 0x000fce0003f26070 */
[----:B---3--:R-:W-:Y:S02]  /*0d90*/  DFMA R8, R28, R6, R8 ;  /* 0x000000061c08722b */ /* 0x008fe40000000008 */
[----:B0-----:R-:W-:-:S06]  /*0da0*/  DMUL R6, R4, R4 ;  /* 0x0000000404067228 */ /* 0x001fcc0000000000 */
[----:B------:R-:W-:Y:S02]  /*0db0*/  DFMA R8, R28, R8, R10 ;  /* 0x000000081c08722b */ /* 0x000fe4000000000a */
[----:B------:R-:W-:-:S06]  /*0dc0*/  DFMA R6, R24, -R6, 1 ;  /* 0x3ff000001806742b */ /* 0x000fcc0000000806 */
[----:B----4-:R-:W-:Y:S01]  /*0dd0*/  DFMA R12, R28, R8, R12 ;  /* 0x000000081c0c722b */ /* 0x010fe2000000000c */
[----:B------:R-:W-:Y:S02]  /*0de0*/  IMAD.MOV.U32 R8, RZ, RZ, 0x0 ;  /* 0x00000000ff087424 */ /* 0x000fe400078e00ff */
[----:B------:R-:W-:-:S05]  /*0df0*/  IMAD.MOV.U32 R9, RZ, RZ, 0x3fd80000 ;  /* 0x3fd80000ff097424 */ /* 0x000fca00078e00ff */
[----:B------:R-:W-:Y:S02]  /*0e00*/  DFMA R12, R28, R12, R14 ;  /* 0x0000000c1c0c722b */ /* 0x000fe4000000000e */
[----:B------:R-:W-:Y:S02]  /*0e10*/  DFMA R8, R6, R8, 0.5 ;  /* 0x3fe000000608742b */ /* 0x000fe40000000008 */
[----:B------:R-:W-:-:S04]  /*0e20*/  DMUL R6, R4, R6 ;  /* 0x0000000604067228 */ /* 0x000fc80000000000 */
[----:B------:R-:W-:Y:S02]  /*0e30*/  DFMA R26, R12, R26, R26 ;  /* 0x0000001a0c1a722b */ /* 0x000fe4000000001a */
[----:B------:R-:W-:Y:S02]  /*0e40*/  DFMA R28, R28, R12, 1 ;  /* 0x3ff000001c1c742b */ /* 0x000fe4000000000c */
[----:B------:R-:W-:-:S08]  /*0e50*/  DFMA R12, R8, R6, R4 ;  /* 0x00000006080c722b */ /* 0x000fd00000000004 */
[----:B------:R-:W-:Y:S01]  /*0e60*/  DMUL R6, R24, R12 ;  /* 0x0000000c18067228 */ /* 0x000fe20000000000 */
[----:B------:R-:W-:Y:S01]  /*0e70*/  FSEL R28, R28, R26, !P0 ;  /* 0x0000001a1c1c7208 */ /* 0x000fe20004000000 */
[----:B------:R-:W-:Y:S01]  /*0e80*/  VIADD R11, R13, 0xfff00000 ;  /* 0xfff000000d0b7836 */ /* 0x000fe20000000000 */
[----:B------:R-:W-:Y:S01]  /*0e90*/  FSEL R29, R29, R27, !P0 ;  /* 0x0000001b1d1d7208 */ /* 0x000fe20004000000 */
[----:B------:R-:W-:Y:S01]  /*0ea0*/  IMAD.MOV.U32 R10, RZ, RZ, R12 ;  /* 0x000000ffff0a7224 */ /* 0x000fe200078e000c */
[----:B------:R-:W-:-:S03]  /*0eb0*/  LOP3.LUT P0, RZ, R23, 0x2, RZ, 0xc0, !PT ;  /* 0x0000000217ff7812 */ /* 0x000fc6000780c0ff */
[----:B------:R-:W-:Y:S02]  /*0ec0*/  DFMA R8, R6, -R6, R24 ;  /* 0x800000060608722b */ /* 0x000fe40000000018 */
[----:B------:R-:W-:-:S06]  /*0ed0*/  DADD R14, RZ, -R28 ;  /* 0x00000000ff0e7229 */ /* 0x000fcc000000081c */
[----:B------:R-:W-:-:S04]  /*0ee0*/  DFMA R26, R8, R10, R6 ;  /* 0x0000000a081a722b */ /* 0x000fc80000000006 */
[----:B------:R-:W-:Y:S02]  /*0ef0*/  FSEL R14, R28, R14, !P0 ;  /* 0x0000000e1c0e7208 */ /* 0x000fe40004000000 */
[----:B------:R-:W-:Y:S01]  /*0f00*/  FSEL R15, R29, R15, !P0 ;  /* 0x0000000f1d0f7208 */ /* 0x000fe20004000000 */
[----:B------:R-:W-:Y:S06]  /*0f10*/  @!P1 BRA `(.L_x_25) ;  /* 0x00000000001c9947 */ /* 0x000fec0003800000 */
[----:B------:R-:W-:Y:S01]  /*0f20*/  IMAD.MOV.U32 R10, RZ, RZ, R4 ;  /* 0x000000ffff0a7224 */ /* 0x000fe200078e0004 */
[----:B------:R-:W-:Y:S01]  /*0f30*/  MOV R4, 0xf90 ;  /* 0x00000f9000047802 */ /* 0x000fe20000000f00 */
[----:B------:R-:W-:Y:S02]  /*0f40*/  IMAD.MOV.U32 R26, RZ, RZ, R24 ;  /* 0x000000ffff1a7224 */ /* 0x000fe400078e0018 */
[----:B------:R-:W-:Y:S02]  /*0f50*/  IMAD.MOV.U32 R27, RZ, RZ, R25 ;  /* 0x000000ffff1b7224 */ /* 0x000fe400078e0019 */
[----:B------:R-:W-:Y:S02]  /*0f60*/  IMAD.MOV.U32 R5, RZ, RZ, R7 ;  /* 0x000000ffff057224 */ /* 0x000fe400078e0007 */
[----:B------:R-:W-:-:S07]  /*0f70*/  IMAD.MOV.U32 R13, RZ, RZ, R11 ;  /* 0x000000ffff0d7224 */ /* 0x000fce00078e000b */
[----:B------:R-:W-:Y:S05]  /*0f80*/  CALL.REL.NOINC `($__internal_1_$__cuda_sm20_dsqrt_rn_f64_mediumpath_v1) ;  /* 0x0000000400f87944 */ /* 0x000fea0003c00000 */
.L_x_25:
[----:B------:R-:W-:Y:S05]  /*0f90*/  BSYNC.RECONVERGENT B1 ;  /* 0x0000000000017941 */ /* 0x000fea0003800200 */
.L_x_24:
        /* <DEDUP_REMOVED lines=20> */
.L_x_27:
[----:B------:R-:W-:Y:S05]  /*10e0*/  BSYNC.RECONVERGENT B1 ;  /* 0x0000000000017941 */ /* 0x000fea0003800200 */
.L_x_26:
[----:B------:R-:W-:-:S06]  /*10f0*/  DSETP.GT.AND P0, PT, R4, RZ, PT ;  /* 0x000000ff0400722a */ /* 0x000fcc0003f04000 */
[----:B------:R-:W-:-:S06]  /*1100*/  DSETP.LT.AND P0, PT, R4, R16, P0 ;  /* 0x000000100400722a */ /* 0x000fcc0000701000 */
[----:B------:R-:W-:Y:S02]  /*1110*/  FSEL R16, R4, R16, P0 ;  /* 0x0000001004107208 */ /* 0x000fe40000000000 */
[----:B------:R-:W-:Y:S02]  /*1120*/  FSEL R17, R5, R17, P0 ;  /* 0x0000001105117208 */ /* 0x000fe40000000000 */
[----:B------:R-:W-:-:S07]  /*1130*/  SEL R18, R21, R18, P0 ;  /* 0x0000001215127207 */ /* 0x000fce0000000000 */
.L_x_18:
[----:B------:R-:W-:Y:S05]  /*1140*/  BSYNC.RECONVERGENT B0 ;  /* 0x0000000000007941 */ /* 0x000fea0003800200 */
.L_x_17:
[----:B------:R-:W-:Y:S01]  /*1150*/  VIADD R0, R0, 0x2 ;  /* 0x0000000200007836 */ /* 0x000fe20000000000 */
[----:B------:R-:W-:Y:S06]  /*1160*/  BRA.U UP0, `(.L_x_28) ;  /* 0xfffffff100087547 */ /* 0x000fec000b83ffff */
[----:B-1----:R-:W0:Y:S01]  /*1170*/  LDC.64 R2, c[0x0][0x3a8] ;  /* 0x0000ea00ff027b82 */ /* 0x002e220000000a00 */
[----:B------:R-:W-:-:S04]  /*1180*/  IMAD.IADD R19, R22, 0x1, R19 ;  /* 0x0000000116137824 */ /* 0x000fc800078e0213 */
[----:B0-----:R-:W-:-:S05]  /*1190*/  IMAD.WIDE R2, R19, 0x4, R2 ;  /* 0x0000000413027825 */ /* 0x001fca00078e0202 */
[----:B------:R-:W-:Y:S01]  /*11a0*/  STG.E desc[UR6][R2.64], R18 ;  /* 0x0000001202007986 */ /* 0x000fe2000c101906 */
[----:B------:R-:W-:Y:S05]  /*11b0*/  EXIT ;  /* 0x000000000000794d */ /* 0x000fea0003800000 */
        .weak           $__internal_0_$__cuda_sm20_div_rn_f64_full
        .type           $__internal_0_$__cuda_sm20_div_rn_f64_full,@function
        .size           $__internal_0_$__cuda_sm20_div_rn_f64_full,($__internal_1_$__cuda_sm20_dsqrt_rn_f64_mediumpath_v1 - $__internal_0_$__cuda_sm20_div_rn_f64_full)
$__internal_0_$__cuda_sm20_div_rn_f64_full:
[C---:B------:R-:W-:Y:S01]  /*11c0*/  FSETP.GEU.AND P0, PT, |R9|.reuse, 1.469367938527859385e-39, PT ;  /* 0x001000000900780b */ /* 0x040fe20003f0e200 */
[--C-:B------:R-:W-:Y:S01]  /*11d0*/  IMAD.MOV.U32 R8, RZ, RZ, R14.reuse ;  /* 0x000000ffff087224 */ /* 0x100fe200078e000e */
[----:B------:R-:W-:Y:S01]  /*11e0*/  LOP3.LUT R6, R9, 0x800fffff, RZ, 0xc0, !PT ;  /* 0x800fffff09067812 */ /* 0x000fe200078ec0ff */
[----:B------:R-:W-:Y:S01]  /*11f0*/  IMAD.MOV.U32 R12, RZ, RZ, 0x1 ;  /* 0x00000001ff0c7424 */ /* 0x000fe200078e00ff */
[C---:B------:R-:W-:Y:S01]  /*1200*/  FSETP.GEU.AND P2, PT, |R11|.reuse, 1.469367938527859385e-39, PT ;  /* 0x001000000b00780b */ /* 0x040fe20003f4e200 */
[----:B------:R-:W-:Y:S01]  /*1210*/  BSSY.RECONVERGENT B2, `(.L_x_29) ;  /* 0x0000053000027945 */ /* 0x000fe20003800200 */
[----:B------:R-:W-:Y:S01]  /*1220*/  LOP3.LUT R7, R6, 0x3ff00000, RZ, 0xfc, !PT ;  /* 0x3ff0000006077812 */ /* 0x000fe200078efcff */
[----:B------:R-:W-:Y:S01]  /*1230*/  IMAD.MOV.U32 R6, RZ, RZ, R14 ;  /* 0x000000ffff067224 */ /* 0x000fe200078e000e */
[----:B------:R-:W-:Y:S02]  /*1240*/  LOP3.LUT R5, R11, 0x7ff00000, RZ, 0xc0, !PT ;  /* 0x7ff000000b057812 */ /* 0x000fe400078ec0ff */
[----:B------:R-:W-:-:S03]  /*1250*/  LOP3.LUT R32, R9, 0x7ff00000, RZ, 0xc0, !PT ;  /* 0x7ff0000009207812 */ /* 0x000fc600078ec0ff */
[----:B------:R-:W-:Y:S01]  /*1260*/  @!P0 DMUL R6, R8, 8.98846567431157953865e+307 ;  /* 0x7fe0000008068828 */ /* 0x000fe20000000000 */
[----:B------:R-:W-:-:S03]  /*1270*/  ISETP.GE.U32.AND P1, PT, R5, R32, PT ;  /* 0x000000200500720c */ /* 0x000fc60003f26070 */
[----:B------:R-:W-:Y:S01]  /*1280*/  @!P2 LOP3.LUT R4, R9, 0x7ff00000, RZ, 0xc0, !PT ;  /* 0x7ff000000904a812 */ /* 0x000fe200078ec0ff */
[----:B------:R-:W-:Y:S01]  /*1290*/  @!P2 IMAD.MOV.U32 R28, RZ, RZ, RZ ;  /* 0x000000ffff1ca224 */ /* 0x000fe200078e00ff */
[----:B------:R-:W0:Y:S02]  /*12a0*/  MUFU.RCP64H R13, R7 ;  /* 0x00000007000d7308 */ /* 0x000e240000001800 */
[----:B------:R-:W-:Y:S01]  /*12b0*/  @!P2 ISETP.GE.U32.AND P3, PT, R5, R4, PT ;  /* 0x000000040500a20c */ /* 0x000fe20003f66070 */
[----:B------:R-:W-:Y:S01]  /*12c0*/  IMAD.MOV.U32 R4, RZ, RZ, 0x1ca00000 ;  /* 0x1ca00000ff047424 */ /* 0x000fe200078e00ff */
[----:B------:R-:W-:-:S04]  /*12d0*/  @!P0 LOP3.LUT R32, R7, 0x7ff00000, RZ, 0xc0, !PT ;  /* 0x7ff0000007208812 */ /* 0x000fc800078ec0ff */
[----:B------:R-:W-:-:S04]  /*12e0*/  @!P2 SEL R23, R4, 0x63400000, !P3 ;  /* 0x634000000417a807 */ /* 0x000fc80005800000 */
[----:B------:R-:W-:-:S04]  /*12f0*/  @!P2 LOP3.LUT R23, R23, 0x80000000, R11, 0xf8, !PT ;  /* 0x800000001717a812 */ /* 0x000fc800078ef80b */
[----:B------:R-:W-:Y:S01]  /*1300*/  @!P2 LOP3.LUT R29, R23, 0x100000, RZ, 0xfc, !PT ;  /* 0x00100000171da812 */ /* 0x000fe200078efcff */
[----:B0-----:R-:W-:Y:S01]  /*1310*/  DFMA R14, R12, -R6, 1 ;  /* 0x3ff000000c0e742b */ /* 0x001fe20000000806 */
[----:B------:R-:W-:-:S07]  /*1320*/  IMAD.MOV.U32 R23, RZ, RZ, R5 ;  /* 0x000000ffff177224 */ /* 0x000fce00078e0005 */
[----:B------:R-:W-:-:S08]  /*1330*/  DFMA R14, R14, R14, R14 ;  /* 0x0000000e0e0e722b */ /* 0x000fd0000000000e */
[----:B------:R-:W-:Y:S01]  /*1340*/  DFMA R14, R12, R14, R12 ;  /* 0x0000000e0c0e722b */ /* 0x000fe2000000000c */
[----:B------:R-:W-:Y:S01]  /*1350*/  SEL R13, R4, 0x63400000, !P1 ;  /* 0x63400000040d7807 */ /* 0x000fe20004800000 */
[----:B------:R-:W-:-:S03]  /*1360*/  IMAD.MOV.U32 R12, RZ, RZ, R10 ;  /* 0x000000ffff0c7224 */ /* 0x000fc600078e000a */
[----:B------:R-:W-:-:S03]  /*1370*/  LOP3.LUT R13, R13, 0x800fffff, R11, 0xf8, !PT ;  /* 0x800fffff0d0d7812 */ /* 0x000fc600078ef80b */
[----:B------:R-:W-:-:S03]  /*1380*/  DFMA R26, R14, -R6, 1 ;  /* 0x3ff000000e1a742b */ /* 0x000fc60000000806 */
[----:B------:R-:W-:-:S05]  /*1390*/  @!P2 DFMA R12, R12, 2, -R28 ;  /* 0x400000000c0ca82b */ /* 0x000fca000000081c */
[----:B------:R-:W-:-:S05]  /*13a0*/  DFMA R26, R14, R26, R14 ;  /* 0x0000001a0e1a722b */ /* 0x000fca000000000e */
[----:B------:R-:W-:-:S03]  /*13b0*/  @!P2 LOP3.LUT R23, R13, 0x7ff00000, RZ, 0xc0, !PT ;  /* 0x7ff000000d17a812 */ /* 0x000fc600078ec0ff */
[----:B------:R-:W-:Y:S02]  /*13c0*/  DMUL R14, R26, R12 ;  /* 0x0000000c1a0e7228 */ /* 0x000fe40000000000 */
[----:B------:R-:W-:-:S05]  /*13d0*/  VIADD R31, R23, 0xffffffff ;  /* 0xffffffff171f7836 */ /* 0x000fca0000000000 */
[----:B------:R-:W-:Y:S01]  /*13e0*/  ISETP.GT.U32.AND P0, PT, R31, 0x7feffffe, PT ;  /* 0x7feffffe1f00780c */ /* 0x000fe20003f04070 */
[----:B------:R-:W-:Y:S01]  /*13f0*/  VIADD R31, R32, 0xffffffff ;  /* 0xffffffff201f7836 */ /* 0x000fe20000000000 */
[----:B------:R-:W-:-:S04]  /*1400*/  DFMA R28, R14, -R6, R12 ;  /* 0x800000060e1c722b */ /* 0x000fc8000000000c */
[----:B------:R-:W-:-:S04]  /*1410*/  ISETP.GT.U32.OR P0, PT, R31, 0x7feffffe, P0 ;  /* 0x7feffffe1f00780c */ /* 0x000fc80000704470 */
[----:B------:R-:W-:-:S09]  /*1420*/  DFMA R28, R26, R28, R14 ;  /* 0x0000001c1a1c722b */ /* 0x000fd2000000000e */
[----:B------:R-:W-:Y:S05]  /*1430*/  @P0 BRA `(.L_x_30) ;  /* 0x00000000006c0947 */ /* 0x000fea0003800000 */
[----:B------:R-:W-:-:S04]  /*1440*/  LOP3.LUT R14, R9, 0x7ff00000, RZ, 0xc0, !PT ;  /* 0x7ff00000090e7812 */ /* 0x000fc800078ec0ff */
[CC--:B------:R-:W-:Y:S02]  /*1450*/  VIADDMNMX R10, R5.reuse, -R14.reuse, 0xb9600000, !PT ;  /* 0xb9600000050a7446 */ /* 0x0c0fe4000780090e */
[----:B------:R-:W-:Y:S02]  /*1460*/  ISETP.GE.U32.AND P0, PT, R5, R14, PT ;  /* 0x0000000e0500720c */ /* 0x000fe40003f06070 */
[----:B------:R-:W-:Y:S02]  /*1470*/  VIMNMX R10, PT, PT, R10, 0x46a00000, PT ;  /* 0x46a000000a0a7848 */ /* 0x000fe40003fe0100 */
[----:B------:R-:W-:-:S05]  /*1480*/  SEL R5, R4, 0x63400000, !P0 ;  /* 0x6340000004057807 */ /* 0x000fca0004000000 */
[----:B------:R-:W-:Y:S02]  /*1490*/  IMAD.IADD R14, R10, 0x1, -R5 ;  /* 0x000000010a0e7824 */ /* 0x000fe400078e0a05 */
[----:B------:R-:W-:Y:S02]  /*14a0*/  IMAD.MOV.U32 R10, RZ, RZ, RZ ;  /* 0x000000ffff0a7224 */ /* 0x000fe400078e00ff */
[----:B------:R-:W-:-:S06]  /*14b0*/  VIADD R11, R14, 0x7fe00000 ;  /* 0x7fe000000e0b7836 */ /* 0x000fcc0000000000 */
[----:B------:R-:W-:-:S10]  /*14c0*/  DMUL R4, R28, R10 ;  /* 0x0000000a1c047228 */ /* 0x000fd40000000000 */
[----:B------:R-:W-:-:S13]  /*14d0*/  FSETP.GTU.AND P0, PT, |R5|, 1.469367938527859385e-39, PT ;  /* 0x001000000500780b */ /* 0x000fda0003f0c200 */
[----:B------:R-:W-:Y:S05]  /*14e0*/  @P0 BRA `(.L_x_31) ;  /* 0x0000000000940947 */ /* 0x000fea0003800000 */
[----:B------:R-:W-:Y:S01]  /*14f0*/  DFMA R6, R28, -R6, R12 ;  /* 0x800000061c06722b */ /* 0x000fe2000000000c */
[----:B------:R-:W-:-:S09]  /*1500*/  IMAD.MOV.U32 R10, RZ, RZ, RZ ;  /* 0x000000ffff0a7224 */ /* 0x000fd200078e00ff */
[C---:B------:R-:W-:Y:S02]  /*1510*/  FSETP.NEU.AND P0, PT, R7.reuse, RZ, PT ;  /* 0x000000ff0700720b */ /* 0x040fe40003f0d000 */
[----:B------:R-:W-:-:S04]  /*1520*/  LOP3.LUT R9, R7, 0x80000000, R9, 0x48, !PT ;  /* 0x8000000007097812 */ /* 0x000fc800078e4809 */
[----:B------:R-:W-:-:S07]  /*1530*/  LOP3.LUT R11, R9, R11, RZ, 0xfc, !PT ;  /* 0x0000000b090b7212 */ /* 0x000fce00078efcff */
[----:B------:R-:W-:Y:S05]  /*1540*/  @!P0 BRA `(.L_x_31) ;  /* 0x00000000007c8947 */ /* 0x000fea0003800000 */
[----:B------:R-:W-:Y:S01]  /*1550*/  IMAD.MOV R7, RZ, RZ, -R14 ;  /* 0x000000ffff077224 */ /* 0x000fe200078e0a0e */
[----:B------:R-:W-:Y:S01]  /*1560*/  DMUL.RP R10, R28, R10 ;  /* 0x0000000a1c0a7228 */ /* 0x000fe20000008000 */
[----:B------:R-:W-:-:S06]  /*1570*/  IMAD.MOV.U32 R6, RZ, RZ, RZ ;  /* 0x000000ffff067224 */ /* 0x000fcc00078e00ff */
[----:B------:R-:W-:-:S03]  /*1580*/  DFMA R6, R4, -R6, R28 ;  /* 0x800000060406722b */ /* 0x000fc6000000001c */
[----:B------:R-:W-:-:S03]  /*1590*/  LOP3.LUT R9, R11, R9, RZ, 0x3c, !PT ;  /* 0x000000090b097212 */ /* 0x000fc600078e3cff */
[----:B------:R-:W-:-:S04]  /*15a0*/  IADD3 R6, PT, PT, -R14, -0x43300000, RZ ;  /* 0xbcd000000e067810 */ /* 0x000fc80007ffe1ff */
[----:B------:R-:W-:-:S04]  /*15b0*/  FSETP.NEU.AND P0, PT, |R7|, R6, PT ;  /* 0x000000060700720b */ /* 0x000fc80003f0d200 */
[----:B------:R-:W-:Y:S02]  /*15c0*/  FSEL R4, R10, R4, !P0 ;  /* 0x000000040a047208 */ /* 0x000fe40004000000 */
[----:B------:R-:W-:Y:S01]  /*15d0*/  FSEL R5, R9, R5, !P0 ;  /* 0x0000000509057208 */ /* 0x000fe20004000000 */
[----:B------:R-:W-:Y:S06]  /*15e0*/  BRA `(.L_x_31) ;  /* 0x0000000000547947 */ /* 0x000fec0003800000 */
.L_x_30:
[----:B------:R-:W-:-:S14]  /*15f0*/  DSETP.NAN.AND P0, PT, R10, R10, PT ;  /* 0x0000000a0a00722a */ /* 0x000fdc0003f08000 */
[----:B------:R-:W-:Y:S05]  /*1600*/  @P0 BRA `(.L_x_32) ;  /* 0x0000000000440947 */ /* 0x000fea0003800000 */
[----:B------:R-:W-:-:S14]  /*1610*/  DSETP.NAN.AND P0, PT, R8, R8, PT ;  /* 0x000000080800722a */ /* 0x000fdc0003f08000 */
[----:B------:R-:W-:Y:S05]  /*1620*/  @P0 BRA `(.L_x_33) ;  /* 0x0000000000300947 */ /* 0x000fea0003800000 */
[----:B------:R-:W-:Y:S01]  /*1630*/  ISETP.NE.AND P0, PT, R23, R32, PT ;  /* 0x000000201700720c */ /* 0x000fe20003f05270 */
[----:B------:R-:W-:Y:S02]  /*1640*/  IMAD.MOV.U32 R4, RZ, RZ, 0x0 ;  /* 0x00000000ff047424 */ /* 0x000fe400078e00ff */
[----:B------:R-:W-:-:S10]  /*1650*/  IMAD.MOV.U32 R5, RZ, RZ, -0x80000 ;  /* 0xfff80000ff057424 */ /* 0x000fd400078e00ff */
[----:B------:R-:W-:Y:S05]  /*1660*/  @!P0 BRA `(.L_x_31) ;  /* 0x0000000000348947 */ /* 0x000fea0003800000 */
[----:B------:R-:W-:Y:S02]  /*1670*/  ISETP.NE.AND P0, PT, R23, 0x7ff00000, PT ;  /* 0x7ff000001700780c */ /* 0x000fe40003f05270 */
[----:B------:R-:W-:Y:S02]  /*1680*/  LOP3.LUT R5, R11, 0x80000000, R9, 0x48, !PT ;  /* 0x800000000b057812 */ /* 0x000fe400078e4809 */
[----:B------:R-:W-:-:S13]  /*1690*/  ISETP.EQ.OR P0, PT, R32, RZ, !P0 ;  /* 0x000000ff2000720c */ /* 0x000fda0004702670 */
[----:B------:R-:W-:Y:S01]  /*16a0*/  @P0 LOP3.LUT R6, R5, 0x7ff00000, RZ, 0xfc, !PT ;  /* 0x7ff0000005060812 */ /* 0x000fe200078efcff */
[----:B------:R-:W-:Y:S02]  /*16b0*/  @!P0 IMAD.MOV.U32 R4, RZ, RZ, RZ ;  /* 0x000000ffff048224 */ /* 0x000fe400078e00ff */
[----:B------:R-:W-:Y:S02]  /*16c0*/  @P0 IMAD.MOV.U32 R4, RZ, RZ, RZ ;  /* 0x000000ffff040224 */ /* 0x000fe400078e00ff */
[----:B------:R-:W-:Y:S01]  /*16d0*/  @P0 IMAD.MOV.U32 R5, RZ, RZ, R6 ;  /* 0x000000ffff050224 */ /* 0x000fe200078e0006 */
[----:B------:R-:W-:Y:S06]  /*16e0*/  BRA `(.L_x_31) ;  /* 0x0000000000147947 */ /* 0x000fec0003800000 */
.L_x_33:
[----:B------:R-:W-:Y:S01]  /*16f0*/  LOP3.LUT R5, R9, 0x80000, RZ, 0xfc, !PT ;  /* 0x0008000009057812 */ /* 0x000fe200078efcff */
[----:B------:R-:W-:Y:S01]  /*1700*/  IMAD.MOV.U32 R4, RZ, RZ, R8 ;  /* 0x000000ffff047224 */ /* 0x000fe200078e0008 */
[----:B------:R-:W-:Y:S06]  /*1710*/  BRA `(.L_x_31) ;  /* 0x0000000000087947 */ /* 0x000fec0003800000 */
.L_x_32:
[----:B------:R-:W-:Y:S01]  /*1720*/  LOP3.LUT R5, R11, 0x80000, RZ, 0xfc, !PT ;  /* 0x000800000b057812 */ /* 0x000fe200078efcff */
[----:B------:R-:W-:-:S07]  /*1730*/  IMAD.MOV.U32 R4, RZ, RZ, R10 ;  /* 0x000000ffff047224 */ /* 0x000fce00078e000a */
.L_x_31:
[----:B------:R-:W-:Y:S05]  /*1740*/  BSYNC.RECONVERGENT B2 ;  /* 0x0000000000027941 */ /* 0x000fea0003800200 */
.L_x_29:
[----:B------:R-:W-:-:S04]  /*1750*/  IMAD.MOV.U32 R31, RZ, RZ, 0x0 ;  /* 0x00000000ff1f7424 */ /* 0x000fc800078e00ff */
[----:B------:R-:W-:Y:S05]  /*1760*/  RET.REL.NODEC R30 `(Comp_map) ;  /* 0xffffffe81e247950 */ /* 0x000fea0003c3ffff */
        .weak           $__internal_1_$__cuda_sm20_dsqrt_rn_f64_mediumpath_v1
        .type           $__internal_1_$__cuda_sm20_dsqrt_rn_f64_mediumpath_v1,@function
        .size           $__internal_1_$__cuda_sm20_dsqrt_rn_f64_mediumpath_v1,($Comp_map$__internal_trig_reduction_slowpathd - $__internal_1_$__cuda_sm20_dsqrt_rn_f64_mediumpath_v1)
$__internal_1_$__cuda_sm20_dsqrt_rn_f64_mediumpath_v1:
[----:B------:R-:W-:Y:S01]  /*1770*/  ISETP.GE.U32.AND P0, PT, R10, -0x3400000, PT ;  /* 0xfcc000000a00780c */ /* 0x000fe20003f06070 */
[----:B------:R-:W-:Y:S01]  /*1780*/  BSSY.RECONVERGENT B2, `(.L_x_34) ;  /* 0x0000024000027945 */ /* 0x000fe20003800200 */
[----:B------:R-:W-:-:S11]  /*1790*/  IMAD.MOV.U32 R7, RZ, RZ, R5 ;  /* 0x000000ffff077224 */ /* 0x000fd600078e0005 */
[----:B------:R-:W-:Y:S05]  /*17a0*/  @!P0 BRA `(.L_x_35) ;  /* 0x0000000000208947 */ /* 0x000fea0003800000 */
[----:B------:R-:W-:-:S10]  /*17b0*/  DFMA.RM R8, R8, R12, R6 ;  /* 0x0000000c0808722b */ /* 0x000fd40000004006 */
[----:B------:R-:W-:-:S05]  /*17c0*/  IADD3 R6, P0, PT, R8, 0x1, RZ ;  /* 0x0000000108067810 */ /* 0x000fca0007f1e0ff */
[----:B------:R-:W-:-:S06]  /*17d0*/  IMAD.X R7, RZ, RZ, R9, P0 ;  /* 0x000000ffff077224 */ /* 0x000fcc00000e0609 */
[----:B------:R-:W-:-:S08]  /*17e0*/  DFMA.RP R26, -R8, R6, R26 ;  /* 0x00000006081a722b */ /* 0x000fd0000000811a */
[----:B------:R-:W-:-:S06]  /*17f0*/  DSETP.GT.AND P0, PT, R26, RZ, PT ;  /* 0x000000ff1a00722a */ /* 0x000fcc0003f04000 */
[----:B------:R-:W-:Y:S02]  /*1800*/  FSEL R6, R6, R8, P0 ;  /* 0x0000000806067208 */ /* 0x000fe40000000000 */
[----:B------:R-:W-:Y:S01]  /*1810*/  FSEL R7, R7, R9, P0 ;  /* 0x0000000907077208 */ /* 0x000fe20000000000 */
[----:B------:R-:W-:Y:S06]  /*1820*/  BRA `(.L_x_36) ;  /* 0x0000000000647947 */ /* 0x000fec0003800000 */
.L_x_35:
[----:B------:R-:W-:-:S14]  /*1830*/  DSETP.NE.AND P0, PT, R26, RZ, PT ;  /* 0x000000ff1a00722a */ /* 0x000fdc0003f05000 */
[----:B------:R-:W-:Y:S05]  /*1840*/  @!P0 BRA `(.L_x_37) ;  /* 0x0000000000588947 */ /* 0x000fea0003800000 */
[----:B------:R-:W-:-:S13]  /*1850*/  ISETP.GE.AND P0, PT, R27, RZ, PT ;  /* 0x000000ff1b00720c */ /* 0x000fda0003f06270 */
[----:B------:R-:W-:Y:S02]  /*1860*/  @!P0 IMAD.MOV.U32 R6, RZ, RZ, 0x0 ;  /* 0x00000000ff068424 */ /* 0x000fe400078e00ff */
[----:B------:R-:W-:Y:S01]  /*1870*/  @!P0 IMAD.MOV.U32 R7, RZ, RZ, -0x80000 ;  /* 0xfff80000ff078424 */ /* 0x000fe200078e00ff */
[----:B------:R-:W-:Y:S06]  /*1880*/  @!P0 BRA `(.L_x_36) ;  /* 0x00000000004c8947 */ /* 0x000fec0003800000 */
[----:B------:R-:W-:-:S13]  /*1890*/  ISETP.GT.AND P0, PT, R27, 0x7fefffff, PT ;  /* 0x7fefffff1b00780c */ /* 0x000fda0003f04270 */
[----:B------:R-:W-:Y:S05]  /*18a0*/  @P0 BRA `(.L_x_37) ;  /* 0x0000000000400947 */ /* 0x000fea0003800000 */
[----:B------:R-:W-:Y:S01]  /*18b0*/  DMUL R26, R26, 8.11296384146066816958e+31 ;  /* 0x469000001a1a7828 */ /* 0x000fe20000000000 */
[----:B------:R-:W-:Y:S02]  /*18c0*/  IMAD.MOV.U32 R6, RZ, RZ, RZ ;  /* 0x000000ffff067224 */ /* 0x000fe400078e00ff */
[----:B------:R-:W-:Y:S02]  /*18d0*/  IMAD.MOV.U32 R10, RZ, RZ, 0x0 ;  /* 0x00000000ff0a7424 */ /* 0x000fe400078e00ff */
[----:B------:R-:W-:Y:S01]  /*18e0*/  IMAD.MOV.U32 R11, RZ, RZ, 0x3fd80000 ;  /* 0x3fd80000ff0b7424 */ /* 0x000fe200078e00ff */
[----:B------:R-:W0:Y:S02]  /*18f0*/  MUFU.RSQ64H R7, R27 ;  /* 0x0000001b00077308 */ /* 0x000e240000001c00 */
[----:B0-----:R-:W-:-:S08]  /*1900*/  DMUL R8, R6, R6 ;  /* 0x0000000606087228 */ /* 0x001fd00000000000 */
[----:B------:R-:W-:-:S08]  /*1910*/  DFMA R8, R26, -R8, 1 ;  /* 0x3ff000001a08742b */ /* 0x000fd00000000808 */
[----:B------:R-:W-:Y:S02]  /*1920*/  DFMA R10, R8, R10, 0.5 ;  /* 0x3fe00000080a742b */ /* 0x000fe4000000000a */
[----:B------:R-:W-:-:S08]  /*1930*/  DMUL R8, R6, R8 ;  /* 0x0000000806087228 */ /* 0x000fd00000000000 */
[----:B------:R-:W-:-:S08]  /*1940*/  DFMA R8, R10, R8, R6 ;  /* 0x000000080a08722b */ /* 0x000fd00000000006 */
[----:B------:R-:W-:Y:S02]  /*1950*/  DMUL R6, R26, R8 ;  /* 0x000000081a067228 */ /* 0x000fe40000000000 */
[----:B------:R-:W-:-:S06]  /*1960*/  VIADD R9, R9, 0xfff00000 ;  /* 0xfff0000009097836 */ /* 0x000fcc0000000000 */
[----:B------:R-:W-:-:S08]  /*1970*/  DFMA R10, R6, -R6, R26 ;  /* 0x80000006060a722b */ /* 0x000fd0000000001a */
[----:B------:R-:W-:-:S10]  /*1980*/  DFMA R6, R8, R10, R6 ;  /* 0x0000000a0806722b */ /* 0x000fd40000000006 */
[----:B------:R-:W-:Y:S01]  /*1990*/  VIADD R7, R7, 0xfcb00000 ;  /* 0xfcb0000007077836 */ /* 0x000fe20000000000 */
[----:B------:R-:W-:Y:S06]  /*19a0*/  BRA `(.L_x_36) ;  /* 0x0000000000047947 */ /* 0x000fec0003800000 */
.L_x_37:
[----:B------:R-:W-:-:S11]  /*19b0*/  DADD R6, R26, R26 ;  /* 0x000000001a067229 */ /* 0x000fd6000000001a */
.L_x_36:
[----:B------:R-:W-:Y:S05]  /*19c0*/  BSYNC.RECONVERGENT B2 ;  /* 0x0000000000027941 */ /* 0x000fea0003800200 */
.L_x_34:
[----:B------:R-:W-:Y:S02]  /*19d0*/  IMAD.MOV.U32 R5, RZ, RZ, 0x0 ;  /* 0x00000000ff057424 */ /* 0x000fe400078e00ff */
[----:B------:R-:W-:Y:S02]  /*19e0*/  IMAD.MOV.U32 R26, RZ, RZ, R6 ;  /* 0x000000ffff1a7224 */ /* 0x000fe400078e0006 */
[----:B------:R-:W-:Y:S01]  /*19f0*/  IMAD.MOV.U32 R27, RZ, RZ, R7 ;  /* 0x000000ffff1b7224 */ /* 0x000fe200078e0007 */
[----:B------:R-:W-:Y:S06]  /*1a00*/  RET.REL.NODEC R4 `(Comp_map) ;  /* 0xffffffe4047c7950 */ /* 0x000fec0003c3ffff */
        .type           $Comp_map$__internal_trig_reduction_slowpathd,@function
        .size           $Comp_map$__internal_trig_reduction_slowpathd,(.L_x_204 - $Comp_map$__internal_trig_reduction_slowpathd)
$Comp_map$__internal_trig_reduction_slowpathd:
[--C-:B------:R-:W-:Y:S01]  /*1a10*/  SHF.R.U32.HI R12, RZ, 0x14, R23.reuse ;  /* 0x00000014ff0c7819 */ /* 0x100fe20000011617 */
[----:B------:R-:W-:Y:S02]  /*1a20*/  IMAD.MOV.U32 R9, RZ, RZ, R23 ;  /* 0x000000ffff097224 */ /* 0x000fe400078e0017 */
[----:B------:R-:W-:Y:S01]  /*1a30*/  IMAD.MOV.U32 R4, RZ, RZ, RZ ;  /* 0x000000ffff047224 */ /* 0x000fe200078e00ff */
[----:B------:R-:W-:-:S04]  /*1a40*/  LOP3.LUT R5, R12, 0x7ff, RZ, 0xc0, !PT ;  /* 0x000007ff0c057812 */ /* 0x000fc800078ec0ff */
[----:B------:R-:W-:-:S13]  /*1a50*/  ISETP.NE.AND P0, PT, R5, 0x7ff, PT ;  /* 0x000007ff0500780c */ /* 0x000fda0003f05270 */
[----:B------:R-:W-:Y:S05]  /*1a60*/  @!P0 BRA `(.L_x_38) ;  /* 0x0000000800488947 */ /* 0x000fea0003800000 */
[----:B------:R-:W-:Y:S01]  /*1a70*/  VIADD R4, R5, 0xfffffc00 ;  /* 0xfffffc0005047836 */ /* 0x000fe20000000000 */
[----:B------:R-:W-:Y:S01]  /*1a80*/  BSSY.RECONVERGENT B3, `(.L_x_39) ;  /* 0x000002f000037945 */ /* 0x000fe20003800200 */
[----:B------:R-:W-:-:S03]  /*1a90*/  CS2R R6, SRZ ;  /* 0x0000000000067805 */ /* 0x000fc6000001ff00 */
[----:B------:R-:W-:Y:S02]  /*1aa0*/  SHF.R.U32.HI R15, RZ, 0x6, R4 ;  /* 0x00000006ff0f7819 */ /* 0x000fe40000011604 */
[----:B------:R-:W-:Y:S02]  /*1ab0*/  ISETP.GE.U32.AND P0, PT, R4, 0x80, PT ;  /* 0x000000800400780c */ /* 0x000fe40003f06070 */
[C---:B------:R-:W-:Y:S02]  /*1ac0*/  IADD3 R10, PT, PT, -R15.reuse, 0x13, RZ ;  /* 0x000000130f0a7810 */ /* 0x040fe40007ffe1ff */
[----:B------:R-:W-:Y:S02]  /*1ad0*/  IADD3 R11, PT, PT, -R15, 0xf, RZ ;  /* 0x0000000f0f0b7810 */ /* 0x000fe40007ffe1ff */
[----:B------:R-:W-:-:S04]  /*1ae0*/  SEL R10, R10, 0x12, P0 ;  /* 0x000000120a0a7807 */ /* 0x000fc80000000000 */
[----:B------:R-:W-:-:S13]  /*1af0*/  ISETP.GE.AND P0, PT, R11, R10, PT ;  /* 0x0000000a0b00720c */ /* 0x000fda0003f06270 */
[----:B------:R-:W-:Y:S05]  /*1b00*/  @P0 BRA `(.L_x_40) ;  /* 0x0000000000980947 */ /* 0x000fea0003800000 */
[----:B------:R-:W0:Y:S01]  /*1b10*/  LDC.64 R4, c[0x0][0x358] ;  /* 0x0000d600ff047b82 */ /* 0x000e220000000a00 */
[C---:B------:R-:W-:Y:S01]  /*1b20*/  SHF.L.U64.HI R31, R8.reuse, 0xb, R9 ;  /* 0x0000000b081f7819 */ /* 0x040fe20000010209 */
[----:B------:R-:W-:Y:S01]  /*1b30*/  BSSY.RECONVERGENT B4, `(.L_x_41) ;  /* 0x0000022000047945 */ /* 0x000fe20003800200 */
[----:B------:R-:W-:Y:S01]  /*1b40*/  IMAD.SHL.U32 R13, R8, 0x800, RZ ;  /* 0x00000800080d7824 */ /* 0x000fe200078e00ff */
[----:B------:R-:W-:Y:S01]  /*1b50*/  IADD3 R28, PT, PT, RZ, -R15, -R10 ;  /* 0x8000000fff1c7210 */ /* 0x000fe20007ffe80a */
[----:B------:R-:W-:Y:S01]  /*1b60*/  IMAD.MOV.U32 R29, RZ, RZ, RZ ;  /* 0x000000ffff1d7224 */ /* 0x000fe200078e00ff */
[----:B------:R-:W-:Y:S02]  /*1b70*/  CS2R R6, SRZ ;  /* 0x0000000000067805 */ /* 0x000fe4000001ff00 */
[----:B------:R-:W-:-:S07]  /*1b80*/  LOP3.LUT R31, R31, 0x80000000, RZ, 0xfc, !PT ;  /* 0x800000001f1f7812 */ /* 0x000fce00078efcff */
.L_x_42:
[----:B------:R-:W1:Y:S01]  /*1b90*/  LDC.64 R8, c[0x4][RZ] ;  /* 0x01000000ff087b82 */ /* 0x000e620000000a00 */
[----:B0-----:R-:W-:Y:S02]  /*1ba0*/  R2UR UR10, R4 ;  /* 0x00000000040a72ca */ /* 0x001fe400000e0000 */
[----:B------:R-:W-:Y:S01]  /*1bb0*/  R2UR UR11, R5 ;  /* 0x00000000050b72ca */ /* 0x000fe200000e0000 */
[----:B-1----:R-:W-:-:S12]  /*1bc0*/  IMAD.WIDE R8, R11, 0x8, R8 ;  /* 0x000000080b087825 */ /* 0x002fd800078e0208 */
[----:B------:R-:W2:Y:S01]  /*1bd0*/  LDG.E.64.CONSTANT R8, desc[UR10][R8.64] ;  /* 0x0000000a08087981 */ /* 0x000ea2000c1e9b00 */
[----:B------:R-:W-:Y:S02]  /*1be0*/  VIADD R28, R28, 0x1 ;  /* 0x000000011c1c7836 */ /* 0x000fe40000000000 */
[----:B------:R-:W-:Y:S02]  /*1bf0*/  VIADD R11, R11, 0x1 ;  /* 0x000000010b0b7836 */ /* 0x000fe40000000000 */
[----:B--2---:R-:W-:-:S04]  /*1c00*/  IMAD.WIDE.U32 R6, P2, R8, R13, R6 ;  /* 0x0000000d08067225 */ /* 0x004fc80007840006 */
[----:B------:R-:W-:Y:S02]  /*1c10*/  IMAD R33, R8, R31, RZ ;  /* 0x0000001f08217224 */ /* 0x000fe400078e02ff */
[CC--:B------:R-:W-:Y:S02]  /*1c20*/  IMAD R30, R9.reuse, R13.reuse, RZ ;  /* 0x0000000d091e7224 */ /* 0x0c0fe400078e02ff */
[----:B------:R-:W-:Y:S01]  /*1c30*/  IMAD.HI.U32 R35, R9, R13, RZ ;  /* 0x0000000d09237227 */ /* 0x000fe200078e00ff */
[----:B------:R-:W-:-:S03]  /*1c40*/  IADD3 R7, P0, PT, R33, R7, RZ ;  /* 0x0000000721077210 */ /* 0x000fc60007f1e0ff */
[----:B------:R-:W-:Y:S01]  /*1c50*/  IMAD R33, R29, 0x8, R1 ;  /* 0x000000081d217824 */ /* 0x000fe200078e0201 */
[----:B------:R-:W-:Y:S01]  /*1c60*/  IADD3 R7, P1, PT, R30, R7, RZ ;  /* 0x000000071e077210 */ /* 0x000fe20007f3e0ff */
[----:B------:R-:W-:-:S04]  /*1c70*/  IMAD.HI.U32 R30, R8, R31, RZ ;  /* 0x0000001f081e7227 */ /* 0x000fc800078e00ff */
[----:B------:R-:W-:Y:S01]  /*1c80*/  IMAD.X R30, RZ, RZ, R30, P2 ;  /* 0x000000ffff1e7224 */ /* 0x000fe200010e061e */
[----:B------:R0:W-:Y:S01]  /*1c90*/  STL.64 [R33], R6 ;  /* 0x0000000621007387 */ /* 0x0001e20000100a00 */
[----:B------:R-:W-:-:S03]  /*1ca0*/  IMAD.HI.U32 R8, R9, R31, RZ ;  /* 0x0000001f09087227 */ /* 0x000fc600078e00ff */
[----:B------:R-:W-:Y:S01]  /*1cb0*/  IADD3.X R30, P0, PT, R35, R30, RZ, P0, !PT ;  /* 0x0000001e231e7210 */ /* 0x000fe2000071e4ff */
[----:B------:R-:W-:Y:S02]  /*1cc0*/  IMAD R9, R9, R31, RZ ;  /* 0x0000001f09097224 */ /* 0x000fe400078e02ff */
[----:B------:R-:W-:Y:S02]  /*1cd0*/  VIADD R29, R29, 0x1 ;  /* 0x000000011d1d7836 */ /* 0x000fe40000000000 */
[----:B------:R-:W-:Y:S01]  /*1ce0*/  IMAD.X R8, RZ, RZ, R8, P0 ;  /* 0x000000ffff087224 */ /* 0x000fe200000e0608 */
[----:B------:R-:W-:Y:S02]  /*1cf0*/  ISETP.NE.AND P0, PT, R28, -0xf, PT ;  /* 0xfffffff11c00780c */ /* 0x000fe40003f05270 */
[----:B------:R-:W-:-:S05]  /*1d00*/  IADD3.X R30, P1, PT, R9, R30, RZ, P1, !PT ;  /* 0x0000001e091e7210 */ /* 0x000fca0000f3e4ff */
[----:B------:R-:W-:Y:S02]  /*1d10*/  IMAD.X R9, RZ, RZ, R8, P1 ;  /* 0x000000ffff097224 */ /* 0x000fe400008e0608 */
[----:B0-----:R-:W-:Y:S02]  /*1d20*/  IMAD.MOV.U32 R6, RZ, RZ, R30 ;  /* 0x000000ffff067224 */ /* 0x001fe400078e001e */
[----:B------:R-:W-:Y:S02]  /*1d30*/  IMAD.MOV.U32 R7, RZ, RZ, R9 ;  /* 0x000000ffff077224 */ /* 0x000fe400078e0009 */
[----:B------:R-:W-:Y:S05]  /*1d40*/  @P0 BRA `(.L_x_42) ;  /* 0xfffffffc00900947 */ /* 0x000fea000383ffff */
[----:B------:R-:W-:Y:S05]  /*1d50*/  BSYNC.RECONVERGENT B4 ;  /* 0x0000000000047941 */ /* 0x000fea0003800200 */
.L_x_41:
[----:B------:R-:W-:-:S07]  /*1d60*/  IMAD.MOV.U32 R11, RZ, RZ, R10 ;  /* 0x000000ffff0b7224 */ /* 0x000fce00078e000a */
.L_x_40:
[----:B------:R-:W-:Y:S05]  /*1d70*/  BSYNC.RECONVERGENT B3 ;  /* 0x0000000000037941 */ /* 0x000fea0003800200 */
.L_x_39:
[----:B------:R-:W-:Y:S01]  /*1d80*/  LOP3.LUT P0, R31, R12, 0x3f, RZ, 0xc0, !PT ;  /* 0x0000003f0c1f7812 */ /* 0x000fe2000780c0ff */
[----:B------:R-:W-:-:S04]  /*1d90*/  IMAD.IADD R4, R15, 0x1, R11 ;  /* 0x000000010f047824 */ /* 0x000fc800078e020b */
[----:B------:R-:W-:-:S05]  /*1da0*/  IMAD.U32 R35, R4, 0x8, R1 ;  /* 0x0000000804237824 */ /* 0x000fca00078e0001 */
[----:B------:R0:W-:Y:S04]  /*1db0*/  STL.64 [R35+-0x78], R6 ;  /* 0xffff880623007387 */ /* 0x0001e80000100a00 */
[----:B------:R-:W2:Y:S04]  /*1dc0*/  @P0 LDL.64 R12, [R1+0x8] ;  /* 0x00000800010c0983 */ /* 0x000ea80000100a00 */
[----:B------:R-:W3:Y:S04]  /*1dd0*/  LDL.64 R8, [R1+0x10] ;  /* 0x0000100001087983 */ /* 0x000ee80000100a00 */
[----:B------:R-:W4:Y:S01]  /*1de0*/  LDL.64 R4, [R1+0x18] ;  /* 0x0000180001047983 */ /* 0x000f220000100a00 */
[----:B------:R-:W-:Y:S01]  /*1df0*/  @P0 LOP3.LUT R10, R31, 0x3f, RZ, 0x3c, !PT ;  /* 0x0000003f1f0a0812 */ /* 0x000fe200078e3cff */
[----:B------:R-:W-:Y:S01]  /*1e00*/  BSSY.RECONVERGENT B3, `(.L_x_43) ;  /* 0x0000034000037945 */ /* 0x000fe20003800200 */
[----:B--2---:R-:W-:-:S02]  /*1e10*/  @P0 SHF.R.U64 R11, R12, 0x1, R13 ;  /* 0x000000010c0b0819 */ /* 0x004fc4000000120d */
[----:B------:R-:W-:Y:S02]  /*1e20*/  @P0 SHF.R.U32.HI R13, RZ, 0x1, R13 ;  /* 0x00000001ff0d0819 */ /* 0x000fe4000001160d */
[CC--:B---3--:R-:W-:Y:S02]  /*1e30*/  @P0 SHF.L.U32 R15, R8.reuse, R31.reuse, RZ ;  /* 0x0000001f080f0219 */ /* 0x0c8fe400000006ff */
[----:B0-----:R-:W-:Y:S02]  /*1e40*/  @P0 SHF.R.U64 R6, R11, R10, R13 ;  /* 0x0000000a0b060219 */ /* 0x001fe4000000120d */
[--C-:B------:R-:W-:Y:S02]  /*1e50*/  @P0 SHF.R.U32.HI R33, RZ, 0x1, R9.reuse ;  /* 0x00000001ff210819 */ /* 0x100fe40000011609 */
[C-C-:B------:R-:W-:Y:S02]  /*1e60*/  @P0 SHF.R.U64 R29, R8.reuse, 0x1, R9.reuse ;  /* 0x00000001081d0819 */ /* 0x140fe40000001209 */
[----:B------:R-:W-:-:S02]  /*1e70*/  @P0 SHF.L.U64.HI R12, R8, R31, R9 ;  /* 0x0000001f080c0219 */ /* 0x000fc40000010209 */
[----:B------:R-:W-:Y:S02]  /*1e80*/  @P0 SHF.R.U32.HI R7, RZ, R10, R13 ;  /* 0x0000000aff070219 */ /* 0x000fe4000001160d */
[----:B------:R-:W-:Y:S02]  /*1e90*/  @P0 LOP3.LUT R8, R15, R6, RZ, 0xfc, !PT ;  /* 0x000000060f080212 */ /* 0x000fe400078efcff */
[----:B----4-:R-:W-:Y:S02]  /*1ea0*/  @P0 SHF.L.U32 R11, R4, R31, RZ ;  /* 0x0000001f040b0219 */ /* 0x010fe400000006ff */
[----:B------:R-:W-:Y:S01]  /*1eb0*/  @P0 SHF.R.U64 R28, R29, R10, R33 ;  /* 0x0000000a1d1c0219 */ /* 0x000fe20000001221 */
[----:B------:R-:W-:Y:S01]  /*1ec0*/  IMAD.SHL.U32 R6, R8, 0x4, RZ ;  /* 0x0000000408067824 */ /* 0x000fe200078e00ff */
[----:B------:R-:W-:Y:S02]  /*1ed0*/  @P0 LOP3.LUT R9, R12, R7, RZ, 0xfc, !PT ;  /* 0x000000070c090212 */ /* 0x000fe400078efcff */
[----:B------:R-:W-:-:S02]  /*1ee0*/  @P0 SHF.L.U64.HI R31, R4, R31, R5 ;  /* 0x0000001f041f0219 */ /* 0x000fc40000010205 */
[----:B------:R-:W-:Y:S02]  /*1ef0*/  @P0 SHF.R.U32.HI R10, RZ, R10, R33 ;  /* 0x0000000aff0a0219 */ /* 0x000fe40000011621 */
[----:B------:R-:W-:Y:S02]  /*1f00*/  @P0 LOP3.LUT R4, R11, R28, RZ, 0xfc, !PT ;  /* 0x0000001c0b040212 */ /* 0x000fe400078efcff */
[----:B------:R-:W-:Y:S02]  /*1f10*/  SHF.L.U64.HI R8, R8, 0x2, R9 ;  /* 0x0000000208087819 */ /* 0x000fe40000010209 */
[----:B------:R-:W-:Y:S02]  /*1f20*/  @P0 LOP3.LUT R5, R31, R10, RZ, 0xfc, !PT ;  /* 0x0000000a1f050212 */ /* 0x000fe400078efcff */
[----:B------:R-:W-:Y:S02]  /*1f30*/  SHF.L.W.U32.HI R9, R9, 0x2, R4 ;  /* 0x0000000209097819 */ /* 0x000fe40000010e04 */
[----:B------:R-:W-:-:S02]  /*1f40*/  IADD3 RZ, P0, PT, RZ, -R6, RZ ;  /* 0x80000006ffff7210 */ /* 0x000fc40007f1e0ff */
[----:B------:R-:W-:Y:S02]  /*1f50*/  LOP3.LUT R7, RZ, R8, RZ, 0x33, !PT ;  /* 0x00000008ff077212 */ /* 0x000fe400078e33ff */
[----:B------:R-:W-:Y:S02]  /*1f60*/  SHF.L.W.U32.HI R4, R4, 0x2, R5 ;  /* 0x0000000204047819 */ /* 0x000fe40000010e05 */
[----:B------:R-:W-:Y:S02]  /*1f70*/  LOP3.LUT R10, RZ, R9, RZ, 0x33, !PT ;  /* 0x00000009ff0a7212 */ /* 0x000fe400078e33ff */
[----:B------:R-:W-:Y:S02]  /*1f80*/  IADD3.X R7, P0, PT, RZ, R7, RZ, P0, !PT ;  /* 0x00000007ff077210 */ /* 0x000fe4000071e4ff */
[----:B------:R-:W-:Y:S02]  /*1f90*/  LOP3.LUT R11, RZ, R4, RZ, 0x33, !PT ;  /* 0x00000004ff0b7212 */ /* 0x000fe400078e33ff */
[----:B------:R-:W-:-:S02]  /*1fa0*/  IADD3.X R10, P1, PT, RZ, R10, RZ, P0, !PT ;  /* 0x0000000aff0a7210 */ /* 0x000fc4000073e4ff */
[----:B------:R-:W-:-:S03]  /*1fb0*/  ISETP.GT.U32.AND P2, PT, R9, -0x1, PT ;  /* 0xffffffff0900780c */ /* 0x000fc60003f44070 */
[----:B------:R-:W-:Y:S01]  /*1fc0*/  IMAD.X R11, RZ, RZ, R11, P1 ;  /* 0x000000ffff0b7224 */ /* 0x000fe200008e060b */
[----:B------:R-:W-:-:S04]  /*1fd0*/  ISETP.GT.AND.EX P0, PT, R4, -0x1, PT, P2 ;  /* 0xffffffff0400780c */ /* 0x000fc80003f04320 */
[----:B------:R-:W-:Y:S02]  /*1fe0*/  SEL R11, R4, R11, P0 ;  /* 0x0000000b040b7207 */ /* 0x000fe40000000000 */
[----:B------:R-:W-:Y:S02]  /*1ff0*/  SEL R12, R9, R10, P0 ;  /* 0x0000000a090c7207 */ /* 0x000fe40000000000 */
[----:B------:R-:W-:-:S04]  /*2000*/  ISETP.NE.U32.AND P1, PT, R11, RZ, PT ;  /* 0x000000ff0b00720c */ /* 0x000fc80003f25070 */
[----:B------:R-:W-:Y:S01]  /*2010*/  SEL R9, R12, R11, !P1 ;  /* 0x0000000b0c097207 */ /* 0x000fe20004800000 */
[----:B------:R-:W-:-:S05]  /*2020*/  @!P0 IMAD.MOV R6, RZ, RZ, -R6 ;  /* 0x000000ffff068224 */ /* 0x000fca00078e0a06 */
[----:B------:R-:W0:Y:S02]  /*2030*/  FLO.U32 R9, R9 ;  /* 0x0000000900097300 */ /* 0x000e2400000e0000 */
[C---:B0-----:R-:W-:Y:S02]  /*2040*/  IADD3 R13, PT, PT, -R9.reuse, 0x1f, RZ ;  /* 0x0000001f090d7810 */ /* 0x041fe40007ffe1ff */
[----:B------:R-:W-:-:S03]  /*2050*/  IADD3 R10, PT, PT, -R9, 0x3f, RZ ;  /* 0x0000003f090a7810 */ /* 0x000fc60007ffe1ff */
[----:B------:R-:W-:Y:S01]  /*2060*/  @P1 IMAD.MOV R10, RZ, RZ, R13 ;  /* 0x000000ffff0a1224 */ /* 0x000fe200078e020d */
[----:B------:R-:W-:-:S04]  /*2070*/  SEL R13, R8, R7, P0 ;  /* 0x00000007080d7207 */ /* 0x000fc80000000000 */
[----:B------:R-:W-:-:S13]  /*2080*/  ISETP.NE.AND P1, PT, R10, RZ, PT ;  /* 0x000000ff0a00720c */ /* 0x000fda0003f25270 */
[----:B------:R-:W-:Y:S05]  /*2090*/  @!P1 BRA `(.L_x_44) ;  /* 0x0000000000289947 */ /* 0x000fea0003800000 */
[----:B------:R-:W-:Y:S02]  /*20a0*/  LOP3.LUT R7, R10, 0x3f, RZ, 0xc0, !PT ;  /* 0x0000003f0a077812 */ /* 0x000fe400078ec0ff */
[--C-:B------:R-:W-:Y:S02]  /*20b0*/  SHF.R.U64 R9, R6, 0x1, R13.reuse ;  /* 0x0000000106097819 */ /* 0x100fe4000000120d */
[----:B------:R-:W-:Y:S02]  /*20c0*/  SHF.R.U32.HI R13, RZ, 0x1, R13 ;  /* 0x00000001ff0d7819 */ /* 0x000fe4000001160d */
[----:B------:R-:W-:Y:S02]  /*20d0*/  LOP3.LUT R6, R10, 0x3f, RZ, 0xc, !PT ;  /* 0x0000003f0a067812 */ /* 0x000fe400078e0cff */
[CC--:B------:R-:W-:Y:S02]  /*20e0*/  SHF.L.U64.HI R11, R12.reuse, R7.reuse, R11 ;  /* 0x000000070c0b7219 */ /* 0x0c0fe4000001020b */
[----:B------:R-:W-:-:S02]  /*20f0*/  SHF.L.U32 R7, R12, R7, RZ ;  /* 0x000000070c077219 */ /* 0x000fc400000006ff */
[-CC-:B------:R-:W-:Y:S02]  /*2100*/  SHF.R.U64 R12, R9, R6.reuse, R13.reuse ;  /* 0x00000006090c7219 */ /* 0x180fe4000000120d */
[----:B------:R-:W-:Y:S02]  /*2110*/  SHF.R.U32.HI R6, RZ, R6, R13 ;  /* 0x00000006ff067219 */ /* 0x000fe4000001160d */
[----:B------:R-:W-:Y:S02]  /*2120*/  LOP3.LUT R12, R7, R12, RZ, 0xfc, !PT ;  /* 0x0000000c070c7212 */ /* 0x000fe400078efcff */
[----:B------:R-:W-:-:S07]  /*2130*/  LOP3.LUT R11, R11, R6, RZ, 0xfc, !PT ;  /* 0x000000060b0b7212 */ /* 0x000fce00078efcff */
.L_x_44:
[----:B------:R-:W-:Y:S05]  /*2140*/  BSYNC.RECONVERGENT B3 ;  /* 0x0000000000037941 */ /* 0x000fea0003800200 */
.L_x_43:
[----:B------:R-:W-:-:S04]  /*2150*/  IMAD.WIDE.U32 R8, R12, 0x2168c235, RZ ;  /* 0x2168c2350c087825 */ /* 0x000fc800078e00ff */
[----:B------:R-:W-:Y:S01]  /*2160*/  IMAD.MOV.U32 R6, RZ, RZ, R9 ;  /* 0x000000ffff067224 */ /* 0x000fe200078e0009 */
[----:B------:R-:W-:Y:S01]  /*2170*/  IADD3 RZ, P1, PT, R8, R8, RZ ;  /* 0x0000000808ff7210 */ /* 0x000fe20007f3e0ff */
[----:B------:R-:W-:Y:S02]  /*2180*/  IMAD.MOV.U32 R7, RZ, RZ, RZ ;  /* 0x000000ffff077224 */ /* 0x000fe400078e00ff */
[----:B------:R-:W-:-:S04]  /*2190*/  IMAD.HI.U32 R9, R11, -0x36f0255e, RZ ;  /* 0xc90fdaa20b097827 */ /* 0x000fc800078e00ff */
[----:B------:R-:W-:-:S04]  /*21a0*/  IMAD.WIDE.U32 R6, R12, -0x36f0255e, R6 ;  /* 0xc90fdaa20c067825 */ /* 0x000fc800078e0006 */
[----:B------:R-:W-:-:S04]  /*21b0*/  IMAD.WIDE.U32 R6, P2, R11, 0x2168c235, R6 ;  /* 0x2168c2350b067825 */ /* 0x000fc80007840006 */
[----:B------:R-:W-:Y:S01]  /*21c0*/  IMAD R11, R11, -0x36f0255e, RZ ;  /* 0xc90fdaa20b0b7824 */ /* 0x000fe200078e02ff */
[----:B------:R-:W-:Y:S01]  /*21d0*/  IADD3.X RZ, P1, PT, R6, R6, RZ, P1, !PT ;  /* 0x0000000606ff7210 */ /* 0x000fe20000f3e4ff */
[----:B------:R-:W-:-:S03]  /*21e0*/  IMAD.X R8, RZ, RZ, R9, P2 ;  /* 0x000000ffff087224 */ /* 0x000fc600010e0609 */
[----:B------:R-:W-:-:S04]  /*21f0*/  IADD3 R7, P2, PT, R11, R7, RZ ;  /* 0x000000070b077210 */ /* 0x000fc80007f5e0ff */
[C---:B------:R-:W-:Y:S01]  /*2200*/  ISETP.GT.U32.AND P3, PT, R7.reuse, RZ, PT ;  /* 0x000000ff0700720c */ /* 0x040fe20003f64070 */
[----:B------:R-:W-:Y:S01]  /*2210*/  IMAD.X R8, RZ, RZ, R8, P2 ;  /* 0x000000ffff087224 */ /* 0x000fe200010e0608 */
[----:B------:R-:W-:-:S04]  /*2220*/  IADD3.X R6, P2, PT, R7, R7, RZ, P1, !PT ;  /* 0x0000000707067210 */ /* 0x000fc80000f5e4ff */
[C---:B------:R-:W-:Y:S01]  /*2230*/  ISETP.GT.AND.EX P1, PT, R8.reuse, RZ, PT, P3 ;  /* 0x000000ff0800720c */ /* 0x040fe20003f24330 */
[----:B------:R-:W-:-:S03]  /*2240*/  IMAD.X R9, R8, 0x1, R8, P2 ;  /* 0x0000000108097824 */ /* 0x000fc600010e0608 */
[----:B------:R-:W-:Y:S02]  /*2250*/  SEL R6, R6, R7, P1 ;  /* 0x0000000706067207 */ /* 0x000fe40000800000 */
[----:B------:R-:W-:Y:S02]  /*2260*/  SEL R7, R9, R8, P1 ;  /* 0x0000000809077207 */ /* 0x000fe40000800000 */
[----:B------:R-:W-:Y:S02]  /*2270*/  IADD3 R8, P2, PT, R6, 0x1, RZ ;  /* 0x0000000106087810 */ /* 0x000fe40007f5e0ff */
[----:B------:R-:W-:Y:S02]  /*2280*/  SEL R9, RZ, 0xffffffff, !P1 ;  /* 0xffffffffff097807 */ /* 0x000fe40004800000 */
[----:B------:R-:W-:Y:S01]  /*2290*/  LOP3.LUT P1, R23, R23, 0x80000000, RZ, 0xc0, !PT ;  /* 0x8000000017177812 */ /* 0x000fe2000782c0ff */
[----:B------:R-:W-:Y:S02]  /*22a0*/  IMAD.X R7, RZ, RZ, R7, P2 ;  /* 0x000000ffff077224 */ /* 0x000fe400010e0607 */
[----:B------:R-:W-:Y:S01]  /*22b0*/  IMAD.IADD R6, R9, 0x1, -R10 ;  /* 0x0000000109067824 */ /* 0x000fe200078e0a0a */
[----:B------:R-:W-:-:S02]  /*22c0*/  SHF.R.U32.HI R9, RZ, 0x1e, R5 ;  /* 0x0000001eff097819 */ /* 0x000fc40000011605 */
[----:B------:R-:W-:Y:S01]  /*22d0*/  SHF.R.U64 R8, R8, 0xa, R7 ;  /* 0x0000000a08087819 */ /* 0x000fe20000001207 */
[----:B------:R-:W-:Y:S01]  /*22e0*/  IMAD.SHL.U32 R6, R6, 0x100000, RZ ;  /* 0x0010000006067824 */ /* 0x000fe200078e00ff */
[----:B------:R-:W-:Y:S02]  /*22f0*/  LEA.HI R4, R4, R9, RZ, 0x1 ;  /* 0x0000000904047211 */ /* 0x000fe400078f08ff */
[----:B------:R-:W-:Y:S02]  /*2300*/  IADD3 R8, P2, PT, R8, 0x1, RZ ;  /* 0x0000000108087810 */ /* 0x000fe40007f5e0ff */
[----:B------:R-:W-:Y:S01]  /*2310*/  @!P0 LOP3.LUT R23, R23, 0x80000000, RZ, 0x3c, !PT ;  /* 0x8000000017178812 */ /* 0x000fe200078e3cff */
[----:B------:R-:W-:Y:S01]  /*2320*/  @P1 IMAD.MOV R4, RZ, RZ, -R4 ;  /* 0x000000ffff041224 */ /* 0x000fe200078e0a04 */
[----:B------:R-:W-:-:S04]  /*2330*/  LEA.HI.X R7, R7, RZ, RZ, 0x16, P2 ;  /* 0x000000ff07077211 */ /* 0x000fc800010fb4ff */
[--C-:B------:R-:W-:Y:S02]  /*2340*/  SHF.R.U64 R8, R8, 0x1, R7.reuse ;  /* 0x0000000108087819 */ /* 0x100fe40000001207 */
[----:B------:R-:W-:Y:S02]  /*2350*/  SHF.R.U32.HI R5, RZ, 0x1, R7 ;  /* 0x00000001ff057819 */ /* 0x000fe40000011607 */
[----:B------:R-:W-:-:S04]  /*2360*/  IADD3 R8, P2, P3, RZ, RZ, R8 ;  /* 0x000000ffff087210 */ /* 0x000fc80007b5e008 */
[----:B------:R-:W-:-:S04]  /*2370*/  IADD3.X R6, PT, PT, R6, 0x3fe00000, R5, P2, P3 ;  /* 0x3fe0000006067810 */ /* 0x000fc800017e6405 */
[----:B------:R-:W-:-:S07]  /*2380*/  LOP3.LUT R9, R6, R23, RZ, 0xfc, !PT ;  /* 0x0000001706097212 */ /* 0x000fce00078efcff */
.L_x_38:
[----:B------:R-:W-:-:S04]  /*2390*/  IMAD.MOV.U32 R15, RZ, RZ, 0x0 ;  /* 0x00000000ff0f7424 */ /* 0x000fc800078e00ff */
[----:B------:R-:W-:Y:S05]  /*23a0*/  RET.REL.NODEC R14 `(Comp_map) ;  /* 0xffffffdc0e147950 */ /* 0x000fea0003c3ffff */
.L_x_45:
        /* <DEDUP_REMOVED lines=13> */
.L_x_204:


//--------------------- .text.Update_State        --------------------------
	.section	.text.Update_State,"ax",@progbits
	.align	128
        .global         Update_State
        .type           Update_State,@function
        .size           Update_State,(.L_x_207 - Update_State)
        .other          Update_State,@"STO_CUDA_ENTRY STV_DEFAULT"
Update_State:
.text.Update_State:
[----:B------:R-:W0:Y:S01]  /*0000*/  LDC R1, c[0x0][0x37c] ;  /* 0x0000df00ff017b82 */ /* 0x000e220000000800 */
[----:B------:R-:W1:Y:S07]  /*0010*/  S2R R16, SR_TID.X ;  /* 0x0000000000107919 */ /* 0x000e6e0000002100 */
[----:B------:R-:W2:Y:S01]  /*0020*/  S2UR UR5, SR_CTAID.X ;  /* 0x00000000000579c3 */ /* 0x000ea20000002500 */
[----:B------:R-:W2:Y:S01]  /*0030*/  LDCU UR4, c[0x0][0x360] ;  /* 0x00006c00ff0477ac */ /* 0x000ea20008000800 */
[----:B0-----:R-:W-:Y:S01]  /*0040*/  VIADD R1, R1, 0xffffffd8 ;  /* 0xffffffd801017836 */ /* 0x001fe20000000000 */
[----:B------:R-:W0:Y:S01]  /*0050*/  LDCU UR6, c[0x0][0x3d8] ;  /* 0x00007b00ff0677ac */ /* 0x000e220008000800 */
[----:B--2---:R-:W-:-:S06]  /*0060*/  UIMAD UR5, UR5, UR4, URZ ;  /* 0x00000004050572a4 */ /* 0x004fcc000f8e02ff */
[----:B-1----:R-:W-:-:S05]  /*0070*/  VIADD R0, R16, UR5 ;  /* 0x0000000510007c36 */ /* 0x002fca0008000000 */
[----:B0-----:R-:W-:-:S13]  /*0080*/  ISETP.GE.AND P0, PT, R0, UR6, PT ;  /* 0x0000000600007c0c */ /* 0x001fda000bf06270 */
[----:B------:R-:W-:Y:S05]  /*0090*/  @P0 EXIT ;  /* 0x000000000000094d */ /* 0x000fea0003800000 */
[----:B------:R-:W0:Y:S01]  /*00a0*/  LDC.64 R22, c[0x0][0x3a0] ;  /* 0x0000e800ff167b82 */ /* 0x000e220000000a00 */
[----:B------:R-:W1:Y:S01]  /*00b0*/  LDCU.64 UR8, c[0x0][0x358] ;  /* 0x00006b00ff0877ac */ /* 0x000e620008000a00 */
[----:B0-----:R-:W-:-:S05]  /*00c0*/  IMAD.WIDE R22, R0, 0x8, R22 ;  /* 0x0000000800167825 */ /* 0x001fca00078e0216 */
[----:B-1----:R-:W2:Y:S01]  /*00d0*/  LDG.E.64 R18, desc[UR8][R22.64] ;  /* 0x0000000816127981 */ /* 0x002ea2000c1e1b00 */
[----:B------:R-:W-:Y:S01]  /*00e0*/  BSSY.RECONVERGENT B2, `(.L_x_46) ;  /* 0x0000020000027945 */ /* 0x000fe20003800200 */
[----:B------:R-:W-:Y:S01]  /*00f0*/  IMAD R17, R0, UR6, RZ ;  /* 0x0000000600117c24 */ /* 0x000fe2000f8e02ff */
[----:B--2---:R-:W-:-:S14]  /*0100*/  DSETP.NEU.AND P2, PT, |R18|, +INF , PT ;  /* 0x7ff000001200742a */ /* 0x004fdc0003f4d200 */
        /* <DEDUP_REMOVED lines=23> */
[----:B------:R-:W-:Y:S05]  /*0280*/  CALL.REL.NOINC `($Update_State$__internal_trig_reduction_slowpathd) ;  /* 0x0000003c00347944 */ /* 0x000fea0003c00000 */
[----:B------:R-:W-:Y:S02]  /*0290*/  IMAD.MOV.U32 R4, RZ, RZ, R28 ;  /* 0x000000ffff047224 */ /* 0x000fe400078e001c */
[----:B------:R-:W-:Y:S02]  /*02a0*/  IMAD.MOV.U32 R2, RZ, RZ, R8 ;  /* 0x000000ffff027224 */ /* 0x000fe400078e0008 */
[----:B------:R-:W-:-:S07]  /*02b0*/  IMAD.MOV.U32 R3, RZ, RZ, R9 ;  /* 0x000000ffff037224 */ /* 0x000fce00078e0009 */
.L_x_49:
[----:B------:R-:W-:Y:S05]  /*02c0*/  BSYNC.RECONVERGENT B3 ;  /* 0x0000000000037941 */ /* 0x000fea0003800200 */
.L_x_48:
[----:B------:R-:W-:-:S07]  /*02d0*/  VIADD R26, R4, 0x1 ;  /* 0x00000001041a7836 */ /* 0x000fce0000000000 */
.L_x_47:
[----:B------:R-:W-:Y:S05]  /*02e0*/  BSYNC.RECONVERGENT B2 ;  /* 0x0000000000027941 */ /* 0x000fea0003800200 */
.L_x_46:
[----:B------:R-:W0:Y:S01]  /*02f0*/  LDCU.64 UR6, c[0x4][0x8] ;  /* 0x01000100ff0677ac */ /* 0x000e220008000a00 */
[----:B------:R-:W-:-:S05]  /*0300*/  IMAD.SHL.U32 R4, R26, 0x40, RZ ;  /* 0x000000401a047824 */ /* 0x000fca00078e00ff */
[----:B------:R-:W-:-:S04]  /*0310*/  LOP3.LUT R4, R4, 0x40, RZ, 0xc0, !PT ;  /* 0x0000004004047812 */ /* 0x000fc800078ec0ff */
[----:B0-----:R-:W-:-:S05]  /*0320*/  IADD3 R28, P0, PT, R4, UR6, RZ ;  /* 0x00000006041c7c10 */ /* 0x001fca000ff1e0ff */
        /* <DEDUP_REMOVED lines=12> */
[----:B--2---:R-:W-:Y:S01]  /*03f0*/  DFMA R4, R24, R20, R4 ;  /* 0x000000141804722b */ /* 0x004fe20000000004 */
[----:B------:R-:W-:-:S07]  /*0400*/  @!P2 IMAD.MOV.U32 R20, RZ, RZ, RZ ;  /* 0x000000ffff14a224 */ /* 0x000fce00078e00ff */
[----:B------:R-:W-:-:S08]  /*0410*/  DFMA R4, R24, R4, R6 ;  /* 0x000000041804722b */ /* 0x000fd00000000006 */
[----:B---3--:R-:W-:-:S08]  /*0420*/  DFMA R4, R24, R4, R8 ;  /* 0x000000041804722b */ /* 0x008fd00000000008 */
[----:B------:R-:W-:-:S08]  /*0430*/  DFMA R4, R24, R4, R10 ;  /* 0x000000041804722b */ /* 0x000fd0000000000a */
[----:B----4-:R-:W-:-:S08]  /*0440*/  DFMA R4, R24, R4, R12 ;  /* 0x000000041804722b */ /* 0x010fd0000000000c */
[----:B------:R-:W-:-:S08]  /*0450*/  DFMA R4, R24, R4, R14 ;  /* 0x000000041804722b */ /* 0x000fd0000000000e */
[----:B------:R-:W-:Y:S02]  /*0460*/  DFMA R2, R4, R2, R2 ;  /* 0x000000020402722b */ /* 0x000fe40000000002 */
[----:B------:R-:W-:Y:S02]  /*0470*/  DFMA R4, R24, R4, 1 ;  /* 0x3ff000001804742b */ /* 0x000fe40000000004 */
[----:B------:R-:W-:-:S08]  /*0480*/  @!P2 DMUL R24, RZ, R18 ;  /* 0x00000012ff18a228 */ /* 0x000fd00000000000 */
[----:B------:R-:W-:Y:S02]  /*0490*/  FSEL R4, R4, R2, !P0 ;  /* 0x0000000204047208 */ /* 0x000fe40004000000 */
[----:B------:R-:W-:Y:S02]  /*04a0*/  FSEL R5, R5, R3, !P0 ;  /* 0x0000000305057208 */ /* 0x000fe40004000000 */
[----:B------:R-:W-:-:S04]  /*04b0*/  LOP3.LUT P0, RZ, R26, 0x2, RZ, 0xc0, !PT ;  /* 0x000000021aff7812 */ /* 0x000fc8000780c0ff */
[----:B------:R-:W-:-:S10]  /*04c0*/  DADD R2, RZ, -R4 ;  /* 0x00000000ff027229 */ /* 0x000fd40000000804 */
[----:B------:R-:W-:Y:S02]  /*04d0*/  FSEL R2, R4, R2, !P0 ;  /* 0x0000000204027208 */ /* 0x000fe40004000000 */
[----:B------:R-:W-:Y:S01]  /*04e0*/  FSEL R3, R5, R3, !P0 ;  /* 0x0000000305037208 */ /* 0x000fe20004000000 */
[----:B------:R-:W-:Y:S06]  /*04f0*/  @!P2 BRA `(.L_x_51) ;  /* 0x00000000005ca947 */ /* 0x000fec0003800000 */
[----:B------:R-:W-:Y:S01]  /*0500*/  UMOV UR6, 0x6dc9c883 ;  /* 0x6dc9c88300067882 */ /* 0x000fe20000000000 */
[----:B------:R-:W-:Y:S01]  /*0510*/  UMOV UR7, 0x3fe45f30 ;  /* 0x3fe45f3000077882 */ /* 0x000fe20000000000 */
[C---:B------:R-:W-:Y:S02]  /*0520*/  DSETP.GE.AND P0, PT, |R18|.reuse, 2.14748364800000000000e+09, PT ;  /* 0x41e000001200742a */ /* 0x040fe40003f06200 */
        /* <DEDUP_REMOVED lines=20> */
.L_x_51:
[----:B------:R-:W-:Y:S05]  /*0670*/  BSYNC.RECONVERGENT B2 ;  /* 0x0000000000027941 */ /* 0x000fea0003800200 */
.L_x_50:
[----:B------:R-:W0:Y:S01]  /*0680*/  LDCU.64 UR6, c[0x4][0x8] ;  /* 0x01000100ff0677ac */ /* 0x000e220008000a00 */
[C---:B------:R-:W-:Y:S01]  /*0690*/  IMAD.SHL.U32 R4, R20.reuse, 0x40, RZ ;  /* 0x0000004014047824 */ /* 0x040fe200078e00ff */
[----:B------:R-:W-:Y:S01]  /*06a0*/  LOP3.LUT R18, R20, 0x1, RZ, 0xc0, !PT ;  /* 0x0000000114127812 */ /* 0x000fe200078ec0ff */
[----:B------:R-:W-:Y:S01]  /*06b0*/  IMAD.MOV.U32 R19, RZ, RZ, 0x3da8ff83 ;  /* 0x3da8ff83ff137424 */ /* 0x000fe200078e00ff */
[----:B------:R-:W-:Y:S01]  /*06c0*/  DMUL R26, R24, R24 ;  /* 0x00000018181a7228 */ /* 0x000fe20000000000 */
[----:B------:R-:W1:Y:S01]  /*06d0*/  LDCU UR4, c[0x0][0x3d8] ;  /* 0x00007b00ff0477ac */ /* 0x000e620008000800 */
[----:B------:R-:W-:-:S04]  /*06e0*/  LOP3.LUT R4, R4, 0x40, RZ, 0xc0, !PT ;  /* 0x0000004004047812 */ /* 0x000fc800078ec0ff */
[----:B0-----:R-:W-:-:S05]  /*06f0*/  IADD3 R28, P0, PT, R4, UR6, RZ ;  /* 0x00000006041c7c10 */ /* 0x001fca000ff1e0ff */
[----:B------:R-:W-:-:S05]  /*0700*/  IMAD.X R29, RZ, RZ, UR7, P0 ;  /* 0x00000007ff1d7e24 */ /* 0x000fca00080e06ff */
[----:B------:R-:W2:Y:S04]  /*0710*/  LDG.E.128.CONSTANT R4, desc[UR8][R28.64] ;  /* 0x000000081c047981 */ /* 0x000ea8000c1e9d00 */
[----:B------:R-:W3:Y:S04]  /*0720*/  LDG.E.128.CONSTANT R8, desc[UR8][R28.64+0x10] ;  /* 0x000010081c087981 */ /* 0x000ee8000c1e9d00 */
[----:B------:R-:W4:Y:S01]  /*0730*/  LDG.E.128.CONSTANT R12, desc[UR8][R28.64+0x20] ;  /* 0x000020081c0c7981 */ /* 0x000f22000c1e9d00 */
[----:B------:R-:W-:Y:S01]  /*0740*/  ISETP.NE.U32.AND P0, PT, R18, 0x1, PT ;  /* 0x000000011200780c */ /* 0x000fe20003f05070 */
[----:B------:R-:W-:Y:S01]  /*0750*/  IMAD.MOV.U32 R18, RZ, RZ, 0x20fd8164 ;  /* 0x20fd8164ff127424 */ /* 0x000fe200078e00ff */
[----:B-1----:R-:W-:-:S02]  /*0760*/  UISETP.GE.AND UP0, UPT, UR4, 0x1, UPT ;  /* 0x000000010400788c */ /* 0x002fc4000bf06270 */
[----:B------:R-:W-:Y:S02]  /*0770*/  FSEL R19, -R19, 0.11223486810922622681, !P0 ;  /* 0x3de5db6513137808 */ /* 0x000fe40004000100 */
[----:B------:R-:W-:-:S06]  /*0780*/  FSEL R18, R18, -8.06006814911005101289e+34, !P0 ;  /* 0xf9785eba12127808 */ /* 0x000fcc0004000000 */
[----:B--2---:R-:W-:-:S08]  /*0790*/  DFMA R4, R26, R18, R4 ;  /* 0x000000121a04722b */ /* 0x004fd00000000004 */
[----:B------:R-:W-:-:S08]  /*07a0*/  DFMA R4, R26, R4, R6 ;  /* 0x000000041a04722b */ /* 0x000fd00000000006 */
[----:B---3--:R-:W-:-:S08]  /*07b0*/  DFMA R4, R26, R4, R8 ;  /* 0x000000041a04722b */ /* 0x008fd00000000008 */
[----:B------:R-:W-:-:S08]  /*07c0*/  DFMA R4, R26, R4, R10 ;  /* 0x000000041a04722b */ /* 0x000fd0000000000a */
[----:B----4-:R-:W-:-:S08]  /*07d0*/  DFMA R4, R26, R4, R12 ;  /* 0x000000041a04722b */ /* 0x010fd0000000000c */
[----:B------:R-:W-:-:S08]  /*07e0*/  DFMA R4, R26, R4, R14 ;  /* 0x000000041a04722b */ /* 0x000fd0000000000e */
[----:B------:R-:W-:Y:S02]  /*07f0*/  DFMA R24, R4, R24, R24 ;  /* 0x000000180418722b */ /* 0x000fe40000000018 */
[----:B------:R-:W-:-:S10]  /*0800*/  DFMA R4, R26, R4, 1 ;  /* 0x3ff000001a04742b */ /* 0x000fd40000000004 */
[----:B------:R-:W-:Y:S02]  /*0810*/  FSEL R6, R4, R24, !P0 ;  /* 0x0000001804067208 */ /* 0x000fe40004000000 */
[----:B------:R-:W-:Y:S02]  /*0820*/  FSEL R7, R5, R25, !P0 ;  /* 0x0000001905077208 */ /* 0x000fe40004000000 */
[----:B------:R-:W-:Y:S02]  /*0830*/  LOP3.LUT P0, RZ, R20, 0x2, RZ, 0xc0, !PT ;  /* 0x0000000214ff7812 */ /* 0x000fe4000780c0ff */
[----:B------:R-:W-:Y:S02]  /*0840*/  CS2R R20, SRZ ;  /* 0x0000000000147805 */ /* 0x000fe4000001ff00 */
[----:B------:R-:W-:-:S10]  /*0850*/  DADD R4, RZ, -R6 ;  /* 0x00000000ff047229 */ /* 0x000fd40000000806 */
[----:B------:R-:W-:Y:S02]  /*0860*/  FSEL R4, R6, R4, !P0 ;  /* 0x0000000406047208 */ /* 0x000fe40004000000 */
[----:B------:R-:W-:Y:S02]  /*0870*/  FSEL R5, R7, R5, !P0 ;  /* 0x0000000507057208 */ /* 0x000fe40004000000 */
[----:B------:R-:W-:Y:S01]  /*0880*/  CS2R R6, SRZ ;  /* 0x0000000000067805 */ /* 0x000fe2000001ff00 */
[----:B------:R-:W-:Y:S06]  /*0890*/  BRA.U !UP0, `(.L_x_52) ;  /* 0x00000005089c7547 */ /* 0x000fec000b800000 */
[----:B------:R-:W-:Y:S01]  /*08a0*/  UISETP.GE.U32.AND UP0, UPT, UR4, 0x4, UPT ;  /* 0x000000040400788c */ /* 0x000fe2000bf06070 */
[----:B------:R-:W-:Y:S01]  /*08b0*/  IMAD.MOV.U32 R27, RZ, RZ, RZ ;  /* 0x000000ffff1b7224 */ /* 0x000fe200078e00ff */
[----:B------:R-:W-:Y:S02]  /*08c0*/  CS2R R6, SRZ ;  /* 0x0000000000067805 */ /* 0x000fe4000001ff00 */
[----:B------:R-:W-:Y:S01]  /*08d0*/  CS2R R20, SRZ ;  /* 0x0000000000147805 */ /* 0x000fe2000001ff00 */
[----:B------:R-:W-:-:S04]  /*08e0*/  ULOP3.LUT UR6, UR4, 0x3, URZ, 0xc0, !UPT ;  /* 0x0000000304067892 */ /* 0x000fc8000f8ec0ff */
[----:B------:R-:W-:Y:S08]  /*08f0*/  BRA.U !UP0, `(.L_x_53) ;  /* 0x0000000508107547 */ /* 0x000ff0000b800000 */
[----:B------:R-:W0:Y:S01]  /*0900*/  LDC.64 R10, c[0x0][0x3c0] ;  /* 0x0000f000ff0a7b82 */ /* 0x000e220000000a00 */
[----:B------:R-:W-:Y:S01]  /*0910*/  ULOP3.LUT UR4, UR4, 0x7ffffffc, URZ, 0xc0, !UPT ;  /* 0x7ffffffc04047892 */ /* 0x000fe2000f8ec0ff */
[----:B------:R-:W-:Y:S01]  /*0920*/  IMAD.MOV R26, RZ, RZ, -R0 ;  /* 0x000000ffff1a7224 */ /* 0x000fe200078e0a00 */
[----:B------:R-:W-:Y:S01]  /*0930*/  CS2R R6, SRZ ;  /* 0x0000000000067805 */ /* 0x000fe2000001ff00 */
[----:B------:R-:W1:Y:S03]  /*0940*/  LDCU.64 UR10, c[0x0][0x3f8] ;  /* 0x00007f00ff0a77ac */ /* 0x000e660008000a00 */
[----:B------:R-:W-:Y:S01]  /*0950*/  IMAD.U32 R27, RZ, RZ, UR4 ;  /* 0x00000004ff1b7e24 */ /* 0x000fe2000f8e00ff */
[----:B------:R-:W2:Y:S01]  /*0960*/  LDC.64 R12, c[0x0][0x3c8] ;  /* 0x0000f200ff0c7b82 */ /* 0x000ea20000000a00 */
[----:B------:R-:W-:-:S05]  /*0970*/  UMOV UR4, URZ ;  /* 0x000000ff00047c82 */ /* 0x000fca0008000000 */
.L_x_62:
[----:B------:R-:W-:Y:S01]  /*0980*/  ISETP.NE.AND P0, PT, R26, RZ, PT ;  /* 0x000000ff1a00720c */ /* 0x000fe20003f05270 */
[----:B------:R-:W-:Y:S01]  /*0990*/  BSSY.RECONVERGENT B0, `(.L_x_54) ;  /* 0x000000e000007945 */ /* 0x000fe20003800200 */
[C---:B-1----:R-:W-:Y:S01]  /*09a0*/  IADD3 R14, P1, PT, R17.reuse, UR10, RZ ;  /* 0x0000000a110e7c10 */ /* 0x042fe2000ff3e0ff */
[----:B0-----:R-:W-:-:S03]  /*09b0*/  IMAD.WIDE R18, R17, 0x8, R10 ;  /* 0x0000000811127825 */ /* 0x001fc600078e020a */
[C---:B------:R-:W-:Y:S01]  /*09c0*/  LEA.HI.X.SX32 R15, R17.reuse, UR11, 0x1, P1 ;  /* 0x0000000b110f7c11 */ /* 0x040fe200088f0eff */
[----:B--2---:R-:W-:-:S06]  /*09d0*/  IMAD.WIDE R8, R17, 0x8, R12 ;  /* 0x0000000811087825 */ /* 0x004fcc00078e020c */
[----:B------:R-:W-:Y:S05]  /*09e0*/  @!P0 BRA `(.L_x_55) ;  /* 0x0000000000208947 */ /* 0x000fea0003800000 */
[----:B------:R-:W2:Y:S02]  /*09f0*/  LDG.E.U8 R24, desc[UR8][R14.64] ;  /* 0x000000080e187981 */ /* 0x000ea4000c1e1100 */
[----:B--2---:R-:W-:-:S13]  /*0a00*/  ISETP.NE.AND P0, PT, R24, 0x1, PT ;  /* 0x000000011800780c */ /* 0x004fda0003f05270 */
[----:B------:R-:W-:Y:S05]  /*0a10*/  @P0 BRA `(.L_x_55) ;  /* 0x0000000000140947 */ /* 0x000fea0003800000 */
[----:B------:R-:W2:Y:S02]  /*0a20*/  LDG.E.64 R24, desc[UR8][R18.64] ;  /* 0x0000000812187981 */ /* 0x000ea4000c1e1b00 */
[----:B--2---:R-:W-:Y:S02]  /*0a30*/  DADD R20, R20, R24 ;  /* 0x0000000014147229 */ /* 0x004fe40000000018 */
[----:B------:R-:W2:Y:S04]  /*0a40*/  LDG.E.64 R24, desc[UR8][R8.64] ;  /* 0x0000000808187981 */ /* 0x000ea8000c1e1b00 */
[----:B------:R0:W-:Y:S02]  /*0a50*/  STG.E.U8 desc[UR8][R14.64], RZ ;  /* 0x000000ff0e007986 */ /* 0x0001e4000c101108 */
[----:B0-2---:R-:W-:-:S11]  /*0a60*/  DADD R6, R6, R24 ;  /* 0x0000000006067229 */ /* 0x005fd60000000018 */
.L_x_55:
[----:B------:R-:W-:Y:S05]  /*0a70*/  BSYNC.RECONVERGENT B0 ;  /* 0x0000000000007941 */ /* 0x000fea0003800200 */
.L_x_54:
[----:B------:R-:W-:Y:S01]  /*0a80*/  UIADD3 UR7, UPT, UPT, UR4, 0x1, URZ ;  /* 0x0000000104077890 */ /* 0x000fe2000fffe0ff */
[----:B------:R-:W-:Y:S05]  /*0a90*/  BSSY.RECONVERGENT B0, `(.L_x_56) ;  /* 0x000000b000007945 */ /* 0x000fea0003800200 */
[----:B------:R-:W-:-:S13]  /*0aa0*/  ISETP.NE.AND P0, PT, R0, UR7, PT ;  /* 0x0000000700007c0c */ /* 0x000fda000bf05270 */
        /* <DEDUP_REMOVED lines=9> */
.L_x_57:
[----:B------:R-:W-:Y:S05]  /*0b40*/  BSYNC.RECONVERGENT B0 ;  /* 0x0000000000007941 */ /* 0x000fea0003800200 */
.L_x_56:
        /* <DEDUP_REMOVED lines=12> */
.L_x_59:
[----:B------:R-:W-:Y:S05]  /*0c10*/  BSYNC.RECONVERGENT B0 ;  /* 0x0000000000007941 */ /* 0x000fea0003800200 */
.L_x_58:
[----:B------:R-:W-:Y:S01]  /*0c20*/  UIADD3 UR7, UPT, UPT, UR4, 0x3, URZ ;  /* 0x0000000304077890 */ /* 0x000fe2000fffe0ff */
[----:B------:R-:W-:Y:S05]  /*0c30*/  BSSY.RECONVERGENT B0, `(.L_x_60) ;  /* 0x000000b000007945 */ /* 0x000fea0003800200 */
[----:B------:R-:W-:-:S13]  /*0c40*/  ISETP.NE.AND P0, PT, R0, UR7, PT ;  /* 0x0000000700007c0c */ /* 0x000fda000bf05270 */
[----:B------:R-:W-:Y:S05]  /*0c50*/  @!P0 BRA `(.L_x_61) ;  /* 0x0000000000208947 */ /* 0x000fea0003800000 */
[----:B------:R-:W2:Y:S02]  /*0c60*/  LDG.E.U8 R24, desc[UR8][R14.64+0x3] ;  /* 0x000003080e187981 */ /* 0x000ea4000c1e1100 */
[----:B--2---:R-:W-:-:S13]  /*0c70*/  ISETP.NE.AND P0, PT, R24, 0x1, PT ;  /* 0x000000011800780c */ /* 0x004fda0003f05270 */
[----:B------:R-:W-:Y:S05]  /*0c80*/  @P0 BRA `(.L_x_61) ;  /* 0x0000000000140947 */ /* 0x000fea0003800000 */
[----:B------:R-:W2:Y:S04]  /*0c90*/  LDG.E.64 R18, desc[UR8][R18.64+0x18] ;  /* 0x0000180812127981 */ /* 0x000ea8000c1e1b00 */
[----:B------:R-:W3:Y:S04]  /*0ca0*/  LDG.E.64 R8, desc[UR8][R8.64+0x18] ;  /* 0x0000180808087981 */ /* 0x000ee8000c1e1b00 */
[----:B------:R0:W-:Y:S01]  /*0cb0*/  STG.E.U8 desc[UR8][R14.64+0x3], RZ ;  /* 0x000003ff0e007986 */ /* 0x0001e2000c101108 */
[----:B--2---:R-:W-:Y:S02]  /*0cc0*/  DADD R20, R20, R18 ;  /* 0x0000000014147229 */ /* 0x004fe40000000012 */
[----:B0--3--:R-:W-:-:S11]  /*0cd0*/  DADD R6, R6, R8 ;  /* 0x0000000006067229 */ /* 0x009fd60000000008 */
.L_x_61:
[----:B------:R-:W-:Y:S05]  /*0ce0*/  BSYNC.RECONVERGENT B0 ;  /* 0x0000000000007941 */ /* 0x000fea0003800200 */
.L_x_60:
[----:B------:R-:W-:Y:S01]  /*0cf0*/  UIADD3 UR4, UPT, UPT, UR4, 0x4, URZ ;  /* 0x0000000404047890 */ /* 0x000fe2000fffe0ff */
[----:B------:R-:W-:Y:S02]  /*0d00*/  VIADD R17, R17, 0x4 ;  /* 0x0000000411117836 */ /* 0x000fe40000000000 */
[----:B------:R-:W-:-:S03]  /*0d10*/  VIADD R26, R26, 0x4 ;  /* 0x000000041a1a7836 */ /* 0x000fc60000000000 */
[----:B------:R-:W-:-:S13]  /*0d20*/  ISETP.NE.AND P0, PT, R27, UR4, PT ;  /* 0x000000041b007c0c */ /* 0x000fda000bf05270 */
[----:B------:R-:W-:Y:S05]  /*0d30*/  @P0 BRA `(.L_x_62) ;  /* 0xfffffffc00100947 */ /* 0x000fea000383ffff */
.L_x_53:
[----:B------:R-:W-:-:S09]  /*0d40*/  UISETP.NE.AND UP0, UPT, UR6, URZ, UPT ;  /* 0x000000ff0600728c */ /* 0x000fd2000bf05270 */
[----:B------:R-:W-:Y:S05]  /*0d50*/  BRA.U !UP0, `(.L_x_52) ;  /* 0x00000001086c7547 */ /* 0x000fea000b800000 */
[----:B------:R-:W0:Y:S01]  /*0d60*/  LDC.64 R8, c[0x0][0x3c0] ;  /* 0x0000f000ff087b82 */ /* 0x000e220000000a00 */
[----:B------:R-:W-:Y:S01]  /*0d70*/  IADD3 R16, PT, PT, R27, -UR5, -R16 ;  /* 0x800000051b107c10 */ /* 0x000fe2000fffe810 */
[----:B------:R-:W1:Y:S01]  /*0d80*/  LDCU.64 UR10, c[0x0][0x3f8] ;  /* 0x00007f00ff0a77ac */ /* 0x000e620008000a00 */
[----:B------:R-:W-:-:S05]  /*0d90*/  UIADD3 UR6, UPT, UPT, -UR6, URZ, URZ ;  /* 0x000000ff06067290 */ /* 0x000fca000fffe1ff */
[----:B------:R-:W2:Y:S07]  /*0da0*/  LDC.64 R10, c[0x0][0x3c8] ;  /* 0x0000f200ff0a7b82 */ /* 0x000eae0000000a00 */
.L_x_65:
[----:B------:R-:W-:Y:S01]  /*0db0*/  ISETP.NE.AND P0, PT, R16, RZ, PT ;  /* 0x000000ff1000720c */ /* 0x000fe20003f05270 */
[----:B------:R-:W-:Y:S01]  /*0dc0*/  UIADD3 UR6, UPT, UPT, UR6, 0x1, URZ ;  /* 0x0000000106067890 */ /* 0x000fe2000fffe0ff */
[----:B------:R-:W-:Y:S03]  /*0dd0*/  BSSY.RECONVERGENT B0, `(.L_x_63) ;  /* 0x0000010000007945 */ /* 0x000fe60003800200 */
[----:B------:R-:W-:-:S08]  /*0de0*/  UISETP.NE.AND UP0, UPT, UR6, URZ, UPT ;  /* 0x000000ff0600728c */ /* 0x000fd0000bf05270 */
[----:B------:R-:W-:Y:S05]  /*0df0*/  @!P0 BRA `(.L_x_64) ;  /* 0x0000000000348947 */ /* 0x000fea0003800000 */
[----:B------:R-:W-:Y:S02]  /*0e00*/  SHF.R.S32.HI R13, RZ, 0x1f, R17 ;  /* 0x0000001fff0d7819 */ /* 0x000fe40000011411 */
[----:B-1----:R-:W-:-:S04]  /*0e10*/  IADD3 R12, P0, PT, R17, UR10, RZ ;  /* 0x0000000a110c7c10 */ /* 0x002fc8000ff1e0ff */
[----:B------:R-:W-:-:S05]  /*0e20*/  IADD3.X R13, PT, PT, R13, UR11, RZ, P0, !PT ;  /* 0x0000000b0d0d7c10 */ /* 0x000fca00087fe4ff */
[----:B------:R-:W3:Y:S02]  /*0e30*/  LDG.E.U8 R14, desc[UR8][R12.64] ;  /* 0x000000080c0e7981 */ /* 0x000ee4000c1e1100 */
[----:B---3--:R-:W-:-:S13]  /*0e40*/  ISETP.NE.AND P0, PT, R14, 0x1, PT ;  /* 0x000000010e00780c */ /* 0x008fda0003f05270 */
[----:B------:R-:W-:Y:S05]  /*0e50*/  @P0 BRA `(.L_x_64) ;  /* 0x00000000001c0947 */ /* 0x000fea0003800000 */
[----:B0-----:R-:W-:-:S04]  /*0e60*/  IMAD.WIDE R14, R17, 0x8, R8 ;  /* 0x00000008110e7825 */ /* 0x001fc800078e0208 */
[----:B--2---:R-:W-:Y:S02]  /*0e70*/  IMAD.WIDE R18, R17, 0x8, R10 ;  /* 0x0000000811127825 */ /* 0x004fe400078e020a */
[----:B------:R-:W2:Y:S04]  /*0e80*/  LDG.E.64 R14, desc[UR8][R14.64] ;  /* 0x000000080e0e7981 */ /* 0x000ea8000c1e1b00 */
[----:B------:R-:W3:Y:S04]  /*0e90*/  LDG.E.64 R18, desc[UR8][R18.64] ;  /* 0x0000000812127981 */ /* 0x000ee8000c1e1b00 */
[----:B------:R4:W-:Y:S01]  /*0ea0*/  STG.E.U8 desc[UR8][R12.64], RZ ;  /* 0x000000ff0c007986 */ /* 0x0009e2000c101108 */
[----:B--2---:R-:W-:-:S02]  /*0eb0*/  DADD R20, R20, R14 ;  /* 0x0000000014147229 */ /* 0x004fc4000000000e */
[----:B---34-:R-:W-:-:S11]  /*0ec0*/  DADD R6, R6, R18 ;  /* 0x0000000006067229 */ /* 0x018fd60000000012 */
.L_x_64:
[----:B-1----:R-:W-:Y:S05]  /*0ed0*/  BSYNC.RECONVERGENT B0 ;  /* 0x0000000000007941 */ /* 0x002fea0003800200 */
.L_x_63:
[----:B------:R-:W-:Y:S02]  /*0ee0*/  VIADD R16, R16, 0x1 ;  /* 0x0000000110107836 */ /* 0x000fe40000000000 */
[----:B------:R-:W-:Y:S01]  /*0ef0*/  VIADD R17, R17, 0x1 ;  /* 0x0000000111117836 */ /* 0x000fe20000000000 */
[----:B------:R-:W-:Y:S06]  /*0f00*/  BRA.U UP0, `(.L_x_65) ;  /* 0xfffffffd00a87547 */ /* 0x000fec000b83ffff */
.L_x_52:
[----:B------:R-:W1:Y:S01]  /*0f10*/  LDCU UR4, c[0x0][0x400] ;  /* 0x00008000ff0477ac */ /* 0x000e620008000800 */
[----:B------:R-:W-:Y:S01]  /*0f20*/  BSSY.RECONVERGENT B2, `(.L_x_66) ;  /* 0x0000208000027945 */ /* 0x000fe20003800200 */
[----:B-1----:R-:W-:-:S13]  /*0f30*/  ISETP.GE.AND P0, PT, R0, UR4, PT ;  /* 0x0000000400007c0c */ /* 0x002fda000bf06270 */
[----:B------:R-:W-:Y:S05]  /*0f40*/  @P0 BRA `(.L_x_67) ;  /* 0x00000010001c0947 */ /* 0x000fea0003800000 */
[----:B0-----:R-:W3:Y:S01]  /*0f50*/  LDG.E.64 R8, desc[UR8][R22.64] ;  /* 0x0000000816087981 */ /* 0x001ee2000c1e1b00 */
[----:B------:R-:W-:Y:S01]  /*0f60*/  BSSY.RECONVERGENT B3, `(.L_x_68) ;  /* 0x000001e000037945 */ /* 0x000fe20003800200 */
[----:B---3--:R-:W-:-:S14]  /*0f70*/  DSETP.NEU.AND P0, PT, |R8|, +INF , PT ;  /* 0x7ff000000800742a */ /* 0x008fdc0003f0d200 */
[----:B------:R-:W-:Y:S01]  /*0f80*/  @!P0 DMUL R16, RZ, R8 ;  /* 0x00000008ff108228 */ /* 0x000fe20000000000 */
[----:B------:R-:W-:Y:S01]  /*0f90*/  @!P0 IMAD.MOV.U32 R24, RZ, RZ, 0x1 ;  /* 0x00000001ff188424 */ /* 0x000fe200078e00ff */
[----:B------:R-:W-:Y:S09]  /*0fa0*/  @!P0 BRA `(.L_x_69) ;  /* 0x0000000000648947 */ /* 0x000ff20003800000 */
[----:B------:R-:W-:Y:S01]  /*0fb0*/  UMOV UR4, 0x6dc9c883 ;  /* 0x6dc9c88300047882 */ /* 0x000fe20000000000 */
[----:B------:R-:W-:Y:S01]  /*0fc0*/  UMOV UR5, 0x3fe45f30 ;  /* 0x3fe45f3000057882 */ /* 0x000fe20000000000 */
[C---:B------:R-:W-:Y:S01]  /*0fd0*/  DSETP.GE.AND P0, PT, |R8|.reuse, 2.14748364800000000000e+09, PT ;  /* 0x41e000000800742a */ /* 0x040fe20003f06200 */
[----:B------:R-:W-:Y:S01]  /*0fe0*/  BSSY.RECONVERGENT B4, `(.L_x_70) ;  /* 0x0000014000047945 */ /* 0x000fe20003800200 */
[----:B--2---:R-:W-:Y:S01]  /*0ff0*/  DMUL R10, R8, UR4 ;  /* 0x00000004080a7c28 */ /* 0x004fe20008000000 */
        /* <DEDUP_REMOVED lines=14> */
[----:B------:R-:W-:Y:S05]  /*10e0*/  CALL.REL.NOINC `($Update_State$__internal_trig_reduction_slowpathd) ;  /* 0x0000002c009c7944 */ /* 0x000fea0003c00000 */
[----:B------:R-:W-:Y:S02]  /*10f0*/  IMAD.MOV.U32 R10, RZ, RZ, R28 ;  /* 0x000000ffff0a7224 */ /* 0x000fe400078e001c */
[----:B------:R-:W-:Y:S02]  /*1100*/  IMAD.MOV.U32 R16, RZ, RZ, R8 ;  /* 0x000000ffff107224 */ /* 0x000fe400078e0008 */
[----:B------:R-:W-:-:S07]  /*1110*/  IMAD.MOV.U32 R17, RZ, RZ, R9 ;  /* 0x000000ffff117224 */ /* 0x000fce00078e0009 */
.L_x_71:
[----:B------:R-:W-:Y:S05]  /*1120*/  BSYNC.RECONVERGENT B4 ;  /* 0x0000000000047941 */ /* 0x000fea0003800200 */
.L_x_70:
[----:B------:R-:W-:-:S07]  /*1130*/  VIADD R24, R10, 0x1 ;  /* 0x000000010a187836 */ /* 0x000fce0000000000 */
.L_x_69:
[----:B------:R-:W-:Y:S05]  /*1140*/  BSYNC.RECONVERGENT B3 ;  /* 0x0000000000037941 */ /* 0x000fea0003800200 */
.L_x_68:
[----:B------:R-:W0:Y:S01]  /*1150*/  LDCU.64 UR4, c[0x4][0x8] ;  /* 0x01000100ff0477ac */ /* 0x000e220008000a00 */
[C---:B------:R-:W-:Y:S01]  /*1160*/  IMAD.SHL.U32 R8, R24.reuse, 0x40, RZ ;  /* 0x0000004018087824 */ /* 0x040fe200078e00ff */
[----:B------:R-:W-:Y:S01]  /*1170*/  LOP3.LUT R18, R24, 0x1, RZ, 0xc0, !PT ;  /* 0x0000000118127812 */ /* 0x000fe200078ec0ff */
[----:B------:R-:W-:Y:S01]  /*1180*/  IMAD.MOV.U32 R26, RZ, RZ, 0x20fd8164 ;  /* 0x20fd8164ff1a7424 */ /* 0x000fe200078e00ff */
[----:B------:R-:W1:Y:S02]  /*1190*/  LDCU.64 UR6, c[0x0][0x3e0] ;  /* 0x00007c00ff0677ac */ /* 0x000e640008000a00 */
[----:B------:R-:W-:-:S04]  /*11a0*/  LOP3.LUT R8, R8, 0x40, RZ, 0xc0, !PT ;  /* 0x0000004008087812 */ /* 0x000fc800078ec0ff */
[----:B0-----:R-:W-:-:S05]  /*11b0*/  IADD3 R28, P0, PT, R8, UR4, RZ ;  /* 0x00000004081c7c10 */ /* 0x001fca000ff1e0ff */
[----:B------:R-:W-:Y:S01]  /*11c0*/  IMAD.X R29, RZ, RZ, UR5, P0 ;  /* 0x00000005ff1d7e24 */ /* 0x000fe200080e06ff */
[----:B------:R-:W0:Y:S04]  /*11d0*/  LDCU.64 UR4, c[0x0][0x420] ;  /* 0x00008400ff0477ac */ /* 0x000e280008000a00 */
[----:B------:R-:W3:Y:S04]  /*11e0*/  LDG.E.128.CONSTANT R12, desc[UR8][R28.64] ;  /* 0x000000081c0c7981 */ /* 0x000ee8000c1e9d00 */
[----:B--2---:R-:W2:Y:S01]  /*11f0*/  LDG.E.128.CONSTANT R8, desc[UR8][R28.64+0x10] ;  /* 0x000010081c087981 */ /* 0x004ea2000c1e9d00 */
[----:B------:R-:W-:Y:S01]  /*1200*/  ISETP.NE.U32.AND P0, PT, R18, 0x1, PT ;  /* 0x000000011200780c */ /* 0x000fe20003f05070 */
[----:B------:R-:W-:-:S03]  /*1210*/  IMAD.MOV.U32 R18, RZ, RZ, 0x3da8ff83 ;  /* 0x3da8ff83ff127424 */ /* 0x000fc600078e00ff */
[----:B------:R-:W-:Y:S02]  /*1220*/  FSEL R26, R26, -8.06006814911005101289e+34, !P0 ;  /* 0xf9785eba1a1a7808 */ /* 0x000fe40004000000 */
[----:B------:R-:W-:Y:S01]  /*1230*/  FSEL R27, -R18, 0.11223486810922622681, !P0 ;  /* 0x3de5db65121b7808 */ /* 0x000fe20004000100 */
[----:B------:R-:W-:-:S08]  /*1240*/  DMUL R18, R16, R16 ;  /* 0x0000001010127228 */ /* 0x000fd00000000000 */
[----:B---3--:R-:W-:-:S08]  /*1250*/  DFMA R26, R18, R26, R12 ;  /* 0x0000001a121a722b */ /* 0x008fd0000000000c */
[C---:B------:R-:W-:Y:S01]  /*1260*/  DFMA R26, R18.reuse, R26, R14 ;  /* 0x0000001a121a722b */ /* 0x040fe2000000000e */
[----:B------:R-:W3:Y:S07]  /*1270*/  LDG.E.128.CONSTANT R12, desc[UR8][R28.64+0x20] ;  /* 0x000020081c0c7981 */ /* 0x000eee000c1e9d00 */
[C---:B--2---:R-:W-:Y:S01]  /*1280*/  DFMA R26, R18.reuse, R26, R8 ;  /* 0x0000001a121a722b */ /* 0x044fe20000000008 */
[----:B------:R-:W2:Y:S07]  /*1290*/  LDC.64 R8, c[0x0][0x380] ;  /* 0x0000e000ff087b82 */ /* 0x000eae0000000a00 */
[----:B------:R-:W-:Y:S01]  /*12a0*/  DFMA R26, R18, R26, R10 ;  /* 0x0000001a121a722b */ /* 0x000fe2000000000a */
[----:B--2---:R-:W-:-:S05]  /*12b0*/  IMAD.WIDE R8, R0, 0x8, R8 ;  /* 0x0000000800087825 */ /* 0x004fca00078e0208 */
[----:B------:R-:W1:Y:S02]  /*12c0*/  LDG.E.64 R10, desc[UR8][R8.64] ;  /* 0x00000008080a7981 */ /* 0x000e64000c1e1b00 */
[----:B---3--:R-:W-:-:S08]  /*12d0*/  DFMA R12, R18, R26, R12 ;  /* 0x0000001a120c722b */ /* 0x008fd0000000000c */
[----:B------:R-:W-:-:S08]  /*12e0*/  DFMA R12, R18, R12, R14 ;  /* 0x0000000c120c722b */ /* 0x000fd0000000000e */
[----:B------:R-:W-:Y:S02]  /*12f0*/  DFMA R16, R12, R16, R16 ;  /* 0x000000100c10722b */ /* 0x000fe40000000010 */
[----:B------:R-:W-:-:S10]  /*1300*/  DFMA R12, R18, R12, 1 ;  /* 0x3ff00000120c742b */ /* 0x000fd4000000000c */
[----:B------:R-:W-:Y:S02]  /*1310*/  FSEL R14, R12, R16, !P0 ;  /* 0x000000100c0e7208 */ /* 0x000fe40004000000 */
[----:B------:R-:W-:Y:S02]  /*1320*/  FSEL R15, R13, R17, !P0 ;  /* 0x000000110d0f7208 */ /* 0x000fe40004000000 */
[----:B------:R-:W-:-:S04]  /*1330*/  LOP3.LUT P0, RZ, R24, 0x2, RZ, 0xc0, !PT ;  /* 0x0000000218ff7812 */ /* 0x000fc8000780c0ff */
[----:B------:R-:W-:-:S10]  /*1340*/  DADD R12, RZ, -R14 ;  /* 0x00000000ff0c7229 */ /* 0x000fd4000000080e */
[----:B------:R-:W-:Y:S02]  /*1350*/  FSEL R12, R14, R12, !P0 ;  /* 0x0000000c0e0c7208 */ /* 0x000fe40004000000 */
[----:B------:R-:W-:-:S06]  /*1360*/  FSEL R13, R15, R13, !P0 ;  /* 0x0000000d0f0d7208 */ /* 0x000fcc0004000000 */
[----:B0-----:R-:W-:-:S08]  /*1370*/  DMUL R12, R12, UR4 ;  /* 0x000000040c0c7c28 */ /* 0x001fd00008000000 */
[----:B-1----:R-:W-:-:S07]  /*1380*/  DFMA R10, R12, UR6, R10 ;  /* 0x000000060c0a7c2b */ /* 0x002fce000800000a */
[----:B------:R0:W-:Y:S04]  /*1390*/  STG.E.64 desc[UR8][R8.64], R10 ;  /* 0x0000000a08007986 */ /* 0x0001e8000c101b08 */
[----:B------:R-:W2:Y:S01]  /*13a0*/  LDG.E.64 R14, desc[UR8][R22.64] ;  /* 0x00000008160e7981 */ /* 0x000ea2000c1e1b00 */
[----:B------:R-:W-:Y:S01]  /*13b0*/  BSSY.RECONVERGENT B3, `(.L_x_72) ;  /* 0x000001b000037945 */ /* 0x000fe20003800200 */
[----:B--2---:R-:W-:-:S14]  /*13c0*/  DSETP.NEU.AND P0, PT, |R14|, +INF , PT ;  /* 0x7ff000000e00742a */ /* 0x004fdc0003f0d200 */
[----:B------:R-:W-:Y:S01]  /*13d0*/  @!P0 DMUL R24, RZ, R14 ;  /* 0x0000000eff188228 */ /* 0x000fe20000000000 */
[----:B------:R-:W-:Y:S01]  /*13e0*/  @!P0 IMAD.MOV.U32 R16, RZ, RZ, RZ ;  /* 0x000000ffff108224 */ /* 0x000fe200078e00ff */
[----:B0-----:R-:W-:Y:S09]  /*13f0*/  @!P0 BRA `(.L_x_73) ;  /* 0x0000000000588947 */ /* 0x001ff20003800000 */
        /* <DEDUP_REMOVED lines=22> */
.L_x_73:
[----:B------:R-:W-:Y:S05]  /*1560*/  BSYNC.RECONVERGENT B3 ;  /* 0x0000000000037941 */ /* 0x000fea0003800200 */
.L_x_72:
[----:B------:R-:W0:Y:S01]  /*1570*/  LDCU.64 UR4, c[0x4][0x8] ;  /* 0x01000100ff0477ac */ /* 0x000e220008000a00 */
[C---:B------:R-:W-:Y:S01]  /*1580*/  IMAD.SHL.U32 R8, R16.reuse, 0x40, RZ ;  /* 0x0000004010087824 */ /* 0x040fe200078e00ff */
[----:B------:R-:W-:Y:S01]  /*1590*/  LOP3.LUT R17, R16, 0x1, RZ, 0xc0, !PT ;  /* 0x0000000110117812 */ /* 0x000fe200078ec0ff */
[----:B------:R-:W-:Y:S01]  /*15a0*/  IMAD.MOV.U32 R26, RZ, RZ, 0x20fd8164 ;  /* 0x20fd8164ff1a7424 */ /* 0x000fe200078e00ff */
[----:B------:R-:W-:Y:S01]  /*15b0*/  DMUL R18, R24, R24 ;  /* 0x0000001818127228 */ /* 0x000fe20000000000 */
[----:B------:R-:W1:Y:S01]  /*15c0*/  LDCU.64 UR6, c[0x0][0x3e0] ;  /* 0x00007c00ff0677ac */ /* 0x000e620008000a00 */
[----:B------:R-:W-:-:S04]  /*15d0*/  LOP3.LUT R8, R8, 0x40, RZ, 0xc0, !PT ;  /* 0x0000004008087812 */ /* 0x000fc800078ec0ff */
[----:B0-----:R-:W-:-:S05]  /*15e0*/  IADD3 R28, P0, PT, R8, UR4, RZ ;  /* 0x00000004081c7c10 */ /* 0x001fca000ff1e0ff */
[----:B------:R-:W-:Y:S01]  /*15f0*/  IMAD.X R29, RZ, RZ, UR5, P0 ;  /* 0x00000005ff1d7e24 */ /* 0x000fe200080e06ff */
[----:B------:R-:W0:Y:S04]  /*1600*/  LDCU.64 UR4, c[0x0][0x420] ;  /* 0x00008400ff0477ac */ /* 0x000e280008000a00 */
[----:B------:R-:W2:Y:S04]  /*1610*/  LDG.E.128.CONSTANT R12, desc[UR8][R28.64] ;  /* 0x000000081c0c7981 */ /* 0x000ea8000c1e9d00 */
[----:B------:R-:W3:Y:S01]  /*1620*/  LDG.E.128.CONSTANT R8, desc[UR8][R28.64+0x10] ;  /* 0x000010081c087981 */ /* 0x000ee2000c1e9d00 */
[----:B------:R-:W-:Y:S01]  /*1630*/  ISETP.NE.U32.AND P0, PT, R17, 0x1, PT ;  /* 0x000000011100780c */ /* 0x000fe20003f05070 */
[----:B------:R-:W-:-:S03]  /*1640*/  IMAD.MOV.U32 R17, RZ, RZ, 0x3da8ff83 ;  /* 0x3da8ff83ff117424 */ /* 0x000fc600078e00ff */
[----:B------:R-:W-:Y:S02]  /*1650*/  FSEL R26, R26, -8.06006814911005101289e+34, !P0 ;  /* 0xf9785eba1a1a7808 */ /* 0x000fe40004000000 */
[----:B------:R-:W-:-:S06]  /*1660*/  FSEL R27, -R17, 0.11223486810922622681, !P0 ;  /* 0x3de5db65111b7808 */ /* 0x000fcc0004000100 */
[----:B--2---:R-:W-:-:S08]  /*1670*/  DFMA R26, R18, R26, R12 ;  /* 0x0000001a121a722b */ /* 0x004fd0000000000c */
[C---:B------:R-:W-:Y:S01]  /*1680*/  DFMA R26, R18.reuse, R26, R14 ;  /* 0x0000001a121a722b */ /* 0x040fe2000000000e */
[----:B------:R-:W2:Y:S07]  /*1690*/  LDG.E.128.CONSTANT R12, desc[UR8][R28.64+0x20] ;  /* 0x000020081c0c7981 */ /* 0x000eae000c1e9d00 */
[C---:B---3--:R-:W-:Y:S01]  /*16a0*/  DFMA R26, R18.reuse, R26, R8 ;  /* 0x0000001a121a722b */ /* 0x048fe20000000008 */
[----:B------:R-:W3:Y:S07]  /*16b0*/  LDC.64 R8, c[0x0][0x388] ;  /* 0x0000e200ff087b82 */ /* 0x000eee0000000a00 */
[----:B------:R-:W-:Y:S01]  /*16c0*/  DFMA R26, R18, R26, R10 ;  /* 0x0000001a121a722b */ /* 0x000fe2000000000a */
[----:B---3--:R-:W-:-:S05]  /*16d0*/  IMAD.WIDE R8, R0, 0x8, R8 ;  /* 0x0000000800087825 */ /* 0x008fca00078e0208 */
[----:B------:R-:W1:Y:S02]  /*16e0*/  LDG.E.64 R10, desc[UR8][R8.64] ;  /* 0x00000008080a7981 */ /* 0x000e64000c1e1b00 */
[----:B--2---:R-:W-:-:S08]  /*16f0*/  DFMA R12, R18, R26, R12 ;  /* 0x0000001a120c722b */ /* 0x004fd0000000000c */
        /* <DEDUP_REMOVED lines=16> */
[----:B------:R-:W-:Y:S01]  /*1800*/  @!P0 IMAD.MOV.U32 R28, RZ, RZ, 0x1 ;  /* 0x00000001ff1c8424 */ /* 0x000fe200078e00ff */
[----:B0-----:R-:W-:Y:S09]  /*1810*/  @!P0 BRA `(.L_x_75) ;  /* 0x0000000000608947 */ /* 0x001ff20003800000 */
[----:B------:R-:W-:Y:S01]  /*1820*/  UMOV UR4, 0x6dc9c883 ;  /* 0x6dc9c88300047882 */ /* 0x000fe20000000000 */
[----:B------:R-:W-:Y:S01]  /*1830*/  UMOV UR5, 0x3fe45f30 ;  /* 0x3fe45f3000057882 */ /* 0x000fe20000000000 */
[C---:B------:R-:W-:Y:S01]  /*1840*/  DSETP.GE.AND P0, PT, |R14|.reuse, 2.14748364800000000000e+09, PT ;  /* 0x41e000000e00742a */ /* 0x040fe20003f06200 */
[----:B------:R-:W-:Y:S01]  /*1850*/  BSSY.RECONVERGENT B4, `(.L_x_76) ;  /* 0x0000013000047945 */ /* 0x000fe20003800200 */
[----:B------:R-:W-:Y:S01]  /*1860*/  DMUL R8, R14, UR4 ;  /* 0x000000040e087c28 */ /* 0x000fe20008000000 */
[----:B------:R-:W-:Y:S01]  /*1870*/  UMOV UR4, 0x54442d18 ;  /* 0x54442d1800047882 */ /* 0x000fe20000000000 */
[----:B------:R-:W-:-:S04]  /*1880*/  UMOV UR5, 0x3ff921fb ;  /* 0x3ff921fb00057882 */ /* 0x000fc80000000000 */
        /* <DEDUP_REMOVED lines=14> */
[----:B------:R-:W-:-:S07]  /*1970*/  IMAD.MOV.U32 R25, RZ, RZ, R9 ;  /* 0x000000ffff197224 */ /* 0x000fce00078e0009 */
.L_x_77:
[----:B------:R-:W-:Y:S05]  /*1980*/  BSYNC.RECONVERGENT B4 ;  /* 0x0000000000047941 */ /* 0x000fea0003800200 */
.L_x_76:
[----:B------:R-:W-:-:S07]  /*1990*/  VIADD R28, R28, 0x1 ;  /* 0x000000011c1c7836 */ /* 0x000fce0000000000 */
.L_x_75:
[----:B------:R-:W-:Y:S05]  /*19a0*/  BSYNC.RECONVERGENT B3 ;  /* 0x0000000000037941 */ /* 0x000fea0003800200 */
.L_x_74:
[----:B------:R-:W0:Y:S01]  /*19b0*/  LDCU.64 UR4, c[0x4][0x8] ;  /* 0x01000100ff0477ac */ /* 0x000e220008000a00 */
[----:B------:R-:W-:-:S05]  /*19c0*/  IMAD.SHL.U32 R8, R28, 0x40, RZ ;  /* 0x000000401c087824 */ /* 0x000fca00078e00ff */
[----:B------:R-:W-:-:S04]  /*19d0*/  LOP3.LUT R8, R8, 0x40, RZ, 0xc0, !PT ;  /* 0x0000004008087812 */ /* 0x000fc800078ec0ff */
[----:B0-----:R-:W-:-:S05]  /*19e0*/  IADD3 R30, P0, PT, R8, UR4, RZ ;  /* 0x00000004081e7c10 */ /* 0x001fca000ff1e0ff */
[----:B------:R-:W-:Y:S01]  /*19f0*/  IMAD.X R31, RZ, RZ, UR5, P0 ;  /* 0x00000005ff1f7e24 */ /* 0x000fe200080e06ff */
[----:B------:R-:W-:Y:S01]  /*1a00*/  LOP3.LUT R12, R28, 0x1, RZ, 0xc0, !PT ;  /* 0x000000011c0c7812 */ /* 0x000fe200078ec0ff */
[----:B------:R-:W-:Y:S02]  /*1a10*/  IMAD.MOV.U32 R13, RZ, RZ, 0x20fd8164 ;  /* 0x20fd8164ff0d7424 */ /* 0x000fe400078e00ff */
[----:B------:R-:W-:Y:S01]  /*1a20*/  IMAD.MOV.U32 R14, RZ, RZ, 0x3da8ff83 ;  /* 0x3da8ff83ff0e7424 */ /* 0x000fe200078e00ff */
[----:B------:R-:W2:Y:S01]  /*1a30*/  LDG.E.128.CONSTANT R8, desc[UR8][R30.64] ;  /* 0x000000081e087981 */ /* 0x000ea2000c1e9d00 */
[----:B------:R-:W-:Y:S01]  /*1a40*/  ISETP.NE.U32.AND P0, PT, R12, 0x1, PT ;  /* 0x000000010c00780c */ /* 0x000fe20003f05070 */
[----:B------:R-:W-:Y:S01]  /*1a50*/  DMUL R26, R24, R24 ;  /* 0x00000018181a7228 */ /* 0x000fe20000000000 */
[----:B------:R-:W0:Y:S01]  /*1a60*/  LDCU.64 UR4, c[0x0][0x420] ;  /* 0x00008400ff0477ac */ /* 0x000e220008000a00 */
[----:B------:R-:W3:Y:S01]  /*1a70*/  LDG.E.128.CONSTANT R16, desc[UR8][R30.64+0x20] ;  /* 0x000020081e107981 */ /* 0x000ee2000c1e9d00 */
[----:B------:R-:W-:-:S02]  /*1a80*/  FSEL R12, R13, -8.06006814911005101289e+34, !P0 ;  /* 0xf9785eba0d0c7808 */ /* 0x000fc40004000000 */
[----:B------:R-:W-:-:S06]  /*1a90*/  FSEL R13, -R14, 0.11223486810922622681, !P0 ;  /* 0x3de5db650e0d7808 */ /* 0x000fcc0004000100 */
[C---:B--2---:R-:W-:Y:S01]  /*1aa0*/  DFMA R8, R26.reuse, R12, R8 ;  /* 0x0000000c1a08722b */ /* 0x044fe20000000008 */
[----:B------:R-:W2:Y:S07]  /*1ab0*/  LDG.E.128.CONSTANT R12, desc[UR8][R30.64+0x10] ;  /* 0x000010081e0c7981 */ /* 0x000eae000c1e9d00 */
[----:B------:R-:W-:-:S08]  /*1ac0*/  DFMA R8, R26, R8, R10 ;  /* 0x000000081a08722b */ /* 0x000fd0000000000a */
[C---:B--2---:R-:W-:Y:S01]  /*1ad0*/  DFMA R8, R26.reuse, R8, R12 ;  /* 0x000000081a08722b */ /* 0x044fe2000000000c */
[----:B------:R-:W1:Y:S07]  /*1ae0*/  LDC.64 R12, c[0x0][0x390] ;  /* 0x0000e400ff0c7b82 */ /* 0x000e6e0000000a00 */
[----:B------:R-:W-:-:S08]  /*1af0*/  DFMA R8, R26, R8, R14 ;  /* 0x000000081a08722b */ /* 0x000fd0000000000e */
[----:B---3--:R-:W-:-:S08]  /*1b00*/  DFMA R8, R26, R8, R16 ;  /* 0x000000081a08722b */ /* 0x008fd00000000010 */
[----:B------:R-:W-:-:S08]  /*1b10*/  DFMA R8, R26, R8, R18 ;  /* 0x000000081a08722b */ /* 0x000fd00000000012 */
[----:B------:R-:W-:Y:S02]  /*1b20*/  DFMA R24, R8, R24, R24 ;  /* 0x000000180818722b */ /* 0x000fe40000000018 */
[----:B------:R-:W-:-:S10]  /*1b30*/  DFMA R8, R26, R8, 1 ;  /* 0x3ff000001a08742b */ /* 0x000fd40000000008 */
[----:B------:R-:W-:Y:S02]  /*1b40*/  FSEL R10, R8, R24, !P0 ;  /* 0x00000018080a7208 */ /* 0x000fe40004000000 */
[----:B------:R-:W-:-:S06]  /*1b50*/  FSEL R11, R9, R25, !P0 ;  /* 0x00000019090b7208 */ /* 0x000fcc0004000000 */
[----:B------:R-:W-:Y:S01]  /*1b60*/  DADD R8, RZ, -R10 ;  /* 0x00000000ff087229 */ /* 0x000fe2000000080a */
[----:B------:R-:W-:-:S09]  /*1b70*/  LOP3.LUT P0, RZ, R28, 0x2, RZ, 0xc0, !PT ;  /* 0x000000021cff7812 */ /* 0x000fd2000780c0ff */
[----:B------:R-:W-:Y:S02]  /*1b80*/  FSEL R8, R10, R8, !P0 ;  /* 0x000000080a087208 */ /* 0x000fe40004000000 */
[----:B------:R-:W-:Y:S01]  /*1b90*/  FSEL R9, R11, R9, !P0 ;  /* 0x000000090b097208 */ /* 0x000fe20004000000 */
[----:B-1----:R-:W-:-:S05]  /*1ba0*/  IMAD.WIDE R10, R0, 0x8, R12 ;  /* 0x00000008000a7825 */ /* 0x002fca00078e020c */
[----:B0-----:R-:W-:-:S07]  /*1bb0*/  DMUL R8, R8, UR4 ;  /* 0x0000000408087c28 */ /* 0x001fce0008000000 */
        /* <DEDUP_REMOVED lines=28> */
.L_x_79:
[----:B------:R-:W-:Y:S05]  /*1d80*/  BSYNC.RECONVERGENT B3 ;  /* 0x0000000000037941 */ /* 0x000fea0003800200 */
.L_x_78:
        /* <DEDUP_REMOVED lines=33> */
[----:B------:R0:W-:Y:S01]  /*1fa0*/  STG.E.64 desc[UR8][R10.64], R8 ;  /* 0x000000080a007986 */ /* 0x0001e2000c101b08 */
[----:B------:R-:W-:Y:S05]  /*1fb0*/  BRA `(.L_x_80) ;  /* 0x0000000c00f87947 */ /* 0x000fea0003800000 */
.L_x_67:
        /* <DEDUP_REMOVED lines=29> */
.L_x_84:
[----:B------:R-:W-:Y:S05]  /*2190*/  BSYNC.RECONVERGENT B4 ;  /* 0x0000000000047941 */ /* 0x000fea0003800200 */
.L_x_83:
[----:B------:R-:W-:-:S07]  /*21a0*/  VIADD R24, R10, 0x1 ;  /* 0x000000010a187836 */ /* 0x000fce0000000000 */
.L_x_82:
[----:B------:R-:W-:Y:S05]  /*21b0*/  BSYNC.RECONVERGENT B3 ;  /* 0x0000000000037941 */ /* 0x000fea0003800200 */
.L_x_81:
[----:B------:R-:W0:Y:S01]  /*21c0*/  LDCU.64 UR4, c[0x4][0x8] ;  /* 0x01000100ff0477ac */ /* 0x000e220008000a00 */
[----:B------:R-:W-:-:S05]  /*21d0*/  IMAD.SHL.U32 R8, R24, 0x40, RZ ;  /* 0x0000004018087824 */ /* 0x000fca00078e00ff */
[----:B------:R-:W-:-:S04]  /*21e0*/  LOP3.LUT R8, R8, 0x40, RZ, 0xc0, !PT ;  /* 0x0000004008087812 */ /* 0x000fc800078ec0ff */
[----:B0-----:R-:W-:-:S05]  /*21f0*/  IADD3 R28, P0, PT, R8, UR4, RZ ;  /* 0x00000004081c7c10 */ /* 0x001fca000ff1e0ff */
[----:B------:R-:W-:Y:S01]  /*2200*/  IMAD.X R29, RZ, RZ, UR5, P0 ;  /* 0x00000005ff1d7e24 */ /* 0x000fe200080e06ff */
[----:B------:R-:W-:Y:S01]  /*2210*/  LOP3.LUT R18, R24, 0x1, RZ, 0xc0, !PT ;  /* 0x0000000118127812 */ /* 0x000fe200078ec0ff */
[----:B------:R-:W-:Y:S01]  /*2220*/  IMAD.MOV.U32 R26, RZ, RZ, 0x20fd8164 ;  /* 0x20fd8164ff1a7424 */ /* 0x000fe200078e00ff */
[----:B------:R-:W0:Y:S02]  /*2230*/  LDCU.64 UR4, c[0x0][0x3e0] ;  /* 0x00007c00ff0477ac */ /* 0x000e240008000a00 */
        /* <DEDUP_REMOVED lines=11> */
[----:B------:R-:W1:Y:S07]  /*22f0*/  LDC.64 R8, c[0x0][0x380] ;  /* 0x0000e000ff087b82 */ /* 0x000e6e0000000a00 */
[----:B------:R-:W-:Y:S01]  /*2300*/  DFMA R26, R18, R26, R10 ;  /* 0x0000001a121a722b */ /* 0x000fe2000000000a */
[----:B-1----:R-:W-:-:S05]  /*2310*/  IMAD.WIDE R8, R0, 0x8, R8 ;  /* 0x0000000800087825 */ /* 0x002fca00078e0208 */
[----:B------:R-:W0:Y:S02]  /*2320*/  LDG.E.64 R10, desc[UR8][R8.64] ;  /* 0x00000008080a7981 */ /* 0x000e24000c1e1b00 */
        /* <DEDUP_REMOVED lines=10> */
[----:B0-----:R-:W-:-:S07]  /*23d0*/  DFMA R10, R12, UR4, R10 ;  /* 0x000000040c0a7c2b */ /* 0x001fce000800000a */
        /* <DEDUP_REMOVED lines=29> */
.L_x_86:
[----:B------:R-:W-:Y:S05]  /*25b0*/  BSYNC.RECONVERGENT B3 ;  /* 0x0000000000037941 */ /* 0x000fea0003800200 */
.L_x_85:
        /* <DEDUP_REMOVED lines=8> */
[----:B------:R-:W2:Y:S04]  /*2640*/  LDG.E.128.CONSTANT R12, desc[UR8][R28.64] ;  /* 0x000000081c0c7981 */ /* 0x000ea8000c1e9d00 */
[----:B------:R-:W3:Y:S01]  /*2650*/  LDG.E.128.CONSTANT R8, desc[UR8][R28.64+0x10] ;  /* 0x000010081c087981 */ /* 0x000ee2000c1e9d00 */
[----:B------:R-:W-:Y:S01]  /*2660*/  ISETP.NE.U32.AND P0, PT, R18, 0x1, PT ;  /* 0x000000011200780c */ /* 0x000fe20003f05070 */
[----:B------:R-:W-:-:S03]  /*2670*/  IMAD.MOV.U32 R18, RZ, RZ, 0x3da8ff83 ;  /* 0x3da8ff83ff127424 */ /* 0x000fc600078e00ff */
[----:B------:R-:W-:Y:S02]  /*2680*/  FSEL R26, R26, -8.06006814911005101289e+34, !P0 ;  /* 0xf9785eba1a1a7808 */ /* 0x000fe40004000000 */
[----:B------:R-:W-:Y:S01]  /*2690*/  FSEL R27, -R18, 0.11223486810922622681, !P0 ;  /* 0x3de5db65121b7808 */ /* 0x000fe20004000100 */
[----:B------:R-:W-:-:S08]  /*26a0*/  DMUL R18, R16, R16 ;  /* 0x0000001010127228 */ /* 0x000fd00000000000 */
[----:B--2---:R-:W-:-:S08]  /*26b0*/  DFMA R26, R18, R26, R12 ;  /* 0x0000001a121a722b */ /* 0x004fd0000000000c */
[C---:B------:R-:W-:Y:S01]  /*26c0*/  DFMA R26, R18.reuse, R26, R14 ;  /* 0x0000001a121a722b */ /* 0x040fe2000000000e */
[----:B------:R-:W2:Y:S07]  /*26d0*/  LDG.E.128.CONSTANT R12, desc[UR8][R28.64+0x20] ;  /* 0x000020081c0c7981 */ /* 0x000eae000c1e9d00 */
[C---:B---3--:R-:W-:Y:S01]  /*26e0*/  DFMA R26, R18.reuse, R26, R8 ;  /* 0x0000001a121a722b */ /* 0x048fe20000000008 */
[----:B------:R-:W1:Y:S07]  /*26f0*/  LDC.64 R8, c[0x0][0x388] ;  /* 0x0000e200ff087b82 */ /* 0x000e6e0000000a00 */
[----:B------:R-:W-:Y:S01]  /*2700*/  DFMA R26, R18, R26, R10 ;  /* 0x0000001a121a722b */ /* 0x000fe2000000000a */
[----:B-1----:R-:W-:-:S05]  /*2710*/  IMAD.WIDE R8, R0, 0x8, R8 ;  /* 0x0000000800087825 */ /* 0x002fca00078e0208 */
[----:B------:R-:W0:Y:S02]  /*2720*/  LDG.E.64 R10, desc[UR8][R8.64] ;  /* 0x00000008080a7981 */ /* 0x000e24000c1e1b00 */
        /* <DEDUP_REMOVED lines=40> */
.L_x_90:
[----:B------:R-:W-:Y:S05]  /*29b0*/  BSYNC.RECONVERGENT B4 ;  /* 0x0000000000047941 */ /* 0x000fea0003800200 */
.L_x_89:
[----:B------:R-:W-:-:S07]  /*29c0*/  VIADD R28, R28, 0x1 ;  /* 0x000000011c1c7836 */ /* 0x000fce0000000000 */
.L_x_88:
[----:B------:R-:W-:Y:S05]  /*29d0*/  BSYNC.RECONVERGENT B3 ;  /* 0x0000000000037941 */ /* 0x000fea0003800200 */
.L_x_87:
[----:B------:R-:W0:Y:S01]  /*29e0*/  LDCU.64 UR4, c[0x4][0x8] ;  /* 0x01000100ff0477ac */ /* 0x000e220008000a00 */
[----:B------:R-:W-:-:S05]  /*29f0*/  IMAD.SHL.U32 R8, R28, 0x40, RZ ;  /* 0x000000401c087824 */ /* 0x000fca00078e00ff */
[----:B------:R-:W-:-:S04]  /*2a00*/  LOP3.LUT R8, R8, 0x40, RZ, 0xc0, !PT ;  /* 0x0000004008087812 */ /* 0x000fc800078ec0ff */
[----:B0-----:R-:W-:-:S05]  /*2a10*/  IADD3 R30, P0, PT, R8, UR4, RZ ;  /* 0x00000004081e7c10 */ /* 0x001fca000ff1e0ff */
[----:B------:R-:W-:-:S05]  /*2a20*/  IMAD.X R31, RZ, RZ, UR5, P0 ;  /* 0x00000005ff1f7e24 */ /* 0x000fca00080e06ff */
[----:B------:R-:W2:Y:S01]  /*2a30*/  LDG.E.128.CONSTANT R8, desc[UR8][R30.64] ;  /* 0x000000081e087981 */ /* 0x000ea2000c1e9d00 */
[----:B------:R-:W-:Y:S01]  /*2a40*/  LOP3.LUT R12, R28, 0x1, RZ, 0xc0, !PT ;  /* 0x000000011c0c7812 */ /* 0x000fe200078ec0ff */
[----:B------:R-:W-:Y:S01]  /*2a50*/  IMAD.MOV.U32 R13, RZ, RZ, 0x20fd8164 ;  /* 0x20fd8164ff0d7424 */ /* 0x000fe200078e00ff */
[----:B------:R-:W-:Y:S01]  /*2a60*/  DMUL R26, R24, R24 ;  /* 0x00000018181a7228 */ /* 0x000fe20000000000 */
[----:B------:R-:W-:Y:S01]  /*2a70*/  IMAD.MOV.U32 R14, RZ, RZ, 0x3da8ff83 ;  /* 0x3da8ff83ff0e7424 */ /* 0x000fe200078e00ff */
[----:B------:R-:W-:Y:S01]  /*2a80*/  ISETP.NE.U32.AND P0, PT, R12, 0x1, PT ;  /* 0x000000010c00780c */ /* 0x000fe20003f05070 */
[----:B------:R-:W3:Y:S03]  /*2a90*/  LDG.E.128.CONSTANT R16, desc[UR8][R30.64+0x20] ;  /* 0x000020081e107981 */ /* 0x000ee6000c1e9d00 */
[----:B------:R-:W-:Y:S02]  /*2aa0*/  FSEL R12, R13, -8.06006814911005101289e+34, !P0 ;  /* 0xf9785eba0d0c7808 */ /* 0x000fe40004000000 */
[----:B------:R-:W-:-:S06]  /*2ab0*/  FSEL R13, -R14, 0.11223486810922622681, !P0 ;  /* 0x3de5db650e0d7808 */ /* 0x000fcc0004000100 */
[C---:B--2---:R-:W-:Y:S01]  /*2ac0*/  DFMA R8, R26.reuse, R12, R8 ;  /* 0x0000000c1a08722b */ /* 0x044fe20000000008 */
[----:B------:R-:W2:Y:S07]  /*2ad0*/  LDG.E.128.CONSTANT R12, desc[UR8][R30.64+0x10] ;  /* 0x000010081e0c7981 */ /* 0x000eae000c1e9d00 */
[----:B------:R-:W-:-:S08]  /*2ae0*/  DFMA R8, R26, R8, R10 ;  /* 0x000000081a08722b */ /* 0x000fd0000000000a */
[C---:B--2---:R-:W-:Y:S01]  /*2af0*/  DFMA R8, R26.reuse, R8, R12 ;  /* 0x000000081a08722b */ /* 0x044fe2000000000c */
[----:B------:R-:W0:Y:S07]  /*2b00*/  LDC.64 R12, c[0x0][0x390] ;  /* 0x0000e400ff0c7b82 */ /* 0x000e2e0000000a00 */
        /* <DEDUP_REMOVED lines=8> */
[----:B------:R-:W-:Y:S01]  /*2b90*/  LOP3.LUT P0, RZ, R28, 0x2, RZ, 0xc0, !PT ;  /* 0x000000021cff7812 */ /* 0x000fe2000780c0ff */
[----:B0-----:R-:W-:-:S08]  /*2ba0*/  IMAD.WIDE R12, R0, 0x8, R12 ;  /* 0x00000008000c7825 */ /* 0x001fd000078e020c */
[----:B------:R-:W-:Y:S02]  /*2bb0*/  FSEL R10, R10, R8, !P0 ;  /* 0x000000080a0a7208 */ /* 0x000fe40004000000 */
[----:B------:R-:W-:-:S05]  /*2bc0*/  FSEL R11, R11, R9, !P0 ;  /* 0x000000090b0b7208 */ /* 0x000fca0004000000 */
        /* <DEDUP_REMOVED lines=28> */
.L_x_92:
[----:B------:R-:W-:Y:S05]  /*2d90*/  BSYNC.RECONVERGENT B3 ;  /* 0x0000000000037941 */ /* 0x000fea0003800200 */
.L_x_91:
        /* <DEDUP_REMOVED lines=31> */
[----:B------:R1:W-:Y:S02]  /*2f90*/  STG.E.64 desc[UR8][R12.64], R8 ;  /* 0x000000080c007986 */ /* 0x0003e4000c101b08 */
.L_x_80:
[----:B------:R-:W-:Y:S05]  /*2fa0*/  BSYNC.RECONVERGENT B2 ;  /* 0x0000000000027941 */ /* 0x000fea0003800200 */
.L_x_66:
[----:B01----:R0:W5:Y:S01]  /*2fb0*/  LDG.E.64 R8, desc[UR8][R22.64] ;  /* 0x0000000816087981 */ /* 0x003162000c1e1b00 */
[----:B------:R-:W-:Y:S01]  /*2fc0*/  UMOV UR4, 0x9abcaf48 ;  /* 0x9abcaf4800047882 */ /* 0x000fe20000000000 */
[----:B------:R-:W-:Y:S01]  /*2fd0*/  UMOV UR5, 0x3e7ad7f2 ;  /* 0x3e7ad7f200057882 */ /* 0x000fe20000000000 */
[----:B------:R-:W-:Y:S01]  /*2fe0*/  BSSY.RECONVERGENT B0, `(.L_x_93) ;  /* 0x000001c000007945 */ /* 0x000fe20003800200 */
[----:B------:R-:W-:-:S14]  /*2ff0*/  DSETP.GT.AND P0, PT, R20, UR4, PT ;  /* 0x0000000414007e2a */ /* 0x000fdc000bf04000 */
[----:B0-----:R-:W-:Y:S05]  /*3000*/  @!P0 BRA `(.L_x_94) ;  /* 0x0000000000648947 */ /* 0x001fea0003800000 */
[----:B------:R-:W0:Y:S01]  /*3010*/  MUFU.RCP64H R11, R21 ;  /* 0x00000015000b7308 */ /* 0x000e220000001800 */
[----:B------:R-:W-:Y:S01]  /*3020*/  IMAD.MOV.U32 R10, RZ, RZ, 0x1 ;  /* 0x00000001ff0a7424 */ /* 0x000fe200078e00ff */
[----:B------:R-:W-:Y:S01]  /*3030*/  FSETP.GEU.AND P1, PT, |R7|, 6.5827683646048100446e-37, PT ;  /* 0x036000000700780b */ /* 0x000fe20003f2e200 */
[----:B------:R-:W-:Y:S04]  /*3040*/  BSSY.RECONVERGENT B1, `(.L_x_95) ;  /* 0x0000012000017945 */ /* 0x000fe80003800200 */
[----:B0-----:R-:W-:-:S08]  /*3050*/  DFMA R12, R10, -R20, 1 ;  /* 0x3ff000000a0c742b */ /* 0x001fd00000000814 */
[----:B------:R-:W-:-:S08]  /*3060*/  DFMA R12, R12, R12, R12 ;  /* 0x0000000c0c0c722b */ /* 0x000fd0000000000c */
[----:B------:R-:W-:-:S08]  /*3070*/  DFMA R12, R10, R12, R10 ;  /* 0x0000000c0a0c722b */ /* 0x000fd0000000000a */
[----:B------:R-:W-:-:S08]  /*3080*/  DFMA R10, R12, -R20, 1 ;  /* 0x3ff000000c0a742b */ /* 0x000fd00000000814 */
[----:B------:R-:W-:-:S08]  /*3090*/  DFMA R10, R12, R10, R12 ;  /* 0x0000000a0c0a722b */ /* 0x000fd0000000000c */
[----:B------:R-:W-:-:S08]  /*30a0*/  DMUL R12, R10, R6 ;  /* 0x000000060a0c7228 */ /* 0x000fd00000000000 */
[----:B------:R-:W-:-:S08]  /*30b0*/  DFMA R14, R12, -R20, R6 ;  /* 0x800000140c0e722b */ /* 0x000fd00000000006 */
[----:B------:R-:W-:-:S10]  /*30c0*/  DFMA R10, R10, R14, R12 ;  /* 0x0000000e0a0a722b */ /* 0x000fd4000000000c */
[----:B------:R-:W-:-:S05]  /*30d0*/  FFMA R12, RZ, R21, R11 ;  /* 0x00000015ff0c7223 */ /* 0x000fca000000000b */
[----:B------:R-:W-:-:S13]  /*30e0*/  FSETP.GT.AND P0, PT, |R12|, 1.469367938527859385e-39, PT ;  /* 0x001000000c00780b */ /* 0x000fda0003f04200 */
[----:B------:R-:W-:Y:S05]  /*30f0*/  @P0 BRA P1, `(.L_x_96) ;  /* 0x0000000000180947 */ /* 0x000fea0000800000 */
[----:B------:R-:W-:Y:S01]  /*3100*/  IMAD.MOV.U32 R10, RZ, RZ, R6 ;  /* 0x000000ffff0a7224 */ /* 0x000fe200078e0006 */
[----:B------:R-:W-:Y:S01]  /*3110*/  MOV R6, 0x3160 ;  /* 0x0000316000067802 */ /* 0x000fe20000000f00 */
[----:B------:R-:W-:Y:S02]  /*3120*/  IMAD.MOV.U32 R11, RZ, RZ, R7 ;  /* 0x000000ffff0b7224 */ /* 0x000fe400078e0007 */
[----:B------:R-:W-:Y:S02]  /*3130*/  IMAD.MOV.U32 R12, RZ, RZ, R20 ;  /* 0x000000ffff0c7224 */ /* 0x000fe400078e0014 */
[----:B------:R-:W-:-:S07]  /*3140*/  IMAD.MOV.U32 R13, RZ, RZ, R21 ;  /* 0x000000ffff0d7224 */ /* 0x000fce00078e0015 */
[----:B-----5:R-:W-:Y:S05]  /*3150*/  CALL.REL.NOINC `($__internal_2_$__cuda_sm20_div_rn_f64_full) ;  /* 0x0000000400607944 */ /* 0x020fea0003c00000 */
.L_x_96:
[----:B------:R-:W-:Y:S05]  /*3160*/  BSYNC.RECONVERGENT B1 ;  /* 0x0000000000017941 */ /* 0x000fea0003800200 */
.L_x_95:
[----:B------:R-:W0:Y:S02]  /*3170*/  LDCU.64 UR4, c[0x0][0x3e0] ;  /* 0x00007c00ff0477ac */ /* 0x000e240008000a00 */
[----:B0----5:R-:W-:-:S07]  /*3180*/  DFMA R8, R10, UR4, R8 ;  /* 0x000000040a087c2b */ /* 0x021fce0008000008 */
[----:B------:R0:W-:Y:S04]  /*3190*/  STG.E.64 desc[UR8][R22.64], R8 ;  /* 0x0000000816007986 */ /* 0x0001e8000c101b08 */
.L_x_94:
[----:B------:R-:W-:Y:S05]  /*31a0*/  BSYNC.RECONVERGENT B0 ;  /* 0x0000000000007941 */ /* 0x000fea0003800200 */
.L_x_93:
[----:B------:R-:W1:Y:S01]  /*31b0*/  LDC.64 R12, c[0x0][0x3f0] ;  /* 0x0000fc00ff0c7b82 */ /* 0x000e620000000a00 */
[----:B------:R-:W2:Y:S07]  /*31c0*/  LDCU UR4, c[0x0][0x3e4] ;  /* 0x00007c80ff0477ac */ /* 0x000eae0008000800 */
[----:B------:R-:W3:Y:S01]  /*31d0*/  LDC.64 R6, c[0x0][0x3e0] ;  /* 0x0000f800ff067b82 */ /* 0x000ee20000000a00 */
[----:B------:R-:W-:Y:S01]  /*31e0*/  IMAD.MOV.U32 R16, RZ, RZ, 0x0 ;  /* 0x00000000ff107424 */ /* 0x000fe200078e00ff */
[----:B------:R-:W4:Y:S01]  /*31f0*/  LDCU UR5, c[0x0][0x400] ;  /* 0x00008000ff0577ac */ /* 0x000f220008000800 */
[----:B-1----:R-:W-:-:S06]  /*3200*/  IMAD.WIDE R12, R0, 0x8, R12 ;  /* 0x00000008000c7825 */ /* 0x002fcc00078e020c */
[----:B------:R-:W3:Y:S01]  /*3210*/  LDG.E.64 R12, desc[UR8][R12.64] ;  /* 0x000000080c0c7981 */ /* 0x000ee2000c1e1b00 */
[----:B--2---:R-:W1:Y:S01]  /*3220*/  MUFU.RSQ64H R15, UR4 ;  /* 0x00000004000f7d08 */ /* 0x004e620008001c00 */
[----:B------:R-:W-:Y:S01]  /*3230*/  UIADD3 UR4, UPT, UPT, UR4, -0x3500000, URZ ;  /* 0xfcb0000004047890 */ /* 0x000fe2000fffe0ff */
[----:B------:R-:W-:Y:S01]  /*3240*/  IMAD.MOV.U32 R17, RZ, RZ, 0x3fd80000 ;  /* 0x3fd80000ff117424 */ /* 0x000fe200078e00ff */
[----:B----4-:R-:W-:Y:S02]  /*3250*/  ISETP.GE.AND P0, PT, R0, UR5, PT ;  /* 0x0000000500007c0c */ /* 0x010fe4000bf06270 */
[----:B------:R-:W-:Y:S02]  /*3260*/  UISETP.GE.U32.AND UP0, UPT, UR4, 0x7ca00000, UPT ;  /* 0x7ca000000400788c */ /* 0x000fe4000bf06070 */
[----:B------:R-:W-:-:S06]  /*3270*/  IMAD.U32 R14, RZ, RZ, UR4 ;  /* 0x00000004ff0e7e24 */ /* 0x000fcc000f8e00ff */
[----:B-1----:R-:W-:-:S08]  /*3280*/  DMUL R10, R14, R14 ;  /* 0x0000000e0e0a7228 */ /* 0x002fd00000000000 */
[----:B---3--:R-:W-:-:S08]  /*3290*/  DFMA R10, -R10, R6, 1 ;  /* 0x3ff000000a0a742b */ /* 0x008fd00000000106 */
[----:B------:R-:W-:Y:S02]  /*32a0*/  DFMA R16, R10, R16, 0.5 ;  /* 0x3fe000000a10742b */ /* 0x000fe40000000010 */
[----:B------:R-:W-:Y:S01]  /*32b0*/  DMUL R18, R14, R10 ;  /* 0x0000000a0e127228 */ /* 0x000fe20000000000 */
[----:B------:R-:W1:Y:S07]  /*32c0*/  LDC.64 R10, c[0x0][0x3e8] ;  /* 0x0000fa00ff0a7b82 */ /* 0x000e6e0000000a00 */
[----:B------:R-:W-:-:S08]  /*32d0*/  DFMA R18, R16, R18, R14 ;  /* 0x000000121012722b */ /* 0x000fd0000000000e */
[----:B------:R-:W-:-:S08]  /*32e0*/  DMUL R14, R18, R6 ;  /* 0x00000006120e7228 */ /* 0x000fd00000000000 */
[----:B------:R-:W-:Y:S01]  /*32f0*/  DFMA R16, R14, -R14, R6 ;  /* 0x8000000e0e10722b */ /* 0x000fe20000000006 */
[----:B------:R-:W-:Y:S02]  /*3300*/  VIADD R7, R19, 0xfff00000 ;  /* 0xfff0000013077836 */ /* 0x000fe40000000000 */
[----:B------:R-:W-:Y:S01]  /*3310*/  IMAD.MOV.U32 R6, RZ, RZ, R18 ;  /* 0x000000ffff067224 */ /* 0x000fe200078e0012 */
[----:B-1----:R-:W-:-:S05]  /*3320*/  DMUL R12, R12, R10 ;  /* 0x0000000a0c0c7228 */ /* 0x002fca0000000000 */
[----:B------:R-:W-:Y:S01]  /*3330*/  DFMA R10, R16, R6, R14 ;  /* 0x00000006100a722b */ /* 0x000fe2000000000e */
[----:B------:R-:W-:Y:S10]  /*3340*/  BRA.U !UP0, `(.L_x_97) ;  /* 0x00000001082c7547 */ /* 0x000ff4000b800000 */
[----:B------:R-:W1:Y:S01]  /*3350*/  LDCU.64 UR6, c[0x0][0x3e0] ;  /* 0x00007c00ff0677ac */ /* 0x000e620008000a00 */
[----:B------:R-:W-:Y:S01]  /*3360*/  IMAD.MOV.U32 R6, RZ, RZ, R18 ;  /* 0x000000ffff067224 */ /* 0x000fe200078e0012 */
[----:B------:R-:W-:Y:S01]  /*3370*/  MOV R18, 0x3400 ;  /* 0x0000340000127802 */ /* 0x000fe20000000f00 */
[----:B------:R-:W-:Y:S02]  /*3380*/  IMAD.MOV.U32 R11, RZ, RZ, R17 ;  /* 0x000000ffff0b7224 */ /* 0x000fe400078e0011 */
[----:B------:R-:W-:Y:S02]  /*3390*/  IMAD.MOV.U32 R0, RZ, RZ, R14 ;  /* 0x000000ffff007224 */ /* 0x000fe400078e000e */
[----:B------:R-:W-:Y:S02]  /*33a0*/  IMAD.MOV.U32 R19, RZ, RZ, R7 ;  /* 0x000000ffff137224 */ /* 0x000fe400078e0007 */
[----:B------:R-:W-:Y:S02]  /*33b0*/  IMAD.MOV.U32 R10, RZ, RZ, R16 ;  /* 0x000000ffff0a7224 */ /* 0x000fe400078e0010 */
[----:B------:R-:W-:-:S02]  /*33c0*/  IMAD.U32 R7, RZ, RZ, UR4 ;  /* 0x00000004ff077e24 */ /* 0x000fc4000f8e00ff */
[----:B-1----:R-:W-:Y:S02]  /*33d0*/  IMAD.U32 R14, RZ, RZ, UR6 ;  /* 0x00000006ff0e7e24 */ /* 0x002fe4000f8e00ff */
[----:B------:R-:W-:-:S07]  /*33e0*/  IMAD.U32 R17, RZ, RZ, UR7 ;  /* 0x00000007ff117e24 */ /* 0x000fce000f8e00ff */
[----:B0----5:R-:W-:Y:S05]  /*33f0*/  CALL.REL.NOINC `($__internal_3_$__cuda_sm20_dsqrt_rn_f64_mediumpath_v1) ;  /* 0x0000000800287944 */ /* 0x021fea0003c00000 */
.L_x_97:
[----:B-----5:R-:W-:-:S07]  /*3400*/  DFMA R12, R12, R10, R8 ;  /* 0x0000000a0c0c722b */ /* 0x020fce0000000008 */
[----:B------:R1:W-:Y:S01]  /*3410*/  STG.E.64 desc[UR8][R22.64], R12 ;  /* 0x0000000c16007986 */ /* 0x0003e2000c101b08 */
[----:B------:R-:W-:Y:S05]  /*3420*/  @P0 EXIT ;  /* 0x000000000000094d */ /* 0x000fea0003800000 */
[----:B------:R-:W2:Y:S01]  /*3430*/  LDCU.128 UR4, c[0x0][0x410] ;  /* 0x00008200ff0477ac */ /* 0x000ea20008000c00 */
[----:B------:R-:W-:Y:S01]  /*3440*/  IMAD.MOV.U32 R10, RZ, RZ, 0x0 ;  /* 0x00000000ff0a7424 */ /* 0x000fe200078e00ff */
[----:B------:R-:W-:Y:S01]  /*3450*/  BSSY.RECONVERGENT B0, `(.L_x_98) ;  /* 0x0000025000007945 */ /* 0x000fe20003800200 */
[----:B------:R-:W-:Y:S01]  /*3460*/  IMAD.MOV.U32 R11, RZ, RZ, 0x3fd80000 ;  /* 0x3fd80000ff0b7424 */ /* 0x000fe200078e00ff */
[----:B------:R-:W3:Y:S01]  /*3470*/  LDCU.64 UR10, c[0x0][0x408] ;  /* 0x00008100ff0a77ac */ /* 0x000ee20008000a00 */
[----:B------:R-:W4:Y:S01]  /*3480*/  LDCU.64 UR12, c[0x0][0x408] ;  /* 0x00008100ff0c77ac */ /* 0x000f220008000a00 */
[C---:B--2---:R-:W-:Y:S02]  /*3490*/  DMUL R6, R4.reuse, UR6 ;  /* 0x0000000604067c28 */ /* 0x044fe40008000000 */
[----:B------:R-:W-:Y:S02]  /*34a0*/  DMUL R16, R4, UR4 ;  /* 0x0000000404107c28 */ /* 0x000fe40008000000 */
[----:B---3--:R-:W-:-:S04]  /*34b0*/  DADD R20, -RZ, -UR10 ;  /* 0x8000000aff147e29 */ /* 0x008fc80008000100 */
[C---:B------:R-:W-:Y:S02]  /*34c0*/  DFMA R6, R2.reuse, UR4, R6 ;  /* 0x0000000402067c2b */ /* 0x040fe40008000006 */
[----:B------:R-:W-:-:S06]  /*34d0*/  DMUL R2, R2, UR6 ;  /* 0x0000000602027c28 */ /* 0x000fcc0008000000 */
[----:B------:R-:W-:Y:S02]  /*34e0*/  DADD R6, -R6, 1 ;  /* 0x3ff0000006067429 */ /* 0x000fe40000000100 */
[----:B------:R-:W-:-:S06]  /*34f0*/  DSETP.GEU.AND P0, PT, R16, R2, PT ;  /* 0x000000021000722a */ /* 0x000fcc0003f0e000 */
[----:B------:R-:W-:Y:S01]  /*3500*/  DMUL R14, R6, 0.5 ;  /* 0x3fe00000060e7828 */ /* 0x000fe20000000000 */
[----:B----4-:R-:W-:Y:S02]  /*3510*/  FSEL R2, R20, UR12, !P0 ;  /* 0x0000000c14027c08 */ /* 0x010fe4000c000000 */
[----:B------:R-:W-:-:S03]  /*3520*/  FSEL R3, R21, UR13, !P0 ;  /* 0x0000000d15037c08 */ /* 0x000fc6000c000000 */
[----:B0-----:R-:W0:Y:S04]  /*3530*/  MUFU.RSQ64H R9, R15 ;  /* 0x0000000f00097308 */ /* 0x001e280000001c00 */
[----:B------:R-:W-:-:S05]  /*3540*/  VIADD R8, R15, 0xfcb00000 ;  /* 0xfcb000000f087836 */ /* 0x000fca0000000000 */
[----:B------:R-:W-:Y:S01]  /*3550*/  ISETP.GE.U32.AND P1, PT, R8, 0x7ca00000, PT ;  /* 0x7ca000000800780c */ /* 0x000fe20003f26070 */
[----:B0-----:R-:W-:-:S08]  /*3560*/  DMUL R6, R8, R8 ;  /* 0x0000000808067228 */ /* 0x001fd00000000000 */
[----:B------:R-:W-:-:S08]  /*3570*/  DFMA R6, R14, -R6, 1 ;  /* 0x3ff000000e06742b */ /* 0x000fd00000000806 */
[----:B------:R-:W-:Y:S02]  /*3580*/  DFMA R10, R6, R10, 0.5 ;  /* 0x3fe00000060a742b */ /* 0x000fe4000000000a */
[----:B------:R-:W-:-:S08]  /*3590*/  DMUL R6, R8, R6 ;  /* 0x0000000608067228 */ /* 0x000fd00000000000 */
[----:B------:R-:W-:-:S08]  /*35a0*/  DFMA R6, R10, R6, R8 ;  /* 0x000000060a06722b */ /* 0x000fd00000000008 */
[----:B------:R-:W-:Y:S02]  /*35b0*/  DMUL R18, R14, R6 ;  /* 0x000000060e127228 */ /* 0x000fe40000000000 */
[----:B------:R-:W-:Y:S02]  /*35c0*/  VIADD R5, R7, 0xfff00000 ;  /* 0xfff0000007057836 */ /* 0x000fe40000000000 */
[----:B------:R-:W-:-:S04]  /*35d0*/  IMAD.MOV.U32 R4, RZ, RZ, R6 ;  /* 0x000000ffff047224 */ /* 0x000fc800078e0006 */
[----:B------:R-:W-:-:S08]  /*35e0*/  DFMA R10, R18, -R18, R14 ;  /* 0x80000012120a722b */ /* 0x000fd0000000000e */
[----:B------:R-:W-:Y:S01]  /*35f0*/  DFMA R16, R10, R4, R18 ;  /* 0x000000040a10722b */ /* 0x000fe20000000012 */
[----:B------:R-:W-:Y:S10]  /*3600*/  @!P1 BRA `(.L_x_99) ;  /* 0x0000000000249947 */ /* 0x000ff40003800000 */
[----:B------:R-:W-:Y:S02]  /*3610*/  IMAD.MOV.U32 R17, RZ, RZ, R15 ;  /* 0x000000ffff117224 */ /* 0x000fe400078e000f */
[----:B------:R-:W-:Y:S01]  /*3620*/  IMAD.MOV.U32 R0, RZ, RZ, R18 ;  /* 0x000000ffff007224 */ /* 0x000fe200078e0012 */
[----:B------:R-:W-:Y:S01]  /*3630*/  MOV R18, 0x3680 ;  /* 0x0000368000127802 */ /* 0x000fe20000000f00 */
[----:B------:R-:W-:Y:S02]  /*3640*/  IMAD.MOV.U32 R15, RZ, RZ, R19 ;  /* 0x000000ffff0f7224 */ /* 0x000fe400078e0013 */
[----:B------:R-:W-:Y:S02]  /*3650*/  IMAD.MOV.U32 R7, RZ, RZ, R8 ;  /* 0x000000ffff077224 */ /* 0x000fe400078e0008 */
[----:B------:R-:W-:-:S07]  /*3660*/  IMAD.MOV.U32 R19, RZ, RZ, R5 ;  /* 0x000000ffff137224 */ /* 0x000fce00078e0005 */
[----:B-1----:R-:W-:Y:S05]  /*3670*/  CALL.REL.NOINC `($__internal_3_$__cuda_sm20_dsqrt_rn_f64_mediumpath_v1) ;  /* 0x0000000400887944 */ /* 0x002fea0003c00000 */
[----:B------:R-:W-:Y:S02]  /*3680*/  IMAD.MOV.U32 R16, RZ, RZ, R10 ;  /* 0x000000ffff107224 */ /* 0x000fe400078e000a */
[----:B------:R-:W-:-:S07]  /*3690*/  IMAD.MOV.U32 R17, RZ, RZ, R11 ;  /* 0x000000ffff117224 */ /* 0x000fce00078e000b */
.L_x_99:
[----:B------:R-:W-:Y:S05]  /*36a0*/  BSYNC.RECONVERGENT B0 ;  /* 0x0000000000007941 */ /* 0x000fea0003800200 */
.L_x_98:
[----:B------:R-:W-:-:S07]  /*36b0*/  DFMA R2, R16, -R2, R12 ;  /* 0x800000021002722b */ /* 0x000fce000000000c */
[----:B------:R-:W-:Y:S01]  /*36c0*/  STG.E.64 desc[UR8][R22.64], R2 ;  /* 0x0000000216007986 */ /* 0x000fe2000c101b08 */
[----:B------:R-:W-:Y:S05]  /*36d0*/  EXIT ;  /* 0x000000000000794d */ /* 0x000fea0003800000 */
        .weak           $__internal_2_$__cuda_sm20_div_rn_f64_full
        .type           $__internal_2_$__cuda_sm20_div_rn_f64_full,@function
        .size           $__internal_2_$__cuda_sm20_div_rn_f64_full,($__internal_3_$__cuda_sm20_dsqrt_rn_f64_mediumpath_v1 - $__internal_2_$__cuda_sm20_div_rn_f64_full)
$__internal_2_$__cuda_sm20_div_rn_f64_full:
[C---:B------:R-:W-:Y:S01]  /*36e0*/  FSETP.GEU.AND P0, PT, |R13|.reuse, 1.469367938527859385e-39, PT ;  /* 0x001000000d00780b */ /* 0x040fe20003f0e200 */
[----:B------:R-:W-:Y:S01]  /*36f0*/  IMAD.MOV.U32 R20, RZ, RZ, 0x1 ;  /* 0x00000001ff147424 */ /* 0x000fe200078e00ff */
        /* <DEDUP_REMOVED lines=10> */
[----:B------:R-:W-:Y:S02]  /*37a0*/  @!P2 LOP3.LUT R18, R13, 0x7ff00000, RZ, 0xc0, !PT ;  /* 0x7ff000000d12a812 */ /* 0x000fe400078ec0ff */
[----:B------:R-:W0:Y:S02]  /*37b0*/  MUFU.RCP64H R21, R15 ;  /* 0x0000000f00157308 */ /* 0x000e240000001800 */
[----:B------:R-:W-:Y:S02]  /*37c0*/  @!P2 ISETP.GE.U32.AND P3, PT, R7, R18, PT ;  /* 0x000000120700a20c */ /* 0x000fe40003f66070 */
[----:B------:R-:W-:Y:S02]  /*37d0*/  @!P0 LOP3.LUT R28, R15, 0x7ff00000, RZ, 0xc0, !PT ;  /* 0x7ff000000f1c8812 */ /* 0x000fe400078ec0ff */
[----:B------:R-:W-:-:S04]  /*37e0*/  @!P2 SEL R19, R26, 0x63400000, !P3 ;  /* 0x634000001a13a807 */ /* 0x000fc80005800000 */
[----:B------:R-:W-:-:S04]  /*37f0*/  @!P2 LOP3.LUT R24, R19, 0x80000000, R11, 0xf8, !PT ;  /* 0x800000001318a812 */ /* 0x000fc800078ef80b */
[----:B------:R-:W-:Y:S01]  /*3800*/  @!P2 LOP3.LUT R25, R24, 0x100000, RZ, 0xfc, !PT ;  /* 0x001000001819a812 */ /* 0x000fe200078efcff */
[----:B------:R-:W-:Y:S01]  /*3810*/  @!P2 IMAD.MOV.U32 R24, RZ, RZ, RZ ;  /* 0x000000ffff18a224 */ /* 0x000fe200078e00ff */
[----:B0-----:R-:W-:-:S08]  /*3820*/  DFMA R16, R20, -R14, 1 ;  /* 0x3ff000001410742b */ /* 0x001fd0000000080e */
[----:B------:R-:W-:-:S08]  /*3830*/  DFMA R16, R16, R16, R16 ;  /* 0x000000101010722b */ /* 0x000fd00000000010 */
[----:B------:R-:W-:Y:S01]  /*3840*/  DFMA R20, R20, R16, R20 ;  /* 0x000000101414722b */ /* 0x000fe20000000014 */
[----:B------:R-:W-:Y:S01]  /*3850*/  SEL R17, R26, 0x63400000, !P1 ;  /* 0x634000001a117807 */ /* 0x000fe20004800000 */
[----:B------:R-:W-:-:S03]  /*3860*/  IMAD.MOV.U32 R16, RZ, RZ, R10 ;  /* 0x000000ffff107224 */ /* 0x000fc600078e000a */
[----:B------:R-:W-:-:S03]  /*3870*/  LOP3.LUT R17, R17, 0x800fffff, R11, 0xf8, !PT ;  /* 0x800fffff11117812 */ /* 0x000fc600078ef80b */
[----:B------:R-:W-:-:S03]  /*3880*/  DFMA R18, R20, -R14, 1 ;  /* 0x3ff000001412742b */ /* 0x000fc6000000080e */
[----:B------:R-:W-:-:S05]  /*3890*/  @!P2 DFMA R16, R16, 2, -R24 ;  /* 0x400000001010a82b */ /* 0x000fca0000000818 */
[----:B------:R-:W-:-:S08]  /*38a0*/  DFMA R18, R20, R18, R20 ;  /* 0x000000121412722b */ /* 0x000fd00000000014 */
[----:B------:R-:W-:-:S08]  /*38b0*/  DMUL R20, R18, R16 ;  /* 0x0000001012147228 */ /* 0x000fd00000000000 */
[----:B------:R-:W-:-:S08]  /*38c0*/  DFMA R24, R20, -R14, R16 ;  /* 0x8000000e1418722b */ /* 0x000fd00000000010 */
[----:B------:R-:W-:Y:S01]  /*38d0*/  DFMA R24, R18, R24, R20 ;  /* 0x000000181218722b */ /* 0x000fe20000000014 */
[----:B------:R-:W-:Y:S01]  /*38e0*/  IMAD.MOV.U32 R21, RZ, RZ, R7 ;  /* 0x000000ffff157224 */ /* 0x000fe200078e0007 */
[----:B------:R-:W-:-:S05]  /*38f0*/  @!P2 LOP3.LUT R21, R17, 0x7ff00000, RZ, 0xc0, !PT ;  /* 0x7ff000001115a812 */ /* 0x000fca00078ec0ff */
[----:B------:R-:W-:-:S05]  /*3900*/  VIADD R18, R21, 0xffffffff ;  /* 0xffffffff15127836 */ /* 0x000fca0000000000 */
[----:B------:R-:W-:Y:S01]  /*3910*/  ISETP.GT.U32.AND P0, PT, R18, 0x7feffffe, PT ;  /* 0x7feffffe1200780c */ /* 0x000fe20003f04070 */
[----:B------:R-:W-:-:S05]  /*3920*/  VIADD R18, R28, 0xffffffff ;  /* 0xffffffff1c127836 */ /* 0x000fca0000000000 */
[----:B------:R-:W-:-:S13]  /*3930*/  ISETP.GT.U32.OR P0, PT, R18, 0x7feffffe, P0 ;  /* 0x7feffffe1200780c */ /* 0x000fda0000704470 */
[----:B------:R-:W-:Y:S05]  /*3940*/  @P0 BRA `(.L_x_101) ;  /* 0x00000000006c0947 */ /* 0x000fea0003800000 */
[----:B------:R-:W-:-:S04]  /*3950*/  LOP3.LUT R18, R13, 0x7ff00000, RZ, 0xc0, !PT ;  /* 0x7ff000000d127812 */ /* 0x000fc800078ec0ff */
[CC--:B------:R-:W-:Y:S02]  /*3960*/  VIADDMNMX R10, R7.reuse, -R18.reuse, 0xb9600000, !PT ;  /* 0xb9600000070a7446 */ /* 0x0c0fe40007800912 */
[----:B------:R-:W-:Y:S02]  /*3970*/  ISETP.GE.U32.AND P0, PT, R7, R18, PT ;  /* 0x000000120700720c */ /* 0x000fe40003f06070 */
[----:B------:R-:W-:Y:S01]  /*3980*/  VIMNMX R7, PT, PT, R10, 0x46a00000, PT ;  /* 0x46a000000a077848 */ /* 0x000fe20003fe0100 */
[----:B------:R-:W-:Y:S01]  /*3990*/  IMAD.MOV.U32 R10, RZ, RZ, RZ ;  /* 0x000000ffff0a7224 */ /* 0x000fe200078e00ff */
[----:B------:R-:W-:-:S05]  /*39a0*/  SEL R26, R26, 0x63400000, !P0 ;  /* 0x634000001a1a7807 */ /* 0x000fca0004000000 */
[----:B------:R-:W-:-:S04]  /*39b0*/  IMAD.IADD R7, R7, 0x1, -R26 ;  /* 0x0000000107077824 */ /* 0x000fc800078e0a1a */
        /* <DEDUP_REMOVED lines=12> */
[----:B------:R-:W-:Y:S01]  /*3a80*/  IMAD.MOV.U32 R12, RZ, RZ, RZ ;  /* 0x000000ffff0c7224 */ /* 0x000fe200078e00ff */
[----:B------:R-:W-:-:S05]  /*3a90*/  IADD3 R7, PT, PT, -R7, -0x43300000, RZ ;  /* 0xbcd0000007077810 */ /* 0x000fca0007ffe1ff */
[----:B------:R-:W-:-:S03]  /*3aa0*/  DFMA R12, R18, -R12, R24 ;  /* 0x8000000c120c722b */ /* 0x000fc60000000018 */
[----:B------:R-:W-:-:S07]  /*3ab0*/  LOP3.LUT R17, R11, R17, RZ, 0x3c, !PT ;  /* 0x000000110b117212 */ /* 0x000fce00078e3cff */
[----:B------:R-:W-:-:S04]  /*3ac0*/  FSETP.NEU.AND P0, PT, |R13|, R7, PT ;  /* 0x000000070d00720b */ /* 0x000fc80003f0d200 */
[----:B------:R-:W-:Y:S02]  /*3ad0*/  FSEL R18, R10, R18, !P0 ;  /* 0x000000120a127208 */ /* 0x000fe40004000000 */
[----:B------:R-:W-:Y:S01]  /*3ae0*/  FSEL R19, R17, R19, !P0 ;  /* 0x0000001311137208 */ /* 0x000fe20004000000 */
[----:B------:R-:W-:Y:S06]  /*3af0*/  BRA `(.L_x_102) ;  /* 0x0000000000547947 */ /* 0x000fec0003800000 */
.L_x_101:
        /* <DEDUP_REMOVED lines=16> */
.L_x_104:
[----:B------:R-:W-:Y:S01]  /*3c00*/  LOP3.LUT R19, R13, 0x80000, RZ, 0xfc, !PT ;  /* 0x000800000d137812 */ /* 0x000fe200078efcff */
[----:B------:R-:W-:Y:S01]  /*3c10*/  IMAD.MOV.U32 R18, RZ, RZ, R12 ;  /* 0x000000ffff127224 */ /* 0x000fe200078e000c */
[----:B------:R-:W-:Y:S06]  /*3c20*/  BRA `(.L_x_102) ;  /* 0x0000000000087947 */ /* 0x000fec0003800000 */
.L_x_103:
[----:B------:R-:W-:Y:S01]  /*3c30*/  LOP3.LUT R19, R11, 0x80000, RZ, 0xfc, !PT ;  /* 0x000800000b137812 */ /* 0x000fe200078efcff */
[----:B------:R-:W-:-:S07]  /*3c40*/  IMAD.MOV.U32 R18, RZ, RZ, R10 ;  /* 0x000000ffff127224 */ /* 0x000fce00078e000a */
.L_x_102:
[----:B------:R-:W-:Y:S05]  /*3c50*/  BSYNC.RECONVERGENT B2 ;  /* 0x0000000000027941 */ /* 0x000fea0003800200 */
.L_x_100:
[----:B------:R-:W-:Y:S02]  /*3c60*/  IMAD.MOV.U32 R7, RZ, RZ, 0x0 ;  /* 0x00000000ff077424 */ /* 0x000fe400078e00ff */
[----:B------:R-:W-:Y:S02]  /*3c70*/  IMAD.MOV.U32 R10, RZ, RZ, R18 ;  /* 0x000000ffff0a7224 */ /* 0x000fe400078e0012 */
[----:B------:R-:W-:Y:S01]  /*3c80*/  IMAD.MOV.U32 R11, RZ, RZ, R19 ;  /* 0x000000ffff0b7224 */ /* 0x000fe200078e0013 */
[----:B------:R-:W-:Y:S06]  /*3c90*/  RET.REL.NODEC R6 `(Update_State) ;  /* 0xffffffc006d87950 */ /* 0x000fec0003c3ffff */
        .weak           $__internal_3_$__cuda_sm20_dsqrt_rn_f64_mediumpath_v1
        .type           $__internal_3_$__cuda_sm20_dsqrt_rn_f64_mediumpath_v1,@function
        .size           $__internal_3_$__cuda_sm20_dsqrt_rn_f64_mediumpath_v1,($Update_State$__internal_trig_reduction_slowpathd - $__internal_3_$__cuda_sm20_dsqrt_rn_f64_mediumpath_v1)
$__internal_3_$__cuda_sm20_dsqrt_rn_f64_mediumpath_v1:
[----:B------:R-:W-:Y:S01]  /*3ca0*/  ISETP.GE.U32.AND P1, PT, R7, -0x3400000, PT ;  /* 0xfcc000000700780c */ /* 0x000fe20003f26070 */
[----:B------:R-:W-:Y:S01]  /*3cb0*/  BSSY.RECONVERGENT B1, `(.L_x_105) ;  /* 0x0000026000017945 */ /* 0x000fe20003800200 */
[----:B------:R-:W-:Y:S02]  /*3cc0*/  IMAD.MOV.U32 R16, RZ, RZ, R14 ;  /* 0x000000ffff107224 */ /* 0x000fe400078e000e */
[----:B------:R-:W-:Y:S02]  /*3cd0*/  IMAD.MOV.U32 R7, RZ, RZ, R19 ;  /* 0x000000ffff077224 */ /* 0x000fe400078e0013 */
[----:B------:R-:W-:-:S07]  /*3ce0*/  IMAD.MOV.U32 R14, RZ, RZ, R0 ;  /* 0x000000ffff0e7224 */ /* 0x000fce00078e0000 */
        /* <DEDUP_REMOVED lines=9> */
.L_x_106:
        /* <DEDUP_REMOVED lines=24> */
.L_x_108:
[----:B------:R-:W-:-:S11]  /*3f00*/  DADD R6, R16, R16 ;  /* 0x0000000010067229 */ /* 0x000fd60000000010 */
.L_x_107:
[----:B------:R-:W-:Y:S05]  /*3f10*/  BSYNC.RECONVERGENT B1 ;  /* 0x0000000000017941 */ /* 0x000fea0003800200 */
.L_x_105:
[----:B------:R-:W-:Y:S02]  /*3f20*/  IMAD.MOV.U32 R19, RZ, RZ, 0x0 ;  /* 0x00000000ff137424 */ /* 0x000fe400078e00ff */
[----:B------:R-:W-:Y:S02]  /*3f30*/  IMAD.MOV.U32 R10, RZ, RZ, R6 ;  /* 0x000000ffff0a7224 */ /* 0x000fe400078e0006 */
[----:B------:R-:W-:Y:S01]  /*3f40*/  IMAD.MOV.U32 R11, RZ, RZ, R7 ;  /* 0x000000ffff0b7224 */ /* 0x000fe200078e0007 */
[----:B------:R-:W-:Y:S06]  /*3f50*/  RET.REL.NODEC R18 `(Update_State) ;  /* 0xffffffc012287950 */ /* 0x000fec0003c3ffff */
        .type           $Update_State$__internal_trig_reduction_slowpathd,@function
        .size           $Update_State$__internal_trig_reduction_slowpathd,(.L_x_207 - $Update_State$__internal_trig_reduction_slowpathd)
$Update_State$__internal_trig_reduction_slowpathd:
[----:B------:R-:W-:Y:S01]  /*3f60*/  SHF.R.U32.HI R13, RZ, 0x14, R15 ;  /* 0x00000014ff0d7819 */ /* 0x000fe2000001160f */
        /* <DEDUP_REMOVED lines=16> */
[----:B------:R-:W-:Y:S01]  /*4070*/  IADD3 R12, PT, PT, RZ, -R12, -R25 ;  /* 0x8000000cff0c7210 */ /* 0x000fe20007ffe819 */
[----:B------:R-:W-:Y:S01]  /*4080*/  BSSY.RECONVERGENT B1, `(.L_x_112) ;  /* 0x0000023000017945 */ /* 0x000fe20003800200 */
[C---:B------:R-:W-:Y:S01]  /*4090*/  SHF.L.U64.HI R25, R11.reuse, 0xb, R15 ;  /* 0x0000000b0b197819 */ /* 0x040fe2000001020f */
[----:B------:R-:W-:Y:S01]  /*40a0*/  IMAD.SHL.U32 R11, R11, 0x800, RZ ;  /* 0x000008000b0b7824 */ /* 0x000fe200078e00ff */
[----:B------:R-:W-:Y:S01]  /*40b0*/  CS2R R26, SRZ ;  /* 0x00000000001a7805 */ /* 0x000fe2000001ff00 */
[----:B------:R-:W-:Y:S01]  /*40c0*/  IMAD.MOV.U32 R24, RZ, RZ, RZ ;  /* 0x000000ffff187224 */ /* 0x000fe200078e00ff */
[----:B------:R-:W-:-:S07]  /*40d0*/  LOP3.LUT R25, R25, 0x80000000, RZ, 0xfc, !PT ;  /* 0x8000000019197812 */ /* 0x000fce00078efcff */
.L_x_113:
[----:B------:R-:W1:Y:S01]  /*40e0*/  LDC.64 R28, c[0x4][RZ] ;  /* 0x01000000ff1c7b82 */ /* 0x000e620000000a00 */
[----:B0-----:R-:W-:Y:S02]  /*40f0*/  R2UR UR6, R8 ;  /* 0x00000000080672ca */ /* 0x001fe400000e0000 */
[----:B------:R-:W-:Y:S01]  /*4100*/  R2UR UR7, R9 ;  /* 0x00000000090772ca */ /* 0x000fe200000e0000 */
[----:B-1----:R-:W-:-:S12]  /*4110*/  IMAD.WIDE R28, R10, 0x8, R28 ;  /* 0x000000080a1c7825 */ /* 0x002fd800078e021c */
[----:B------:R-:W2:Y:S01]  /*4120*/  LDG.E.64.CONSTANT R28, desc[UR6][R28.64] ;  /* 0x000000061c1c7981 */ /* 0x000ea2000c1e9b00 */
[----:B------:R-:W-:Y:S02]  /*4130*/  IMAD.MOV.U32 R30, RZ, RZ, R26 ;  /* 0x000000ffff1e7224 */ /* 0x000fe400078e001a */
[----:B------:R-:W-:Y:S02]  /*4140*/  IMAD.MOV.U32 R31, RZ, RZ, R27 ;  /* 0x000000ffff1f7224 */ /* 0x000fe400078e001b */
[----:B------:R-:W-:Y:S02]  /*4150*/  VIADD R12, R12, 0x1 ;  /* 0x000000010c0c7836 */ /* 0x000fe40000000000 */
[----:B------:R-:W-:Y:S02]  /*4160*/  VIADD R10, R10, 0x1 ;  /* 0x000000010a0a7836 */ /* 0x000fe40000000000 */
[----:B--2---:R-:W-:-:S04]  /*4170*/  IMAD.WIDE.U32 R30, P3, R28, R11, R30 ;  /* 0x0000000b1c1e7225 */ /* 0x004fc8000786001e */
[----:B------:R-:W-:Y:S02]  /*4180*/  IMAD R26, R28, R25, RZ ;  /* 0x000000191c1a7224 */ /* 0x000fe400078e02ff */
[----:B------:R-:W-:Y:S02]  /*4190*/  IMAD R27, R29, R11, RZ ;  /* 0x0000000b1d1b7224 */ /* 0x000fe400078e02ff */
[----:B------:R-:W-:Y:S01]  /*41a0*/  IMAD.MOV.U32 R32, RZ, RZ, R30 ;  /* 0x000000ffff207224 */ /* 0x000fe200078e001e */
[----:B------:R-:W-:Y:S01]  /*41b0*/  IADD3 R26, P0, PT, R26, R31, RZ ;  /* 0x0000001f1a1a7210 */ /* 0x000fe20007f1e0ff */
[C---:B------:R-:W-:Y:S02]  /*41c0*/  IMAD R30, R24.reuse, 0x8, R1 ;  /* 0x00000008181e7824 */ /* 0x040fe400078e0201 */
[----:B------:R-:W-:Y:S01]  /*41d0*/  VIADD R24, R24, 0x1 ;  /* 0x0000000118187836 */ /* 0x000fe20000000000 */
[----:B------:R-:W-:Y:S01]  /*41e0*/  IADD3 R33, P1, PT, R27, R26, RZ ;  /* 0x0000001a1b217210 */ /* 0x000fe20007f3e0ff */
[----:B------:R-:W-:-:S04]  /*41f0*/  IMAD.HI.U32 R27, R28, R25, RZ ;  /* 0x000000191c1b7227 */ /* 0x000fc800078e00ff */
[C---:B------:R-:W-:Y:S01]  /*4200*/  IMAD.HI.U32 R26, R29.reuse, R11, RZ ;  /* 0x0000000b1d1a7227 */ /* 0x040fe200078e00ff */
[----:B------:R1:W-:Y:S03]  /*4210*/  STL.64 [R30], R32 ;  /* 0x000000201e007387 */ /* 0x0003e60000100a00 */
[----:B------:R-:W-:Y:S02]  /*4220*/  IMAD.X R27, RZ, RZ, R27, P3 ;  /* 0x000000ffff1b7224 */ /* 0x000fe400018e061b */
[----:B------:R-:W-:-:S03]  /*4230*/  IMAD.HI.U32 R28, R29, R25, RZ ;  /* 0x000000191d1c7227 */ /* 0x000fc600078e00ff */
[----:B------:R-:W-:Y:S01]  /*4240*/  IADD3.X R26, P0, PT, R26, R27, RZ, P0, !PT ;  /* 0x0000001b1a1a7210 */ /* 0x000fe2000071e4ff */
[----:B------:R-:W-:-:S04]  /*4250*/  IMAD R29, R29, R25, RZ ;  /* 0x000000191d1d7224 */ /* 0x000fc800078e02ff */
[----:B------:R-:W-:Y:S01]  /*4260*/  IMAD.X R28, RZ, RZ, R28, P0 ;  /* 0x000000ffff1c7224 */ /* 0x000fe200000e061c */
[----:B------:R-:W-:Y:S02]  /*4270*/  ISETP.NE.AND P0, PT, R12, -0xf, PT ;  /* 0xfffffff10c00780c */ /* 0x000fe40003f05270 */
[----:B------:R-:W-:-:S05]  /*4280*/  IADD3.X R26, P1, PT, R29, R26, RZ, P1, !PT ;  /* 0x0000001a1d1a7210 */ /* 0x000fca0000f3e4ff */
[----:B------:R-:W-:-:S06]  /*4290*/  IMAD.X R27, RZ, RZ, R28, P1 ;  /* 0x000000ffff1b7224 */ /* 0x000fcc00008e061c */
[----:B-1----:R-:W-:Y:S05]  /*42a0*/  @P0 BRA `(.L_x_113) ;  /* 0xfffffffc008c0947 */ /* 0x002fea000383ffff */
[----:B------:R-:W-:Y:S05]  /*42b0*/  BSYNC.RECONVERGENT B1 ;  /* 0x0000000000017941 */ /* 0x000fea0003800200 */
.L_x_112:
[----:B------:R-:W-:-:S05]  /*42c0*/  LOP3.LUT R8, R13, 0x7ff, RZ, 0xc0, !PT ;  /* 0x000007ff0d087812 */ /* 0x000fca00078ec0ff */
[----:B------:R-:W-:-:S05]  /*42d0*/  VIADD R8, R8, 0xfffffc00 ;  /* 0xfffffc0008087836 */ /* 0x000fca0000000000 */
[----:B------:R-:W-:Y:S02]  /*42e0*/  SHF.R.U32.HI R9, RZ, 0x6, R8 ;  /* 0x00000006ff097819 */ /* 0x000fe40000011608 */
[----:B------:R-:W-:Y:S02]  /*42f0*/  ISETP.GE.U32.AND P0, PT, R8, 0x80, PT ;  /* 0x000000800800780c */ /* 0x000fe40003f06070 */
[----:B------:R-:W-:-:S04]  /*4300*/  IADD3 R9, PT, PT, -R9, 0x13, RZ ;  /* 0x0000001309097810 */ /* 0x000fc80007ffe1ff */
[----:B------:R-:W-:-:S07]  /*4310*/  SEL R10, R9, 0x12, P0 ;  /* 0x00000012090a7807 */ /* 0x000fce0000000000 */
.L_x_111:
[----:B------:R-:W-:Y:S05]  /*4320*/  BSYNC.RECONVERGENT B0 ;  /* 0x0000000000007941 */ /* 0x000fea0003800200 */
.L_x_110:
[C---:B------:R-:W-:Y:S02]  /*4330*/  LOP3.LUT R8, R13.reuse, 0x7ff, RZ, 0xc0, !PT ;  /* 0x000007ff0d087812 */ /* 0x040fe400078ec0ff */
[----:B------:R-:W-:-:S03]  /*4340*/  LOP3.LUT P0, R25, R13, 0x3f, RZ, 0xc0, !PT ;  /* 0x0000003f0d197812 */ /* 0x000fc6000780c0ff */
[----:B------:R-:W-:-:S05]  /*4350*/  VIADD R8, R8, 0xfffffc00 ;  /* 0xfffffc0008087836 */ /* 0x000fca0000000000 */
[----:B------:R-:W-:-:S05]  /*4360*/  SHF.R.U32.HI R9, RZ, 0x6, R8 ;  /* 0x00000006ff097819 */ /* 0x000fca0000011608 */
[----:B------:R-:W-:-:S04]  /*4370*/  IMAD.IADD R8, R9, 0x1, R10 ;  /* 0x0000000109087824 */ /* 0x000fc800078e020a */
[----:B------:R-:W-:-:S05]  /*4380*/  IMAD.U32 R31, R8, 0x8, R1 ;  /* 0x00000008081f7824 */ /* 0x000fca00078e0001 */
[----:B------:R0:W-:Y:S04]  /*4390*/  STL.64 [R31+-0x78], R26 ;  /* 0xffff881a1f007387 */ /* 0x0001e80000100a00 */
[----:B------:R-:W2:Y:S04]  /*43a0*/  @P0 LDL.64 R12, [R1+0x8] ;  /* 0x00000800010c0983 */ /* 0x000ea80000100a00 */
[----:B------:R-:W3:Y:S04]  /*43b0*/  LDL.64 R8, [R1+0x10] ;  /* 0x0000100001087983 */ /* 0x000ee80000100a00 */
[----:B------:R-:W4:Y:S01]  /*43c0*/  LDL.64 R10, [R1+0x18] ;  /* 0x00001800010a7983 */ /* 0x000f220000100a00 */
[----:B------:R-:W-:Y:S01]  /*43d0*/  BSSY.RECONVERGENT B0, `(.L_x_114) ;  /* 0x0000035000007945 */ /* 0x000fe20003800200 */
[----:B--2---:R-:W-:-:S02]  /*43e0*/  @P0 SHF.R.U64 R30, R12, 0x1, R13 ;  /* 0x000000010c1e0819 */ /* 0x004fc4000000120d */
[----:B------:R-:W-:Y:S02]  /*43f0*/  @P0 SHF.R.U32.HI R28, RZ, 0x1, R13 ;  /* 0x00000001ff1c0819 */ /* 0x000fe4000001160d */
[----:B------:R-:W-:Y:S02]  /*4400*/  @P0 LOP3.LUT R13, R25, 0x3f, RZ, 0x3c, !PT ;  /* 0x0000003f190d0812 */ /* 0x000fe400078e3cff */
[----:B---3--:R-:W-:Y:S02]  /*4410*/  @P0 SHF.L.U32 R29, R8, R25, RZ ;  /* 0x00000019081d0219 */ /* 0x008fe400000006ff */
[----:B------:R-:W-:Y:S02]  /*4420*/  @P0 SHF.R.U64 R30, R30, R13, R28 ;  /* 0x0000000d1e1e0219 */ /* 0x000fe4000000121c */
[--C-:B------:R-:W-:Y:S02]  /*4430*/  @P0 SHF.R.U32.HI R12, RZ, 0x1, R9.reuse ;  /* 0x00000001ff0c0819 */ /* 0x100fe40000011609 */
[----:B------:R-:W-:-:S02]  /*4440*/  @P0 SHF.R.U64 R24, R8, 0x1, R9 ;  /* 0x0000000108180819 */ /* 0x000fc40000001209 */
[----:B0-----:R-:W-:Y:S02]  /*4450*/  @P0 SHF.L.U64.HI R26, R8, R25, R9 ;  /* 0x00000019081a0219 */ /* 0x001fe40000010209 */
[----:B------:R-:W-:Y:S02]  /*4460*/  @P0 SHF.R.U32.HI R27, RZ, R13, R28 ;  /* 0x0000000dff1b0219 */ /* 0x000fe4000001161c */
[----:B------:R-:W-:Y:S02]  /*4470*/  @P0 LOP3.LUT R8, R29, R30, RZ, 0xfc, !PT ;  /* 0x0000001e1d080212 */ /* 0x000fe400078efcff */
[----:B----4-:R-:W-:Y:S02]  /*4480*/  @P0 SHF.L.U32 R28, R10, R25, RZ ;  /* 0x000000190a1c0219 */ /* 0x010fe400000006ff */
[----:B------:R-:W-:Y:S02]  /*4490*/  @P0 SHF.R.U64 R29, R24, R13, R12 ;  /* 0x0000000d181d0219 */ /* 0x000fe4000000120c */
[----:B------:R-:W-:-:S02]  /*44a0*/  @P0 LOP3.LUT R9, R26, R27, RZ, 0xfc, !PT ;  /* 0x0000001b1a090212 */ /* 0x000fc400078efcff */
[----:B------:R-:W-:Y:S01]  /*44b0*/  @P0 SHF.R.U32.HI R24, RZ, R13, R12 ;  /* 0x0000000dff180219 */ /* 0x000fe2000001160c */
[----:B------:R-:W-:Y:S01]  /*44c0*/  IMAD.SHL.U32 R12, R8, 0x4, RZ ;  /* 0x00000004080c7824 */ /* 0x000fe200078e00ff */
[----:B------:R-:W-:Y:S02]  /*44d0*/  @P0 SHF.L.U64.HI R25, R10, R25, R11 ;  /* 0x000000190a190219 */ /* 0x000fe4000001020b */
[----:B------:R-:W-:Y:S02]  /*44e0*/  @P0 LOP3.LUT R10, R28, R29, RZ, 0xfc, !PT ;  /* 0x0000001d1c0a0212 */ /* 0x000fe400078efcff */
[----:B------:R-:W-:Y:S02]  /*44f0*/  SHF.L.U64.HI R8, R8, 0x2, R9 ;  /* 0x0000000208087819 */ /* 0x000fe40000010209 */
[----:B------:R-:W-:Y:S02]  /*4500*/  @P0 LOP3.LUT R11, R25, R24, RZ, 0xfc, !PT ;  /* 0x00000018190b0212 */ /* 0x000fe400078efcff */
[----:B------:R-:W-:-:S02]  /*4510*/  SHF.L.W.U32.HI R9, R9, 0x2, R10 ;  /* 0x0000000209097819 */ /* 0x000fc40000010e0a */
[----:B------:R-:W-:Y:S02]  /*4520*/  IADD3 RZ, P0, PT, RZ, -R12, RZ ;  /* 0x8000000cffff7210 */ /* 0x000fe40007f1e0ff */
[----:B------:R-:W-:Y:S02]  /*4530*/  LOP3.LUT R13, RZ, R8, RZ, 0x33, !PT ;  /* 0x00000008ff0d7212 */ /* 0x000fe400078e33ff */
[----:B------:R-:W-:Y:S02]  /*4540*/  SHF.L.W.U32.HI R10, R10, 0x2, R11 ;  /* 0x000000020a0a7819 */ /* 0x000fe40000010e0b */
[----:B------:R-:W-:Y:S02]  /*4550*/  LOP3.LUT R24, RZ, R9, RZ, 0x33, !PT ;  /* 0x00000009ff187212 */ /* 0x000fe400078e33ff */
[----:B------:R-:W-:Y:S02]  /*4560*/  IADD3.X R13, P0, PT, RZ, R13, RZ, P0, !PT ;  /* 0x0000000dff0d7210 */ /* 0x000fe4000071e4ff */
[----:B------:R-:W-:-:S02]  /*4570*/  LOP3.LUT R25, RZ, R10, RZ, 0x33, !PT ;  /* 0x0000000aff197212 */ /* 0x000fc400078e33ff */
[----:B------:R-:W-:Y:S02]  /*4580*/  IADD3.X R24, P1, PT, RZ, R24, RZ, P0, !PT ;  /* 0x00000018ff187210 */ /* 0x000fe4000073e4ff */
        /* <DEDUP_REMOVED lines=25> */
.L_x_115:
[----:B------:R-:W-:Y:S05]  /*4720*/  BSYNC.RECONVERGENT B0 ;  /* 0x0000000000007941 */ /* 0x000fea0003800200 */
.L_x_114:
        /* <DEDUP_REMOVED lines=36> */
.L_x_109:
[----:B------:R-:W-:Y:S02]  /*4970*/  IMAD.MOV.U32 R9, RZ, RZ, R15 ;  /* 0x000000ffff097224 */ /* 0x000fe400078e000f */
[----:B------:R-:W-:Y:S02]  /*4980*/  IMAD.MOV.U32 R15, RZ, RZ, 0x0 ;  /* 0x00000000ff0f7424 */ /* 0x000fe400078e00ff */
[----:B------:R-:W-:Y:S02]  /*4990*/  IMAD.MOV.U32 R28, RZ, RZ, R10 ;  /* 0x000000ffff1c7224 */ /* 0x000fe400078e000a */
[----:B------:R-:W-:Y:S01]  /*49a0*/  IMAD.MOV.U32 R8, RZ, RZ, R11 ;  /* 0x000000ffff087224 */ /* 0x000fe200078e000b */
[----:B------:R-:W-:Y:S06]  /*49b0*/  RET.REL.NODEC R14 `(Update_State) ;  /* 0xffffffb40e907950 */ /* 0x000fec0003c3ffff */
.L_x_116:
        /* <DEDUP_REMOVED lines=12> */
.L_x_207:


//--------------------- .text.Comp_Force          --------------------------
	.section	.text.Comp_Force,"ax",@progbits
	.align	128
        .global         Comp_Force
        .type           Comp_Force,@function
        .size           Comp_Force,(.L_x_211 - Comp_Force)
        .other          Comp_Force,@"STO_CUDA_ENTRY STV_DEFAULT"
Comp_Force:
.text.Comp_Force:
[----:B------:R-:W0:Y:S01]  /*0000*/  LDC R1, c[0x0][0x37c] ;  /* 0x0000df00ff017b82 */ /* 0x000e220000000800 */
[----:B------:R-:W1:Y:S07]  /*0010*/  S2R R3, SR_TID.X ;  /* 0x0000000000037919 */ /* 0x000e6e0000002100 */
[----:B------:R-:W1:Y:S01]  /*0020*/  S2UR UR4, SR_CTAID.X ;  /* 0x00000000000479c3 */ /* 0x000e620000002500 */
[----:B------:R-:W2:Y:S01]  /*0030*/  LDCU UR6, c[0x0][0x3c0] ;  /* 0x00007800ff0677ac */ /* 0x000ea20008000800 */
[----:B0-----:R-:W-:Y:S01]  /*0040*/  VIADD R1, R1, 0xffffffd8 ;  /* 0xffffffd801017836 */ /* 0x001fe20000000000 */
[----:B------:R-:W0:Y:S05]  /*0050*/  S2R R5, SR_TID.Y ;  /* 0x0000000000057919 */ /* 0x000e2a0000002200 */
[----:B------:R-:W1:Y:S08]  /*0060*/  LDC R0, c[0x0][0x360] ;  /* 0x0000d800ff007b82 */ /* 0x000e700000000800 */
[----:B------:R-:W0:Y:S08]  /*0070*/  S2UR UR5, SR_CTAID.Y ;  /* 0x00000000000579c3 */ /* 0x000e300000002600 */
[----:B------:R-:W0:Y:S01]  /*0080*/  LDC R2, c[0x0][0x364] ;  /* 0x0000d900ff027b82 */ /* 0x000e220000000800 */
[----:B-1----:R-:W-:-:S02]  /*0090*/  IMAD R0, R0, UR4, R3 ;  /* 0x0000000400007c24 */ /* 0x002fc4000f8e0203 */
[----:B0-----:R-:W-:-:S05]  /*00a0*/  IMAD R3, R2, UR5, R5 ;  /* 0x0000000502037c24 */ /* 0x001fca000f8e0205 */
[----:B------:R-:W-:-:S04]  /*00b0*/  VIMNMX R2, PT, PT, R0, R3, !PT ;  /* 0x0000000300027248 */ /* 0x000fc80007fe0100 */
[----:B--2---:R-:W-:-:S04]  /*00c0*/  ISETP.GE.AND P0, PT, R2, UR6, PT ;  /* 0x0000000602007c0c */ /* 0x004fc8000bf06270 */
[----:B------:R-:W-:-:S13]  /*00d0*/  ISETP.EQ.OR P0, PT, R0, R3, P0 ;  /* 0x000000030000720c */ /* 0x000fda0000702670 */
[----:B------:R-:W-:Y:S05]  /*00e0*/  @P0 EXIT ;  /* 0x000000000000094d */ /* 0x000fea0003800000 */
[----:B------:R-:W0:Y:S01]  /*00f0*/  LDC.64 R16, c[0x0][0x388] ;  /* 0x0000e200ff107b82 */ /* 0x000e220000000a00 */
[----:B------:R-:W1:Y:S07]  /*0100*/  LDCU.64 UR4, c[0x0][0x358] ;  /* 0x00006b00ff0477ac */ /* 0x000e6e0008000a00 */
[----:B------:R-:W2:Y:S01]  /*0110*/  LDC.64 R12, c[0x0][0x380] ;  /* 0x0000e000ff0c7b82 */ /* 0x000ea20000000a00 */
[----:B0-----:R-:W-:-:S04]  /*0120*/  IMAD.WIDE.U32 R14, R3, 0x8, R16 ;  /* 0x00000008030e7825 */ /* 0x001fc800078e0010 */
[C---:B------:R-:W-:Y:S01]  /*0130*/  IMAD.WIDE R16, R0.reuse, 0x8, R16 ;  /* 0x0000000800107825 */ /* 0x040fe200078e0210 */
[----:B-1----:R-:W3:Y:S03]  /*0140*/  LDG.E.64 R4, desc[UR4][R14.64] ;  /* 0x000000040e047981 */ /* 0x002ee6000c1e1b00 */
[--C-:B--2---:R-:W-:Y:S02]  /*0150*/  IMAD.WIDE.U32 R8, R3, 0x8, R12.reuse ;  /* 0x0000000803087825 */ /* 0x104fe400078e000c */
[----:B------:R-:W3:Y:S02]  /*0160*/  LDG.E.64 R16, desc[UR4][R16.64] ;  /* 0x0000000410107981 */ /* 0x000ee4000c1e1b00 */
[----:B------:R-:W-:Y:S02]  /*0170*/  IMAD.WIDE R12, R0, 0x8, R12 ;  /* 0x00000008000c7825 */ /* 0x000fe400078e020c */
[----:B------:R-:W2:Y:S04]  /*0180*/  LDG.E.64 R8, desc[UR4][R8.64] ;  /* 0x0000000408087981 */ /* 0x000ea8000c1e1b00 */
[----:B------:R-:W2:Y:S01]  /*0190*/  LDG.E.64 R10, desc[UR4][R12.64] ;  /* 0x000000040c0a7981 */ /* 0x000ea2000c1e1b00 */
[----:B------:R-:W-:Y:S01]  /*01a0*/  UMOV UR6, 0x812dea11 ;  /* 0x812dea1100067882 */ /* 0x000fe20000000000 */
[----:B------:R-:W-:Y:S01]  /*01b0*/  UMOV UR7, 0x3d719799 ;  /* 0x3d71979900077882 */ /* 0x000fe20000000000 */
[----:B------:R-:W-:Y:S01]  /*01c0*/  BSSY.RECONVERGENT B0, `(.L_x_117) ;  /* 0x0000015000007945 */ /* 0x000fe20003800200 */
[----:B---3--:R-:W-:-:S02]  /*01d0*/  DADD R4, R4, -R16 ;  /* 0x0000000004047229 */ /* 0x008fc40000000810 */
[----:B--2---:R-:W-:-:S06]  /*01e0*/  DADD R10, R8, -R10 ;  /* 0x00000000080a7229 */ /* 0x004fcc000000080a */
[----:B------:R-:W-:-:S08]  /*01f0*/  DMUL R6, R4, R4 ;  /* 0x0000000404067228 */ /* 0x000fd00000000000 */
[----:B------:R-:W-:-:S08]  /*0200*/  DFMA R6, R10, R10, R6 ;  /* 0x0000000a0a06722b */ /* 0x000fd00000000006 */
[----:B------:R-:W-:-:S06]  /*0210*/  DADD R14, R6, UR6 ;  /* 0x00000006060e7e29 */ /* 0x000fcc0008000000 */
[----:B------:R-:W0:Y:S04]  /*0220*/  MUFU.RCP64H R17, R15 ;  /* 0x0000000f00117308 */ /* 0x000e280000001800 */
[----:B------:R-:W-:-:S05]  /*0230*/  VIADD R16, R15, 0x300402 ;  /* 0x003004020f107836 */ /* 0x000fca0000000000 */
[----:B------:R-:W-:Y:S01]  /*0240*/  FSETP.GEU.AND P0, PT, |R16|, 5.8789094863358348022e-39, PT ;  /* 0x004004021000780b */ /* 0x000fe20003f0e200 */
[----:B0-----:R-:W-:-:S08]  /*0250*/  DFMA R18, -R14, R16, 1 ;  /* 0x3ff000000e12742b */ /* 0x001fd00000000110 */
[----:B------:R-:W-:-:S08]  /*0260*/  DFMA R18, R18, R18, R18 ;  /* 0x000000121212722b */ /* 0x000fd00000000012 */
[----:B------:R-:W-:-:S08]  /*0270*/  DFMA R18, R16, R18, R16 ;  /* 0x000000121012722b */ /* 0x000fd00000000010 */
[----:B------:R-:W-:-:S08]  /*0280*/  DFMA R12, -R14, R18, 1 ;  /* 0x3ff000000e0c742b */ /* 0x000fd00000000112 */
[----:B------:R-:W-:Y:S01]  /*0290*/  DFMA R12, R18, R12, R18 ;  /* 0x0000000c120c722b */ /* 0x000fe20000000012 */
[----:B------:R-:W-:Y:S10]  /*02a0*/  @P0 BRA `(.L_x_118) ;  /* 0x0000000000180947 */ /* 0x000ff40003800000 */
[----:B------:R-:W-:Y:S01]  /*02b0*/  LOP3.LUT R2, R15, 0x7fffffff, RZ, 0xc0, !PT ;  /* 0x7fffffff0f027812 */ /* 0x000fe200078ec0ff */
[----:B------:R-:W-:Y:S02]  /*02c0*/  IMAD.MOV.U32 R8, RZ, RZ, R14 ;  /* 0x000000ffff087224 */ /* 0x000fe400078e000e */
[----:B------:R-:W-:Y:S02]  /*02d0*/  IMAD.MOV.U32 R9, RZ, RZ, R15 ;  /* 0x000000ffff097224 */ /* 0x000fe400078e000f */
[----:B------:R-:W-:Y:S01]  /*02e0*/  VIADD R14, R2, 0xfff00000 ;  /* 0xfff00000020e7836 */ /* 0x000fe20000000000 */
[----:B------:R-:W-:-:S07]  /*02f0*/  MOV R2, 0x310 ;  /* 0x0000031000027802 */ /* 0x000fce0000000f00 */
[----:B------:R-:W-:Y:S05]  /*0300*/  CALL.REL.NOINC `($__internal_4_$__cuda_sm20_dblrcp_rn_slowpath_v3) ;  /* 0x0000001c00c07944 */ /* 0x000fea0003c00000 */
.L_x_118:
[----:B------:R-:W-:Y:S05]  /*0310*/  BSYNC.RECONVERGENT B0 ;  /* 0x0000000000007941 */ /* 0x000fea0003800200 */
.L_x_117:
[----:B------:R-:W0:Y:S01]  /*0320*/  MUFU.RSQ64H R15, R13 ;  /* 0x0000000d000f7308 */ /* 0x000e220000001c00 */
[----:B------:R-:W-:Y:S01]  /*0330*/  VIADD R14, R13, 0xfcb00000 ;  /* 0xfcb000000d0e7836 */ /* 0x000fe20000000000 */
[----:B------:R-:W-:Y:S01]  /*0340*/  BSSY.RECONVERGENT B0, `(.L_x_119) ;  /* 0x0000013000007945 */ /* 0x000fe20003800200 */
[----:B------:R-:W-:Y:S02]  /*0350*/  IMAD.MOV.U32 R16, RZ, RZ, 0x0 ;  /* 0x00000000ff107424 */ /* 0x000fe400078e00ff */
[----:B------:R-:W-:Y:S01]  /*0360*/  IMAD.MOV.U32 R17, RZ, RZ, 0x3fd80000 ;  /* 0x3fd80000ff117424 */ /* 0x000fe200078e00ff */
[----:B------:R-:W-:Y:S01]  /*0370*/  ISETP.GE.U32.AND P0, PT, R14, 0x7ca00000, PT ;  /* 0x7ca000000e00780c */ /* 0x000fe20003f06070 */
[----:B0-----:R-:W-:-:S08]  /*0380*/  DMUL R8, R14, R14 ;  /* 0x0000000e0e087228 */ /* 0x001fd00000000000 */
[----:B------:R-:W-:-:S08]  /*0390*/  DFMA R8, -R8, R12, 1 ;  /* 0x3ff000000808742b */ /* 0x000fd0000000010c */
        /* <DEDUP_REMOVED lines=9> */
[----:B------:R-:W-:-:S07]  /*0430*/  MOV R2, 0x450 ;  /* 0x0000045000027802 */ /* 0x000fce0000000f00 */
[----:B------:R-:W-:Y:S05]  /*0440*/  CALL.REL.NOINC `($__internal_6_$__cuda_sm20_dsqrt_rn_f64_mediumpath_v1) ;  /* 0x00000024008c7944 */ /* 0x000fea0003c00000 */
[----:B------:R-:W-:Y:S02]  /*0450*/  IMAD.MOV.U32 R8, RZ, RZ, R12 ;  /* 0x000000ffff087224 */ /* 0x000fe400078e000c */
[----:B------:R-:W-:-:S07]  /*0460*/  IMAD.MOV.U32 R9, RZ, RZ, R13 ;  /* 0x000000ffff097224 */ /* 0x000fce00078e000d */
.L_x_120:
[----:B------:R-:W-:Y:S05]  /*0470*/  BSYNC.RECONVERGENT B0 ;  /* 0x0000000000007941 */ /* 0x000fea0003800200 */
.L_x_119:
[----:B------:R-:W0:Y:S02]  /*0480*/  LDC.64 R26, c[0x0][0x390] ;  /* 0x0000e400ff1a7b82 */ /* 0x000e240000000a00 */
[----:B0-----:R-:W-:-:S06]  /*0490*/  IMAD.WIDE.U32 R28, R3, 0x8, R26 ;  /* 0x00000008031c7825 */ /* 0x001fcc00078e001a */
[----:B------:R-:W2:Y:S01]  /*04a0*/  LDG.E.64 R28, desc[UR4][R28.64] ;  /* 0x000000041c1c7981 */ /* 0x000ea2000c1e1b00 */
[----:B------:R-:W-:-:S06]  /*04b0*/  IMAD.WIDE R26, R0, 0x8, R26 ;  /* 0x00000008001a7825 */ /* 0x000fcc00078e021a */
[----:B------:R-:W5:Y:S01]  /*04c0*/  LDG.E.64 R26, desc[UR4][R26.64] ;  /* 0x000000041a1a7981 */ /* 0x000f62000c1e1b00 */
[----:B------:R-:W-:Y:S01]  /*04d0*/  BSSY.RECONVERGENT B0, `(.L_x_121) ;  /* 0x000001f000007945 */ /* 0x000fe20003800200 */
        /* <DEDUP_REMOVED lines=24> */
[----:B-----5:R-:W-:Y:S05]  /*0660*/  CALL.REL.NOINC `($Comp_Force$__internal_trig_reduction_slowpathd) ;  /* 0x0000002400b87944 */ /* 0x020fea0003c00000 */
[----:B------:R-:W-:Y:S02]  /*0670*/  IMAD.MOV.U32 R2, RZ, RZ, R14 ;  /* 0x000000ffff027224 */ /* 0x000fe400078e000e */
[----:B------:R-:W-:Y:S02]  /*0680*/  IMAD.MOV.U32 R24, RZ, RZ, R32 ;  /* 0x000000ffff187224 */ /* 0x000fe400078e0020 */
[----:B------:R-:W-:-:S07]  /*0690*/  IMAD.MOV.U32 R25, RZ, RZ, R33 ;  /* 0x000000ffff197224 */ /* 0x000fce00078e0021 */
.L_x_124:
[----:B------:R-:W-:Y:S05]  /*06a0*/  BSYNC.RECONVERGENT B1 ;  /* 0x0000000000017941 */ /* 0x000fea0003800200 */
.L_x_123:
[----:B------:R-:W-:-:S07]  /*06b0*/  VIADD R2, R2, 0x1 ;  /* 0x0000000102027836 */ /* 0x000fce0000000000 */
.L_x_122:
[----:B------:R-:W-:Y:S05]  /*06c0*/  BSYNC.RECONVERGENT B0 ;  /* 0x0000000000007941 */ /* 0x000fea0003800200 */
.L_x_121:
        /* <DEDUP_REMOVED lines=10> */
[----:B------:R-:W-:Y:S01]  /*0770*/  DSETP.NEU.AND P1, PT, |R28|, +INF , PT ;  /* 0x7ff000001c00742a */ /* 0x000fe20003f2d200 */
[----:B------:R-:W-:Y:S01]  /*0780*/  BSSY.RECONVERGENT B0, `(.L_x_125) ;  /* 0x000002e000007945 */ /* 0x000fe20003800200 */
[----:B------:R-:W-:Y:S01]  /*0790*/  ISETP.NE.U32.AND P0, PT, R30, 0x1, PT ;  /* 0x000000011e00780c */ /* 0x000fe20003f05070 */
[----:B------:R-:W-:-:S03]  /*07a0*/  IMAD.MOV.U32 R30, RZ, RZ, 0x3da8ff83 ;  /* 0x3da8ff83ff1e7424 */ /* 0x000fc600078e00ff */
[----:B------:R-:W-:Y:S02]  /*07b0*/  FSEL R32, R32, -8.06006814911005101289e+34, !P0 ;  /* 0xf9785eba20207808 */ /* 0x000fe40004000000 */
[----:B------:R-:W-:Y:S01]  /*07c0*/  FSEL R33, -R30, 0.11223486810922622681, !P0 ;  /* 0x3de5db651e217808 */ /* 0x000fe20004000100 */
[----:B------:R-:W-:-:S08]  /*07d0*/  DMUL R30, R24, R24 ;  /* 0x00000018181e7228 */ /* 0x000fd00000000000 */
[----:B--2---:R-:W-:-:S08]  /*07e0*/  DFMA R12, R30, R32, R12 ;  /* 0x000000201e0c722b */ /* 0x004fd0000000000c */
        /* <DEDUP_REMOVED lines=10> */
[----:B------:R-:W-:Y:S01]  /*0890*/  LOP3.LUT P0, RZ, R2, 0x2, RZ, 0xc0, !PT ;  /* 0x0000000202ff7812 */ /* 0x000fe2000780c0ff */
[----:B------:R-:W-:-:S03]  /*08a0*/  @!P1 IMAD.MOV.U32 R2, RZ, RZ, RZ ;  /* 0x000000ffff029224 */ /* 0x000fc600078e00ff */
        /* <DEDUP_REMOVED lines=27> */
.L_x_126:
[----:B------:R-:W-:Y:S05]  /*0a60*/  BSYNC.RECONVERGENT B0 ;  /* 0x0000000000007941 */ /* 0x000fea0003800200 */
.L_x_125:
        /* <DEDUP_REMOVED lines=10> */
[----:B-----5:R-:W-:Y:S01]  /*0b10*/  DSETP.NEU.AND P2, PT, |R26|, +INF , PT ;  /* 0x7ff000001a00742a */ /* 0x020fe20003f4d200 */
        /* <DEDUP_REMOVED lines=15> */
[----:B------:R-:W-:Y:S01]  /*0c10*/  FSEL R15, R13, R31, !P0 ;  /* 0x0000001f0d0f7208 */ /* 0x000fe20004000000 */
[----:B------:R-:W-:Y:S01]  /*0c20*/  @!P2 DMUL R30, RZ, R26 ;  /* 0x0000001aff1ea228 */ /* 0x000fe20000000000 */
[----:B------:R-:W-:Y:S01]  /*0c30*/  LOP3.LUT P0, RZ, R2, 0x2, RZ, 0xc0, !PT ;  /* 0x0000000202ff7812 */ /* 0x000fe2000780c0ff */
[----:B------:R-:W-:-:S03]  /*0c40*/  @!P2 IMAD.MOV.U32 R2, RZ, RZ, 0x1 ;  /* 0x00000001ff02a424 */ /* 0x000fc600078e00ff */
[----:B------:R-:W-:-:S10]  /*0c50*/  DADD R12, RZ, -R14 ;  /* 0x00000000ff0c7229 */ /* 0x000fd4000000080e */
[----:B------:R-:W-:Y:S02]  /*0c60*/  FSEL R28, R14, R12, !P0 ;  /* 0x0000000c0e1c7208 */ /* 0x000fe40004000000 */
[----:B------:R-:W-:Y:S01]  /*0c70*/  FSEL R29, R15, R13, !P0 ;  /* 0x0000000d0f1d7208 */ /* 0x000fe20004000000 */
[----:B------:R-:W-:Y:S06]  /*0c80*/  @!P2 BRA `(.L_x_128) ;  /* 0x000000000068a947 */ /* 0x000fec0003800000 */
        /* <DEDUP_REMOVED lines=20> */
[----:B------:R-:W-:Y:S05]  /*0dd0*/  CALL.REL.NOINC `($Comp_Force$__internal_trig_reduction_slowpathd) ;  /* 0x0000001c00dc7944 */ /* 0x000fea0003c00000 */
[----:B------:R-:W-:Y:S02]  /*0de0*/  IMAD.MOV.U32 R2, RZ, RZ, R14 ;  /* 0x000000ffff027224 */ /* 0x000fe400078e000e */
[----:B------:R-:W-:Y:S02]  /*0df0*/  IMAD.MOV.U32 R30, RZ, RZ, R32 ;  /* 0x000000ffff1e7224 */ /* 0x000fe400078e0020 */
[----:B------:R-:W-:-:S07]  /*0e00*/  IMAD.MOV.U32 R31, RZ, RZ, R33 ;  /* 0x000000ffff1f7224 */ /* 0x000fce00078e0021 */
.L_x_130:
[----:B------:R-:W-:Y:S05]  /*0e10*/  BSYNC.RECONVERGENT B1 ;  /* 0x0000000000017941 */ /* 0x000fea0003800200 */
.L_x_129:
[----:B------:R-:W-:-:S07]  /*0e20*/  VIADD R2, R2, 0x1 ;  /* 0x0000000102027836 */ /* 0x000fce0000000000 */
.L_x_128:
[----:B------:R-:W-:Y:S05]  /*0e30*/  BSYNC.RECONVERGENT B0 ;  /* 0x0000000000007941 */ /* 0x000fea0003800200 */
.L_x_127:
        /* <DEDUP_REMOVED lines=16> */
[----:B--2---:R-:W-:Y:S02]  /*0f40*/  DFMA R12, R34, R32, R12 ;  /* 0x00000020220c722b */ /* 0x004fe4000000000c */
[----:B------:R-:W-:-:S06]  /*0f50*/  @!P2 DMUL R32, RZ, R26 ;  /* 0x0000001aff20a228 */ /* 0x000fcc0000000000 */
        /* <DEDUP_REMOVED lines=35> */
[----:B------:R-:W-:-:S07]  /*1190*/  IMAD.MOV.U32 R2, RZ, RZ, R14 ;  /* 0x000000ffff027224 */ /* 0x000fce00078e000e */
.L_x_132:
[----:B------:R-:W-:Y:S05]  /*11a0*/  BSYNC.RECONVERGENT B0 ;  /* 0x0000000000007941 */ /* 0x000fea0003800200 */
.L_x_131:
[----:B------:R-:W0:Y:S01]  /*11b0*/  LDCU.64 UR6, c[0x4][0x8] ;  /* 0x01000100ff0677ac */ /* 0x000e220008000a00 */
[----:B------:R-:W-:-:S05]  /*11c0*/  IMAD.SHL.U32 R12, R2, 0x40, RZ ;  /* 0x00000040020c7824 */ /* 0x000fca00078e00ff */
[----:B------:R-:W-:-:S04]  /*11d0*/  LOP3.LUT R12, R12, 0x40, RZ, 0xc0, !PT ;  /* 0x000000400c0c7812 */ /* 0x000fc800078ec0ff */
[----:B0-----:R-:W-:Y:S02]  /*11e0*/  IADD3 R36, P0, PT, R12, UR6, RZ ;  /* 0x000000060c247c10 */ /* 0x001fe4000ff1e0ff */
[----:B------:R-:W-:Y:S01]  /*11f0*/  LOP3.LUT R26, R2, 0x1, RZ, 0xc0, !PT ;  /* 0x00000001021a7812 */ /* 0x000fe200078ec0ff */
[----:B------:R-:W-:Y:S01]  /*1200*/  IMAD.MOV.U32 R27, RZ, RZ, 0x3da8ff83 ;  /* 0x3da8ff83ff1b7424 */ /* 0x000fe200078e00ff */
[----:B------:R-:W-:Y:S01]  /*1210*/  DMUL R34, R32, R32 ;  /* 0x0000002020227228 */ /* 0x000fe20000000000 */
[----:B------:R-:W-:Y:S01]  /*1220*/  IMAD.X R37, RZ, RZ, UR7, P0 ;  /* 0x00000007ff257e24 */ /* 0x000fe200080e06ff */
[----:B------:R-:W0:Y:S04]  /*1230*/  LDCU UR6, c[0x0][0x3c0] ;  /* 0x00007800ff0677ac */ /* 0x000e280008000800 */
[----:B------:R-:W2:Y:S04]  /*1240*/  LDG.E.128.CONSTANT R12, desc[UR4][R36.64] ;  /* 0x00000004240c7981 */ /* 0x000ea8000c1e9d00 */
[----:B------:R-:W3:Y:S04]  /*1250*/  LDG.E.128.CONSTANT R16, desc[UR4][R36.64+0x10] ;  /* 0x0000100424107981 */ /* 0x000ee8000c1e9d00 */
[----:B------:R-:W4:Y:S01]  /*1260*/  LDG.E.128.CONSTANT R20, desc[UR4][R36.64+0x20] ;  /* 0x0000200424147981 */ /* 0x000f22000c1e9d00 */
[----:B------:R-:W-:Y:S01]  /*1270*/  ISETP.NE.U32.AND P0, PT, R26, 0x1, PT ;  /* 0x000000011a00780c */ /* 0x000fe20003f05070 */
[----:B------:R-:W-:Y:S01]  /*1280*/  IMAD.MOV.U32 R26, RZ, RZ, 0x20fd8164 ;  /* 0x20fd8164ff1a7424 */ /* 0x000fe200078e00ff */
[----:B------:R-:W-:Y:S02]  /*1290*/  BSSY.RECONVERGENT B0, `(.L_x_133) ;  /* 0x0000098000007945 */ /* 0x000fe40003800200 */
[----:B------:R-:W-:-:S02]  /*12a0*/  FSEL R27, -R27, 0.11223486810922622681, !P0 ;  /* 0x3de5db651b1b7808 */ /* 0x000fc40004000100 */
[----:B------:R-:W-:-:S06]  /*12b0*/  FSEL R26, R26, -8.06006814911005101289e+34, !P0 ;  /* 0xf9785eba1a1a7808 */ /* 0x000fcc0004000000 */
[----:B--2---:R-:W-:-:S08]  /*12c0*/  DFMA R12, R34, R26, R12 ;  /* 0x0000001a220c722b */ /* 0x004fd0000000000c */
[----:B------:R-:W-:-:S08]  /*12d0*/  DFMA R12, R34, R12, R14 ;  /* 0x0000000c220c722b */ /* 0x000fd0000000000e */
[----:B---3--:R-:W-:Y:S02]  /*12e0*/  DFMA R12, R34, R12, R16 ;  /* 0x0000000c220c722b */ /* 0x008fe40000000010 */
[----:B------:R-:W-:-:S06]  /*12f0*/  DMUL R16, R4, R8 ;  /* 0x0000000804107228 */ /* 0x000fcc0000000000 */
[----:B------:R-:W-:-:S08]  /*1300*/  DFMA R12, R34, R12, R18 ;  /* 0x0000000c220c722b */ /* 0x000fd00000000012 */
[----:B----4-:R-:W-:-:S08]  /*1310*/  DFMA R12, R34, R12, R20 ;  /* 0x0000000c220c722b */ /* 0x010fd00000000014 */
[----:B------:R-:W-:-:S08]  /*1320*/  DFMA R12, R34, R12, R22 ;  /* 0x0000000c220c722b */ /* 0x000fd00000000016 */
[----:B------:R-:W-:Y:S02]  /*1330*/  DFMA R32, R12, R32, R32 ;  /* 0x000000200c20722b */ /* 0x000fe40000000020 */
[----:B------:R-:W-:Y:S01]  /*1340*/  DFMA R12, R34, R12, 1 ;  /* 0x3ff00000220c742b */ /* 0x000fe2000000000c */
[----:B0-----:R-:W-:-:S09]  /*1350*/  IMAD R34, R0, UR6, R3 ;  /* 0x0000000600227c24 */ /* 0x001fd2000f8e0203 */
[----:B------:R-:W-:Y:S02]  /*1360*/  FSEL R18, R12, R32, !P0 ;  /* 0x000000200c127208 */ /* 0x000fe40004000000 */
[----:B------:R-:W-:Y:S01]  /*1370*/  FSEL R19, R13, R33, !P0 ;  /* 0x000000210d137208 */ /* 0x000fe20004000000 */
[----:B------:R-:W-:Y:S01]  /*1380*/  DMUL R12, R10, R8 ;  /* 0x000000080a0c7228 */ /* 0x000fe20000000000 */
[----:B------:R-:W-:-:S04]  /*1390*/  LOP3.LUT P0, RZ, R2, 0x2, RZ, 0xc0, !PT ;  /* 0x0000000202ff7812 */ /* 0x000fc8000780c0ff */
[----:B------:R-:W-:-:S10]  /*13a0*/  DADD R14, RZ, -R18 ;  /* 0x00000000ff0e7229 */ /* 0x000fd40000000812 */
[----:B------:R-:W-:Y:S02]  /*13b0*/  FSEL R14, R18, R14, !P0 ;  /* 0x0000000e120e7208 */ /* 0x000fe40004000000 */
[----:B------:R-:W-:Y:S01]  /*13c0*/  FSEL R15, R19, R15, !P0 ;  /* 0x0000000f130f7208 */ /* 0x000fe20004000000 */
[----:B------:R-:W-:-:S05]  /*13d0*/  DADD R18, -RZ, |R12| ;  /* 0x00000000ff127229 */ /* 0x000fca000000050c */
[C---:B------:R-:W-:Y:S02]  /*13e0*/  DMUL R24, R14.reuse, R24 ;  /* 0x000000180e187228 */ /* 0x040fe40000000000 */
[----:B------:R-:W-:-:S03]  /*13f0*/  DMUL R16, R14, R16 ;  /* 0x000000100e107228 */ /* 0x000fc60000000000 */
[----:B------:R-:W-:-:S03]  /*1400*/  ISETP.GT.AND P0, PT, R19, 0x3fe26665, PT ;  /* 0x3fe266651300780c */ /* 0x000fc60003f04270 */
[C---:B------:R-:W-:Y:S02]  /*1410*/  DFMA R28, R30.reuse, R28, -R24 ;  /* 0x0000001c1e1c722b */ /* 0x040fe40000000818 */
[----:B------:R-:W-:-:S08]  /*1420*/  DFMA R16, R30, R12, R16 ;  /* 0x0000000c1e10722b */ /* 0x000fd00000000010 */
[----:B------:R-:W-:Y:S05]  /*1430*/  @P0 BRA `(.L_x_134) ;  /* 0x0000000000d40947 */ /* 0x000fea0003800000 */
[----:B------:R-:W-:Y:S01]  /*1440*/  DMUL R2, R12, R12 ;  /* 0x0000000c0c027228 */ /* 0x000fe20000000000 */
[----:B------:R-:W-:Y:S01]  /*1450*/  IMAD.MOV.U32 R18, RZ, RZ, 0x180754af ;  /* 0x180754afff127424 */ /* 0x000fe200078e00ff */
[----:B------:R-:W-:Y:S01]  /*1460*/  UMOV UR6, 0xdc1895e9 ;  /* 0xdc1895e900067882 */ /* 0x000fe20000000000 */
[----:B------:R-:W-:Y:S01]  /*1470*/  IMAD.MOV.U32 R19, RZ, RZ, 0x3fb3823b ;  /* 0x3fb3823bff137424 */ /* 0x000fe200078e00ff */
[----:B------:R-:W-:Y:S01]  /*1480*/  UMOV UR7, 0x3fb0066b ;  /* 0x3fb0066b00077882 */ /* 0x000fe20000000000 */
[----:B------:R-:W-:-:S04]  /*1490*/  ISETP.GT.AND P0, PT, R13, -0x1, PT ;  /* 0xffffffff0d00780c */ /* 0x000fc80003f04270 */
[----:B------:R-:W-:Y:S01]  /*14a0*/  DFMA R18, R2, UR6, -R18 ;  /* 0x0000000602127c2b */ /* 0x000fe20008000812 */
[----:B------:R-:W-:Y:S01]  /*14b0*/  UMOV UR6, 0xcc2f79ae ;  /* 0xcc2f79ae00067882 */ /* 0x000fe20000000000 */
[----:B------:R-:W-:-:S06]  /*14c0*/  UMOV UR7, 0x3fb11e52 ;  /* 0x3fb11e5200077882 */ /* 0x000fcc0000000000 */
[----:B------:R-:W-:Y:S01]  /*14d0*/  DFMA R18, R2, R18, UR6 ;  /* 0x0000000602127e2b */ /* 0x000fe20008000012 */
[----:B------:R-:W-:Y:S01]  /*14e0*/  UMOV UR6, 0x3526861b ;  /* 0x3526861b00067882 */ /* 0x000fe20000000000 */
[----:B------:R-:W-:-:S06]  /*14f0*/  UMOV UR7, 0x3f924eaf ;  /* 0x3f924eaf00077882 */ /* 0x000fcc0000000000 */
[----:B------:R-:W-:Y:S01]  /*1500*/  DFMA R18, R2, R18, -UR6 ;  /* 0x8000000602127e2b */ /* 0x000fe20008000012 */
[----:B------:R-:W-:Y:S01]  /*1510*/  UMOV UR6, 0xa31e6cb7 ;  /* 0xa31e6cb700067882 */ /* 0x000fe20000000000 */
[----:B------:R-:W-:-:S06]  /*1520*/  UMOV UR7, 0x3f91df02 ;  /* 0x3f91df0200077882 */ /* 0x000fcc0000000000 */
[----:B------:R-:W-:Y:S01]  /*1530*/  DFMA R18, R2, R18, UR6 ;  /* 0x0000000602127e2b */ /* 0x000fe20008000012 */
        /* <DEDUP_REMOVED lines=26> */
[----:B------:R-:W-:Y:S01]  /*16e0*/  DMUL R18, R2, R18 ;  /* 0x0000001202127228 */ /* 0x000fe20000000000 */
[----:B------:R-:W-:Y:S02]  /*16f0*/  @!P0 IMAD.MOV.U32 R2, RZ, RZ, 0x33145c07 ;  /* 0x33145c07ff028424 */ /* 0x000fe400078e00ff */
[----:B------:R-:W-:-:S05]  /*1700*/  @!P0 IMAD.MOV.U32 R3, RZ, RZ, 0x3c91a626 ;  /* 0x3c91a626ff038424 */ /* 0x000fca00078e00ff */
[----:B------:R-:W-:Y:S01]  /*1710*/  DFMA R18, |R12|, R18, |R12| ;  /* 0x000000120c12722b */ /* 0x000fe2000000060c */
[----:B------:R-:W-:Y:S02]  /*1720*/  @P0 IMAD.MOV.U32 R12, RZ, RZ, 0x33145c07 ;  /* 0x33145c07ff0c0424 */ /* 0x000fe400078e00ff */
[----:B------:R-:W-:-:S05]  /*1730*/  @P0 IMAD.MOV.U32 R13, RZ, RZ, 0x3c91a626 ;  /* 0x3c91a626ff0d0424 */ /* 0x000fca00078e00ff */
[C---:B------:R-:W-:Y:S02]  /*1740*/  @!P0 DADD R2, R18.reuse, R2 ;  /* 0x0000000012028229 */ /* 0x040fe40000000002 */
[----:B------:R-:W-:-:S06]  /*1750*/  @P0 DADD R12, R18, -R12 ;  /* 0x00000000120c0229 */ /* 0x000fcc000000080c */
[----:B------:R-:W-:Y:S02]  /*1760*/  @!P0 DADD R2, R2, UR6 ;  /* 0x0000000602028e29 */ /* 0x000fe40008000000 */
[----:B------:R-:W-:Y:S01]  /*1770*/  @P0 DADD R2, -R12, UR6 ;  /* 0x000000060c020e29 */ /* 0x000fe20008000100 */
[----:B------:R-:W-:Y:S10]  /*1780*/  BRA `(.L_x_135) ;  /* 0x0000000400207947 */ /* 0x000ff40003800000 */
.L_x_134:
[----:B------:R-:W-:Y:S01]  /*1790*/  DADD R2, -|R12|, 1 ;  /* 0x3ff000000c027429 */ /* 0x000fe20000000300 */
[----:B------:R-:W-:Y:S01]  /*17a0*/  IMAD.MOV.U32 R18, RZ, RZ, 0x66faac4b ;  /* 0x66faac4bff127424 */ /* 0x000fe200078e00ff */
[----:B------:R-:W-:Y:S01]  /*17b0*/  UMOV UR6, 0x71155f70 ;  /* 0x71155f7000067882 */ /* 0x000fe20000000000 */
[----:B------:R-:W-:Y:S01]  /*17c0*/  IMAD.MOV.U32 R19, RZ, RZ, 0x3ebac2fe ;  /* 0x3ebac2feff137424 */ /* 0x000fe200078e00ff */
[----:B------:R-:W-:-:S05]  /*17d0*/  UMOV UR7, 0x3ec715b3 ;  /* 0x3ec715b300077882 */ /* 0x000fca0000000000 */
[----:B------:R-:W-:Y:S01]  /*17e0*/  DFMA R18, R2, UR6, -R18 ;  /* 0x0000000602127c2b */ /* 0x000fe20008000812 */
[----:B------:R-:W-:Y:S01]  /*17f0*/  UMOV UR6, 0x8efcd9b8 ;  /* 0x8efcd9b800067882 */ /* 0x000fe20000000000 */
[----:B------:R-:W-:Y:S01]  /*1800*/  UMOV UR7, 0x3ed9a9b8 ;  /* 0x3ed9a9b800077882 */ /* 0x000fe20000000000 */
[----:B------:R-:W-:-:S05]  /*1810*/  ISETP.GE.AND P0, PT, R3, 0x1, PT ;  /* 0x000000010300780c */ /* 0x000fca0003f06270 */
[----:B------:R-:W-:Y:S01]  /*1820*/  DFMA R18, R2, R18, UR6 ;  /* 0x0000000602127e2b */ /* 0x000fe20008000012 */
[----:B------:R-:W-:Y:S01]  /*1830*/  UMOV UR6, 0xa8a0c4c3 ;  /* 0xa8a0c4c300067882 */ /* 0x000fe20000000000 */
[----:B------:R-:W-:-:S06]  /*1840*/  UMOV UR7, 0x3edd0f40 ;  /* 0x3edd0f4000077882 */ /* 0x000fcc0000000000 */
[----:B------:R-:W-:Y:S01]  /*1850*/  DFMA R20, R2, R18, UR6 ;  /* 0x0000000602147e2b */ /* 0x000fe20008000012 */
[----:B------:R-:W-:Y:S01]  /*1860*/  UMOV UR6, 0xfa9e0e1f ;  /* 0xfa9e0e1f00067882 */ /* 0x000fe20000000000 */
[----:B------:R-:W-:Y:S01]  /*1870*/  UMOV UR7, 0x3ef46d4c ;  /* 0x3ef46d4c00077882 */ /* 0x000fe20000000000 */
[----:B------:R-:W-:Y:S02]  /*1880*/  VIADD R19, R3, 0xfff00000 ;  /* 0xfff0000003137836 */ /* 0x000fe40000000000 */
[----:B------:R-:W-:-:S03]  /*1890*/  IMAD.MOV.U32 R18, RZ, RZ, R2 ;  /* 0x000000ffff127224 */ /* 0x000fc600078e0002 */
[----:B------:R-:W-:Y:S01]  /*18a0*/  DFMA R22, R2, R20, UR6 ;  /* 0x0000000602167e2b */ /* 0x000fe20008000014 */
[----:B------:R-:W-:Y:S01]  /*18b0*/  UMOV UR6, 0x8d1e2422 ;  /* 0x8d1e242200067882 */ /* 0x000fe20000000000 */
[----:B------:R-:W-:Y:S01]  /*18c0*/  UMOV UR7, 0x3f079c16 ;  /* 0x3f079c1600077882 */ /* 0x000fe20000000000 */
[----:B------:R-:W0:Y:S01]  /*18d0*/  MUFU.RSQ64H R21, R19 ;  /* 0x0000001300157308 */ /* 0x000e220000001c00 */
[----:B------:R-:W-:-:S04]  /*18e0*/  IMAD.MOV.U32 R20, RZ, RZ, RZ ;  /* 0x000000ffff147224 */ /* 0x000fc800078e00ff */
[----:B------:R-:W-:Y:S01]  /*18f0*/  DFMA R22, R2, R22, UR6 ;  /* 0x0000000602167e2b */ /* 0x000fe20008000016 */
[----:B------:R-:W-:Y:S01]  /*1900*/  UMOV UR6, 0xc3bca540 ;  /* 0xc3bca54000067882 */ /* 0x000fe20000000000 */
[----:B------:R-:W-:-:S06]  /*1910*/  UMOV UR7, 0x3f1c9a88 ;  /* 0x3f1c9a8800077882 */ /* 0x000fcc0000000000 */
[----:B------:R-:W-:Y:S01]  /*1920*/  DFMA R22, R2, R22, UR6 ;  /* 0x0000000602167e2b */ /* 0x000fe20008000016 */
[----:B------:R-:W-:Y:S01]  /*1930*/  UMOV UR6, 0x4bd476df ;  /* 0x4bd476df00067882 */ /* 0x000fe20000000000 */
[----:B------:R-:W-:Y:S01]  /*1940*/  UMOV UR7, 0x3f31c4e6 ;  /* 0x3f31c4e600077882 */ /* 0x000fe20000000000 */
[----:B0-----:R-:W-:-:S05]  /*1950*/  DMUL R24, R18, R20 ;  /* 0x0000001412187228 */ /* 0x001fca0000000000 */
[----:B------:R-:W-:Y:S01]  /*1960*/  DFMA R32, R2, R22, UR6 ;  /* 0x0000000602207e2b */ /* 0x000fe20008000016 */
[----:B------:R-:W-:Y:S01]  /*1970*/  UMOV UR6, 0x60009c8f ;  /* 0x60009c8f00067882 */ /* 0x000fe20000000000 */
[----:B------:R-:W-:Y:S01]  /*1980*/  UMOV UR7, 0x3f46e8ba ;  /* 0x3f46e8ba00077882 */ /* 0x000fe20000000000 */
[----:B------:R-:W-:Y:S01]  /*1990*/  VIADD R23, R21, 0xfff00000 ;  /* 0xfff0000015177836 */ /* 0x000fe20000000000 */
[----:B------:R-:W-:Y:S01]  /*19a0*/  DFMA R26, R24, -R24, R18 ;  /* 0x80000018181a722b */ /* 0x000fe20000000012 */
[----:B------:R-:W-:-:S03]  /*19b0*/  IMAD.MOV.U32 R22, RZ, RZ, RZ ;  /* 0x000000ffff167224 */ /* 0x000fc600078e00ff */
[----:B------:R-:W-:Y:S01]  /*19c0*/  DFMA R32, R2, R32, UR6 ;  /* 0x0000000602207e2b */ /* 0x000fe20008000020 */
[----:B------:R-:W-:Y:S01]  /*19d0*/  UMOV UR6, 0xc62b05a2 ;  /* 0xc62b05a200067882 */ /* 0x000fe20000000000 */
[----:B------:R-:W-:Y:S02]  /*19e0*/  UMOV UR7, 0x3f5f1c71 ;  /* 0x3f5f1c7100077882 */ /* 0x000fe40000000000 */
[----:B------:R-:W-:-:S04]  /*19f0*/  DFMA R24, R22, R26, R24 ;  /* 0x0000001a1618722b */ /* 0x000fc80000000018 */
[----:B------:R-:W-:Y:S01]  /*1a00*/  DFMA R32, R2, R32, UR6 ;  /* 0x0000000602207e2b */ /* 0x000fe20008000020 */
[----:B------:R-:W-:Y:S01]  /*1a10*/  UMOV UR6, 0xb6dc9f2c ;  /* 0xb6dc9f2c00067882 */ /* 0x000fe20000000000 */
[----:B------:R-:W-:Y:S02]  /*1a20*/  UMOV UR7, 0x3f76db6d ;  /* 0x3f76db6d00077882 */ /* 0x000fe40000000000 */
[-C--:B------:R-:W-:Y:S02]  /*1a30*/  DFMA R20, R20, -R24.reuse, 1 ;  /* 0x3ff000001414742b */ /* 0x080fe40000000818 */
[----:B------:R-:W-:Y:S02]  /*1a40*/  DFMA R18, R24, -R24, R18 ;  /* 0x800000181812722b */ /* 0x000fe40000000012 */
[----:B------:R-:W-:Y:S01]  /*1a50*/  DFMA R32, R2, R32, UR6 ;  /* 0x0000000602207e2b */ /* 0x000fe20008000020 */
[----:B------:R-:W-:Y:S01]  /*1a60*/  UMOV UR6, 0x3333329c ;  /* 0x3333329c00067882 */ /* 0x000fe20000000000 */
[----:B------:R-:W-:-:S02]  /*1a70*/  UMOV UR7, 0x3f933333 ;  /* 0x3f93333300077882 */ /* 0x000fc40000000000 */
[----:B------:R-:W-:-:S04]  /*1a80*/  DFMA R20, R22, R20, R22 ;  /* 0x000000141614722b */ /* 0x000fc80000000016 */
[----:B------:R-:W-:Y:S01]  /*1a90*/  DFMA R32, R2, R32, UR6 ;  /* 0x0000000602207e2b */ /* 0x000fe20008000020 */
[----:B------:R-:W-:Y:S01]  /*1aa0*/  UMOV UR6, 0x55555555 ;  /* 0x5555555500067882 */ /* 0x000fe20000000000 */
[----:B------:R-:W-:Y:S02]  /*1ab0*/  UMOV UR7, 0x3fb55555 ;  /* 0x3fb5555500077882 */ /* 0x000fe40000000000 */
[----:B------:R-:W-:Y:S02]  /*1ac0*/  DFMA R18, R20, R18, R24 ;  /* 0x000000121412722b */ /* 0x000fe40000000018 */
[----:B------:R-:W-:Y:S02]  /*1ad0*/  DMUL R20, RZ, |R12| ;  /* 0x4000000cff147228 */ /* 0x000fe40000000000 */
[----:B------:R-:W-:Y:S01]  /*1ae0*/  DFMA R32, R2, R32, UR6 ;  /* 0x0000000602207e2b */ /* 0x000fe20008000020 */
[----:B------:R-:W-:Y:S01]  /*1af0*/  UMOV UR6, 0x33145c07 ;  /* 0x33145c0700067882 */ /* 0x000fe20000000000 */
[----:B------:R-:W-:-:S04]  /*1b00*/  UMOV UR7, 0x3ca1a626 ;  /* 0x3ca1a62600077882 */ /* 0x000fc80000000000 */
[----:B------:R-:W-:Y:S02]  /*1b10*/  VIADD R19, R19, 0x100000 ;  /* 0x0010000013137836 */ /* 0x000fe40000000000 */
[----:B------:R-:W-:-:S08]  /*1b20*/  DMUL R32, R2, R32 ;  /* 0x0000002002207228 */ /* 0x000fd00000000000 */
[----:B------:R-:W-:-:S10]  /*1b30*/  DFMA R32, R18, R32, R18 ;  /* 0x000000201220722b */ /* 0x000fd40000000012 */
[----:B------:R-:W-:Y:S02]  /*1b40*/  FSEL R20, R20, R32, !P0 ;  /* 0x0000002014147208 */ /* 0x000fe40004000000 */
[----:B------:R-:W-:Y:S02]  /*1b50*/  FSEL R21, R21, R33, !P0 ;  /* 0x0000002115157208 */ /* 0x000fe40004000000 */
[----:B------:R-:W-:-:S04]  /*1b60*/  ISETP.GE.AND P0, PT, R3, RZ, PT ;  /* 0x000000ff0300720c */ /* 0x000fc80003f06270 */
[----:B------:R-:W-:-:S10]  /*1b70*/  DMUL R18, R20, +INF ;  /* 0x7ff0000014127828 */ /* 0x000fd40000000000 */
[----:B------:R-:W-:Y:S02]  /*1b80*/  FSEL R18, R18, R20, !P0 ;  /* 0x0000001412127208 */ /* 0x000fe40004000000 */
[----:B------:R-:W-:Y:S02]  /*1b90*/  FSEL R19, R19, R21, !P0 ;  /* 0x0000001513137208 */ /* 0x000fe40004000000 */
[----:B------:R-:W-:-:S04]  /*1ba0*/  ISETP.GE.AND P0, PT, R13, RZ, PT ;  /* 0x000000ff0d00720c */ /* 0x000fc80003f06270 */
[----:B------:R-:W-:Y:S01]  /*1bb0*/  DADD R2, R18, -UR6 ;  /* 0x8000000612027e29 */ /* 0x000fe20008000000 */
[----:B------:R-:W-:Y:S01]  /*1bc0*/  UMOV UR6, 0x54442d18 ;  /* 0x54442d1800067882 */ /* 0x000fe20000000000 */
[----:B------:R-:W-:-:S06]  /*1bd0*/  UMOV UR7, 0x400921fb ;  /* 0x400921fb00077882 */ /* 0x000fcc0000000000 */
[----:B------:R-:W-:-:S10]  /*1be0*/  DADD R2, -R2, UR6 ;  /* 0x0000000602027e29 */ /* 0x000fd40008000100 */
[----:B------:R-:W-:Y:S02]  /*1bf0*/  FSEL R2, R2, R18, !P0 ;  /* 0x0000001202027208 */ /* 0x000fe40004000000 */
[----:B------:R-:W-:-:S07]  /*1c00*/  FSEL R3, R3, R19, !P0 ;  /* 0x0000001303037208 */ /* 0x000fce0004000000 */
.L_x_135:
[----:B------:R-:W-:Y:S05]  /*1c10*/  BSYNC.RECONVERGENT B0 ;  /* 0x0000000000007941 */ /* 0x000fea0003800200 */
.L_x_133:
[----:B------:R-:W0:Y:S01]  /*1c20*/  LDCU UR8, c[0x0][0x3ec] ;  /* 0x00007d80ff0877ac */ /* 0x000e220008000800 */
[----:B------:R-:W1:Y:S01]  /*1c30*/  LDC.64 R12, c[0x0][0x3e8] ;  /* 0x0000fa00ff0c7b82 */ /* 0x000e620000000a00 */
[----:B------:R-:W-:Y:S01]  /*1c40*/  IMAD.MOV.U32 R18, RZ, RZ, 0x1 ;  /* 0x00000001ff127424 */ /* 0x000fe200078e00ff */
[----:B------:R-:W-:Y:S01]  /*1c50*/  DSETP.GEU.AND P0, PT, R4, RZ, PT ;  /* 0x000000ff0400722a */ /* 0x000fe20003f0e000 */
[----:B------:R-:W-:Y:S01]  /*1c60*/  UMOV UR6, 0x54442d18 ;  /* 0x54442d1800067882 */ /* 0x000fe20000000000 */
[----:B------:R-:W-:Y:S01]  /*1c70*/  UMOV UR7, 0x401921fb ;  /* 0x401921fb00077882 */ /* 0x000fe20000000000 */
[----:B------:R-:W-:Y:S01]  /*1c80*/  BSSY.RECONVERGENT B0, `(.L_x_136) ;  /* 0x0000021000007945 */ /* 0x000fe20003800200 */
[----:B------:R-:W-:Y:S02]  /*1c90*/  DADD R16, R16, 1 ;  /* 0x3ff0000010107429 */ /* 0x000fe40000000000 */
[----:B------:R-:W2:Y:S01]  /*1ca0*/  LDC.64 R24, c[0x0][0x3d0] ;  /* 0x0000f400ff187b82 */ /* 0x000ea20000000a00 */
[----:B0-----:R-:W1:Y:S01]  /*1cb0*/  MUFU.RCP64H R19, UR8 ;  /* 0x0000000800137d08 */ /* 0x001e620008001800 */
[----:B--2---:R-:W-:Y:S01]  /*1cc0*/  IMAD.WIDE R24, R34, 0x8, R24 ;  /* 0x0000000822187825 */ /* 0x004fe200078e0218 */
[----:B-1----:R-:W-:-:S04]  /*1cd0*/  DFMA R20, R18, -R12, 1 ;  /* 0x3ff000001214742b */ /* 0x002fc8000000080c */
[----:B------:R0:W-:Y:S04]  /*1ce0*/  STG.E.64 desc[UR4][R24.64], R6 ;  /* 0x0000000618007986 */ /* 0x0001e8000c101b04 */
[----:B------:R-:W-:-:S08]  /*1cf0*/  DFMA R20, R20, R20, R20 ;  /* 0x000000141414722b */ /* 0x000fd00000000014 */
[----:B------:R-:W-:Y:S02]  /*1d00*/  DFMA R22, R18, R20, R18 ;  /* 0x000000141216722b */ /* 0x000fe40000000012 */
[----:B------:R-:W-:Y:S01]  /*1d10*/  DADD R20, -R2, UR6 ;  /* 0x0000000602147e29 */ /* 0x000fe20008000100 */
[----:B------:R-:W1:Y:S05]  /*1d20*/  LDC.64 R18, c[0x0][0x3d8] ;  /* 0x0000f600ff127b82 */ /* 0x000e6a0000000a00 */
[----:B------:R-:W-:-:S04]  /*1d30*/  DFMA R26, R22, -R12, 1 ;  /* 0x3ff00000161a742b */ /* 0x000fc8000000080c */
[----:B------:R-:W-:Y:S02]  /*1d40*/  FSEL R20, R20, R2, !P0 ;  /* 0x0000000214147208 */ /* 0x000fe40004000000 */
[----:B------:R-:W-:Y:S02]  /*1d50*/  FSEL R21, R21, R3, !P0 ;  /* 0x0000000315157208 */ /* 0x000fe40004000000 */
[----:B------:R-:W-:Y:S02]  /*1d60*/  DFMA R22, R22, R26, R22 ;  /* 0x0000001a1616722b */ /* 0x000fe40000000016 */
[----:B------:R-:W-:-:S06]  /*1d70*/  FSETP.GEU.AND P1, PT, |R21|, 6.5827683646048100446e-37, PT ;  /* 0x036000001500780b */ /* 0x000fcc0003f2e200 */
[----:B------:R-:W-:Y:S01]  /*1d80*/  DMUL R2, R22, R20 ;  /* 0x0000001416027228 */ /* 0x000fe20000000000 */
[----:B-1----:R-:W-:-:S07]  /*1d90*/  IMAD.WIDE R18, R34, 0x8, R18 ;  /* 0x0000000822127825 */ /* 0x002fce00078e0212 */
[----:B------:R-:W-:Y:S01]  /*1da0*/  DFMA R12, R2, -R12, R20 ;  /* 0x8000000c020c722b */ /* 0x000fe20000000014 */
[----:B------:R0:W-:Y:S07]  /*1db0*/  STG.E.64 desc[UR4][R18.64], R20 ;  /* 0x0000001412007986 */ /* 0x0001ee000c101b04 */
[----:B------:R-:W-:-:S10]  /*1dc0*/  DFMA R2, R22, R12, R2 ;  /* 0x0000000c1602722b */ /* 0x000fd40000000002 */
[----:B------:R-:W-:-:S05]  /*1dd0*/  FFMA R0, RZ, UR8, R3 ;  /* 0x00000008ff007c23 */ /* 0x000fca0008000003 */
[----:B------:R-:W-:-:S13]  /*1de0*/  FSETP.GT.AND P0, PT, |R0|, 1.469367938527859385e-39, PT ;  /* 0x001000000000780b */ /* 0x000fda0003f04200 */
[----:B0-----:R-:W-:Y:S05]  /*1df0*/  @P0 BRA P1, `(.L_x_137) ;  /* 0x0000000000240947 */ /* 0x001fea0000800000 */
[----:B------:R-:W0:Y:S01]  /*1e00*/  LDCU.64 UR6, c[0x0][0x3e8] ;  /* 0x00007d00ff0677ac */ /* 0x000e220008000a00 */
[----:B------:R-:W-:Y:S01]  /*1e10*/  IMAD.MOV.U32 R22, RZ, RZ, R20 ;  /* 0x000000ffff167224 */ /* 0x000fe200078e0014 */
[----:B------:R-:W-:Y:S01]  /*1e20*/  MOV R0, 0x1e70 ;  /* 0x00001e7000007802 */ /* 0x000fe20000000f00 */
[----:B------:R-:W-:Y:S02]  /*1e30*/  IMAD.MOV.U32 R23, RZ, RZ, R21 ;  /* 0x000000ffff177224 */ /* 0x000fe400078e0015 */
[----:B0-----:R-:W-:Y:S02]  /*1e40*/  IMAD.U32 R12, RZ, RZ, UR6 ;  /* 0x00000006ff0c7e24 */ /* 0x001fe4000f8e00ff */
[----:B------:R-:W-:-:S07]  /*1e50*/  IMAD.U32 R7, RZ, RZ, UR7 ;  /* 0x00000007ff077e24 */ /* 0x000fce000f8e00ff */
[----:B------:R-:W-:Y:S05]  /*1e60*/  CALL.REL.NOINC `($__internal_5_$__cuda_sm20_div_rn_f64_full) ;  /* 0x0000000400887944 */ /* 0x000fea0003c00000 */
[----:B------:R-:W-:Y:S02]  /*1e70*/  IMAD.MOV.U32 R2, RZ, RZ, R6 ;  /* 0x000000ffff027224 */ /* 0x000fe400078e0006 */
[----:B------:R-:W-:-:S07]  /*1e80*/  IMAD.MOV.U32 R3, RZ, RZ, R7 ;  /* 0x000000ffff037224 */ /* 0x000fce00078e0007 */
.L_x_137:
[----:B------:R-:W-:Y:S05]  /*1e90*/  BSYNC.RECONVERGENT B0 ;  /* 0x0000000000007941 */ /* 0x000fea0003800200 */
.L_x_136:
[----:B------:R-:W0:Y:S01]  /*1ea0*/  MUFU.RCP64H R7, R9 ;  /* 0x0000000900077308 */ /* 0x000e220000001800 */
[----:B------:R-:W1:Y:S01]  /*1eb0*/  LDC.64 R18, c[0x0][0x3e0] ;  /* 0x0000f800ff127b82 */ /* 0x000e620000000a00 */
[----:B------:R-:W-:Y:S01]  /*1ec0*/  VIADD R6, R9, 0x300402 ;  /* 0x0030040209067836 */ /* 0x000fe20000000000 */
[----:B------:R-:W2:Y:S01]  /*1ed0*/  LDCU.64 UR6, c[0x0][0x3c8] ;  /* 0x00007900ff0677ac */ /* 0x000ea20008000a00 */
[----:B------:R-:W-:Y:S01]  /*1ee0*/  DMUL R14, R10, R14 ;  /* 0x0000000e0a0e7228 */ /* 0x000fe20000000000 */
[----:B------:R-:W-:Y:S02]  /*1ef0*/  BSSY.RECONVERGENT B0, `(.L_x_138) ;  /* 0x0000012000007945 */ /* 0x000fe40003800200 */
[----:B------:R-:W-:Y:S01]  /*1f00*/  FSETP.GEU.AND P0, PT, |R6|, 5.8789094863358348022e-39, PT ;  /* 0x004004020600780b */ /* 0x000fe20003f0e200 */
[----:B------:R-:W3:Y:S04]  /*1f10*/  F2I.F64.FLOOR R3, R2 ;  /* 0x0000000200037311 */ /* 0x000ee80000305100 */
[----:B------:R-:W-:-:S02]  /*1f20*/  DFMA R14, R4, R30, -R14 ;  /* 0x0000001e040e722b */ /* 0x000fc4000000080e */
[----:B0-----:R-:W-:-:S06]  /*1f30*/  DFMA R12, R6, -R8, 1 ;  /* 0x3ff00000060c742b */ /* 0x001fcc0000000808 */
[----:B--2---:R-:W-:Y:S02]  /*1f40*/  DFMA R4, R28, UR6, R14 ;  /* 0x000000061c047c2b */ /* 0x004fe4000800000e */
[----:B------:R-:W-:Y:S01]  /*1f50*/  DFMA R12, R12, R12, R12 ;  /* 0x0000000c0c0c722b */ /* 0x000fe2000000000c */
[----:B-1----:R-:W-:-:S05]  /*1f60*/  IMAD.WIDE R10, R34, 0x4, R18 ;  /* 0x00000004220a7825 */ /* 0x002fca00078e0212 */
[----:B------:R-:W-:Y:S01]  /*1f70*/  DMUL R4, R16, R4 ;  /* 0x0000000410047228 */ /* 0x000fe20000000000 */
[----:B---3--:R0:W-:Y:S01]  /*1f80*/  STG.E desc[UR4][R10.64], R3 ;  /* 0x000000030a007986 */ /* 0x0081e2000c101904 */
[----:B------:R-:W-:-:S08]  /*1f90*/  DFMA R12, R6, R12, R6 ;  /* 0x0000000c060c722b */ /* 0x000fd00000000006 */
[----:B------:R-:W-:-:S08]  /*1fa0*/  DFMA R18, R12, -R8, 1 ;  /* 0x3ff000000c12742b */ /* 0x000fd00000000808 */
[----:B------:R-:W-:Y:S01]  /*1fb0*/  DFMA R12, R12, R18, R12 ;  /* 0x000000120c0c722b */ /* 0x000fe2000000000c */
[----:B0-----:R-:W-:Y:S10]  /*1fc0*/  @P0 BRA `(.L_x_139) ;  /* 0x0000000000100947 */ /* 0x001ff40003800000 */
[----:B------:R-:W-:Y:S02]  /*1fd0*/  LOP3.LUT R0, R9, 0x7fffffff, RZ, 0xc0, !PT ;  /* 0x7fffffff09007812 */ /* 0x000fe400078ec0ff */
[----:B------:R-:W-:-:S03]  /*1fe0*/  MOV R2, 0x2010 ;  /* 0x0000201000027802 */ /* 0x000fc60000000f00 */
[----:B------:R-:W-:-:S07]  /*1ff0*/  VIADD R14, R0, 0xfff00000 ;  /* 0xfff00000000e7836 */ /* 0x000fce0000000000 */
[----:B------:R-:W-:Y:S05]  /*2000*/  CALL.REL.NOINC `($__internal_4_$__cuda_sm20_dblrcp_rn_slowpath_v3) ;  /* 0x0000000000807944 */ /* 0x000fea0003c00000 */
.L_x_139:
[----:B------:R-:W-:Y:S05]  /*2010*/  BSYNC.RECONVERGENT B0 ;  /* 0x0000000000007941 */ /* 0x000fea0003800200 */
.L_x_138:
[----:B------:R-:W-:Y:S01]  /*2020*/  DADD R12, R12, 1 ;  /* 0x3ff000000c0c7429 */ /* 0x000fe20000000000 */
[----:B------:R-:W-:Y:S01]  /*2030*/  IMAD.MOV.U32 R2, RZ, RZ, 0x1 ;  /* 0x00000001ff027424 */ /* 0x000fe200078e00ff */
[----:B------:R-:W-:Y:S01]  /*2040*/  FSETP.GEU.AND P1, PT, |R5|, 6.5827683646048100446e-37, PT ;  /* 0x036000000500780b */ /* 0x000fe20003f2e200 */
[----:B------:R-:W-:Y:S03]  /*2050*/  BSSY.RECONVERGENT B0, `(.L_x_140) ;  /* 0x0000014000007945 */ /* 0x000fe60003800200 */
[----:B------:R-:W0:Y:S02]  /*2060*/  MUFU.RCP64H R3, R13 ;  /* 0x0000000d00037308 */ /* 0x000e240000001800 */
        /* <DEDUP_REMOVED lines=15> */
[----:B------:R-:W-:Y:S05]  /*2160*/  CALL.REL.NOINC `($__internal_5_$__cuda_sm20_div_rn_f64_full) ;  /* 0x0000000000c87944 */ /* 0x000fea0003c00000 */
[----:B------:R-:W-:Y:S02]  /*2170*/  IMAD.MOV.U32 R2, RZ, RZ, R6 ;  /* 0x000000ffff027224 */ /* 0x000fe400078e0006 */
[----:B------:R-:W-:-:S07]  /*2180*/  IMAD.MOV.U32 R3, RZ, RZ, R7 ;  /* 0x000000ffff037224 */ /* 0x000fce00078e0007 */
.L_x_141:
[----:B------:R-:W-:Y:S05]  /*2190*/  BSYNC.RECONVERGENT B0 ;  /* 0x0000000000007941 */ /* 0x000fea0003800200 */
.L_x_140:
[----:B------:R-:W0:Y:S08]  /*21a0*/  LDC.64 R4, c[0x0][0x3b8] ;  /* 0x0000ee00ff047b82 */ /* 0x000e300000000a00 */
[----:B------:R-:W1:Y:S01]  /*21b0*/  LDC.64 R6, c[0x0][0x3b0] ;  /* 0x0000ec00ff067b82 */ /* 0x000e620000000a00 */
[----:B0-----:R-:W-:-:S05]  /*21c0*/  IMAD.WIDE R4, R34, 0x8, R4 ;  /* 0x0000000822047825 */ /* 0x001fca00078e0204 */
[----:B------:R-:W-:Y:S01]  /*21d0*/  STG.E.64 desc[UR4][R4.64], R2 ;  /* 0x0000000204007986 */ /* 0x000fe2000c101b04 */
[----:B-1----:R-:W-:-:S05]  /*21e0*/  IMAD.WIDE R34, R34, 0x8, R6 ;  /* 0x0000000822227825 */ /* 0x002fca00078e0206 */
[----:B------:R-:W-:Y:S01]  /*21f0*/  STG.E.64 desc[UR4][R34.64], R16 ;  /* 0x0000001022007986 */ /* 0x000fe2000c101b04 */
[----:B------:R-:W-:Y:S05]  /*2200*/  EXIT ;  /* 0x000000000000794d */ /* 0x000fea0003800000 */
        .weak           $__internal_4_$__cuda_sm20_dblrcp_rn_slowpath_v3
        .type           $__internal_4_$__cuda_sm20_dblrcp_rn_slowpath_v3,@function
        .size           $__internal_4_$__cuda_sm20_dblrcp_rn_slowpath_v3,($__internal_5_$__cuda_sm20_div_rn_f64_full - $__internal_4_$__cuda_sm20_dblrcp_rn_slowpath_v3)
$__internal_4_$__cuda_sm20_dblrcp_rn_slowpath_v3:
[----:B------:R-:W-:Y:S01]  /*2210*/  DSETP.GTU.AND P0, PT, |R8|, +INF , PT ;  /* 0x7ff000000800742a */ /* 0x000fe20003f0c200 */
[----:B------:R-:W-:-:S13]  /*2220*/  BSSY.RECONVERGENT B1, `(.L_x_142) ;  /* 0x0000023000017945 */ /* 0x000fda0003800200 */
[----:B------:R-:W-:Y:S05]  /*2230*/  @P0 BRA `(.L_x_143) ;  /* 0x00000000007c0947 */ /* 0x000fea0003800000 */
[----:B------:R-:W-:-:S05]  /*2240*/  LOP3.LUT R15, R9, 0x7fffffff, RZ, 0xc0, !PT ;  /* 0x7fffffff090f7812 */ /* 0x000fca00078ec0ff */
[----:B------:R-:W-:-:S05]  /*2250*/  VIADD R12, R15, 0xffffffff ;  /* 0xffffffff0f0c7836 */ /* 0x000fca0000000000 */
[----:B------:R-:W-:-:S13]  /*2260*/  ISETP.GE.U32.AND P0, PT, R12, 0x7fefffff, PT ;  /* 0x7fefffff0c00780c */ /* 0x000fda0003f06070 */
[----:B------:R-:W-:Y:S01]  /*2270*/  @P0 LOP3.LUT R13, R9, 0x7ff00000, RZ, 0x3c, !PT ;  /* 0x7ff00000090d0812 */ /* 0x000fe200078e3cff */
[----:B------:R-:W-:Y:S01]  /*2280*/  @P0 IMAD.MOV.U32 R12, RZ, RZ, RZ ;  /* 0x000000ffff0c0224 */ /* 0x000fe200078e00ff */
[----:B------:R-:W-:Y:S06]  /*2290*/  @P0 BRA `(.L_x_144) ;  /* 0x00000000006c0947 */ /* 0x000fec0003800000 */
[----:B------:R-:W-:-:S13]  /*22a0*/  ISETP.GE.U32.AND P0, PT, R15, 0x1000001, PT ;  /* 0x010000010f00780c */ /* 0x000fda0003f06070 */
[----:B------:R-:W-:Y:S05]  /*22b0*/  @!P0 BRA `(.L_x_145) ;  /* 0x0000000000348947 */ /* 0x000fea0003800000 */
[----:B------:R-:W-:Y:S02]  /*22c0*/  VIADD R13, R9, 0xc0200000 ;  /* 0xc0200000090d7836 */ /* 0x000fe40000000000 */
[----:B------:R-:W-:Y:S02]  /*22d0*/  IMAD.MOV.U32 R12, RZ, RZ, R8 ;  /* 0x000000ffff0c7224 */ /* 0x000fe400078e0008 */
[----:B------:R-:W0:Y:S04]  /*22e0*/  MUFU.RCP64H R15, R13 ;  /* 0x0000000d000f7308 */ /* 0x000e280000001800 */
[----:B0-----:R-:W-:-:S08]  /*22f0*/  DFMA R18, -R12, R14, 1 ;  /* 0x3ff000000c12742b */ /* 0x001fd0000000010e */
[----:B------:R-:W-:-:S08]  /*2300*/  DFMA R18, R18, R18, R18 ;  /* 0x000000121212722b */ /* 0x000fd00000000012 */
[----:B------:R-:W-:-:S08]  /*2310*/  DFMA R18, R14, R18, R14 ;  /* 0x000000120e12722b */ /* 0x000fd0000000000e */
[----:B------:R-:W-:-:S08]  /*2320*/  DFMA R14, -R12, R18, 1 ;  /* 0x3ff000000c0e742b */ /* 0x000fd00000000112 */
[----:B------:R-:W-:-:S08]  /*2330*/  DFMA R14, R18, R14, R18 ;  /* 0x0000000e120e722b */ /* 0x000fd00000000012 */
[----:B------:R-:W-:-:S08]  /*2340*/  DMUL R14, R14, 2.2250738585072013831e-308 ;  /* 0x001000000e0e7828 */ /* 0x000fd00000000000 */
[----:B------:R-:W-:-:S08]  /*2350*/  DFMA R8, -R8, R14, 1 ;  /* 0x3ff000000808742b */ /* 0x000fd0000000010e */
[----:B------:R-:W-:-:S08]  /*2360*/  DFMA R8, R8, R8, R8 ;  /* 0x000000080808722b */ /* 0x000fd00000000008 */
[----:B------:R-:W-:Y:S01]  /*2370*/  DFMA R12, R14, R8, R14 ;  /* 0x000000080e0c722b */ /* 0x000fe2000000000e */
[----:B------:R-:W-:Y:S10]  /*2380*/  BRA `(.L_x_144) ;  /* 0x0000000000307947 */ /* 0x000ff40003800000 */
.L_x_145:
[----:B------:R-:W-:Y:S01]  /*2390*/  DMUL R8, R8, 8.11296384146066816958e+31 ;  /* 0x4690000008087828 */ /* 0x000fe20000000000 */
[----:B------:R-:W-:-:S05]  /*23a0*/  IMAD.MOV.U32 R12, RZ, RZ, R14 ;  /* 0x000000ffff0c7224 */ /* 0x000fca00078e000e */
[----:B------:R-:W0:Y:S02]  /*23b0*/  MUFU.RCP64H R13, R9 ;  /* 0x00000009000d7308 */ /* 0x000e240000001800 */
[----:B0-----:R-:W-:-:S08]  /*23c0*/  DFMA R14, -R8, R12, 1 ;  /* 0x3ff00000080e742b */ /* 0x001fd0000000010c */
[----:B------:R-:W-:-:S08]  /*23d0*/  DFMA R14, R14, R14, R14 ;  /* 0x0000000e0e0e722b */ /* 0x000fd0000000000e */
[----:B------:R-:W-:-:S08]  /*23e0*/  DFMA R14, R12, R14, R12 ;  /* 0x0000000e0c0e722b */ /* 0x000fd0000000000c */
[----:B------:R-:W-:-:S08]  /*23f0*/  DFMA R12, -R8, R14, 1 ;  /* 0x3ff00000080c742b */ /* 0x000fd0000000010e */
[----:B------:R-:W-:-:S08]  /*2400*/  DFMA R12, R14, R12, R14 ;  /* 0x0000000c0e0c722b */ /* 0x000fd0000000000e */
[----:B------:R-:W-:Y:S01]  /*2410*/  DMUL R12, R12, 8.11296384146066816958e+31 ;  /* 0x469000000c0c7828 */ /* 0x000fe20000000000 */
[----:B------:R-:W-:Y:S10]  /*2420*/  BRA `(.L_x_144) ;  /* 0x0000000000087947 */ /* 0x000ff40003800000 */
.L_x_143:
[----:B------:R-:W-:Y:S01]  /*2430*/  LOP3.LUT R13, R9, 0x80000, RZ, 0xfc, !PT ;  /* 0x00080000090d7812 */ /* 0x000fe200078efcff */
[----:B------:R-:W-:-:S07]  /*2440*/  IMAD.MOV.U32 R12, RZ, RZ, R8 ;  /* 0x000000ffff0c7224 */ /* 0x000fce00078e0008 */
.L_x_144:
[----:B------:R-:W-:Y:S05]  /*2450*/  BSYNC.RECONVERGENT B1 ;  /* 0x0000000000017941 */ /* 0x000fea0003800200 */
.L_x_142:
[----:B------:R-:W-:Y:S02]  /*2460*/  IMAD.MOV.U32 R8, RZ, RZ, R2 ;  /* 0x000000ffff087224 */ /* 0x000fe400078e0002 */
[----:B------:R-:W-:-:S04]  /*2470*/  IMAD.MOV.U32 R9, RZ, RZ, 0x0 ;  /* 0x00000000ff097424 */ /* 0x000fc800078e00ff */
[----:B------:R-:W-:Y:S05]  /*2480*/  RET.REL.NODEC R8 `(Comp_Force) ;  /* 0xffffffd808dc7950 */ /* 0x000fea0003c3ffff */
        .weak           $__internal_5_$__cuda_sm20_div_rn_f64_full
        .type           $__internal_5_$__cuda_sm20_div_rn_f64_full,@function
        .size           $__internal_5_$__cuda_sm20_div_rn_f64_full,($__internal_6_$__cuda_sm20_dsqrt_rn_f64_mediumpath_v1 - $__internal_5_$__cuda_sm20_div_rn_f64_full)
$__internal_5_$__cuda_sm20_div_rn_f64_full:
[C---:B------:R-:W-:Y:S01]  /*2490*/  FSETP.GEU.AND P0, PT, |R7|.reuse, 1.469367938527859385e-39, PT ;  /* 0x001000000700780b */ /* 0x040fe20003f0e200 */
[--C-:B------:R-:W-:Y:S01]  /*24a0*/  IMAD.MOV.U32 R20, RZ, RZ, R12.reuse ;  /* 0x000000ffff147224 */ /* 0x100fe200078e000c */
[----:B------:R-:W-:Y:S01]  /*24b0*/  LOP3.LUT R18, R7, 0x800fffff, RZ, 0xc0, !PT ;  /* 0x800fffff07127812 */ /* 0x000fe200078ec0ff */
[----:B------:R-:W-:Y:S01]  /*24c0*/  IMAD.MOV.U32 R21, RZ, RZ, R7 ;  /* 0x000000ffff157224 */ /* 0x000fe200078e0007 */
[C---:B------:R-:W-:Y:S01]  /*24d0*/  FSETP.GEU.AND P2, PT, |R23|.reuse, 1.469367938527859385e-39, PT ;  /* 0x001000001700780b */ /* 0x040fe20003f4e200 */
[----:B------:R-:W-:Y:S01]  /*24e0*/  BSSY.RECONVERGENT B1, `(.L_x_146) ;  /* 0x0000054000017945 */ /* 0x000fe20003800200 */
[----:B------:R-:W-:Y:S01]  /*24f0*/  LOP3.LUT R19, R18, 0x3ff00000, RZ, 0xfc, !PT ;  /* 0x3ff0000012137812 */ /* 0x000fe200078efcff */
[----:B------:R-:W-:Y:S01]  /*2500*/  IMAD.MOV.U32 R18, RZ, RZ, R12 ;  /* 0x000000ffff127224 */ /* 0x000fe200078e000c */
[----:B------:R-:W-:Y:S01]  /*2510*/  LOP3.LUT R2, R23, 0x7ff00000, RZ, 0xc0, !PT ;  /* 0x7ff0000017027812 */ /* 0x000fe200078ec0ff */
[----:B------:R-:W-:Y:S01]  /*2520*/  IMAD.MOV.U32 R12, RZ, RZ, 0x1 ;  /* 0x00000001ff0c7424 */ /* 0x000fe200078e00ff */
[----:B------:R-:W-:-:S03]  /*2530*/  LOP3.LUT R7, R7, 0x7ff00000, RZ, 0xc0, !PT ;  /* 0x7ff0000007077812 */ /* 0x000fc600078ec0ff */
[----:B------:R-:W-:Y:S01]  /*2540*/  @!P0 DMUL R18, R20, 8.98846567431157953865e+307 ;  /* 0x7fe0000014128828 */ /* 0x000fe20000000000 */
[C---:B------:R-:W-:Y:S01]  /*2550*/  ISETP.GE.U32.AND P1, PT, R2.reuse, R7, PT ;  /* 0x000000070200720c */ /* 0x040fe20003f26070 */
[----:B------:R-:W-:Y:S02]  /*2560*/  IMAD.MOV.U32 R6, RZ, RZ, R2 ;  /* 0x000000ffff067224 */ /* 0x000fe400078e0002 */
[----:B------:R-:W-:Y:S02]  /*2570*/  @!P2 LOP3.LUT R3, R21, 0x7ff00000, RZ, 0xc0, !PT ;  /* 0x7ff000001503a812 */ /* 0x000fe400078ec0ff */
        /* <DEDUP_REMOVED lines=8> */
[----:B------:R-:W-:-:S07]  /*2600*/  @!P2 IMAD.MOV.U32 R32, RZ, RZ, RZ ;  /* 0x000000ffff20a224 */ /* 0x000fce00078e00ff */
        /* <DEDUP_REMOVED lines=9> */
[----:B------:R-:W-:-:S08]  /*26a0*/  DMUL R26, R12, R24 ;  /* 0x000000180c1a7228 */ /* 0x000fd00000000000 */
[----:B------:R-:W-:-:S08]  /*26b0*/  DFMA R32, R26, -R18, R24 ;  /* 0x800000121a20722b */ /* 0x000fd00000000018 */
[----:B------:R-:W-:Y:S01]  /*26c0*/  DFMA R32, R12, R32, R26 ;  /* 0x000000200c20722b */ /* 0x000fe2000000001a */
[----:B------:R-:W-:Y:S02]  /*26d0*/  VIADD R12, R6, 0xffffffff ;  /* 0xffffffff060c7836 */ /* 0x000fe40000000000 */
[----:B------:R-:W-:-:S03]  /*26e0*/  VIADD R13, R7, 0xffffffff ;  /* 0xffffffff070d7836 */ /* 0x000fc60000000000 */
[----:B------:R-:W-:-:S04]  /*26f0*/  ISETP.GT.U32.AND P0, PT, R12, 0x7feffffe, PT ;  /* 0x7feffffe0c00780c */ /* 0x000fc80003f04070 */
[----:B------:R-:W-:-:S13]  /*2700*/  ISETP.GT.U32.OR P0, PT, R13, 0x7feffffe, P0 ;  /* 0x7feffffe0d00780c */ /* 0x000fda0000704470 */
[----:B------:R-:W-:Y:S05]  /*2710*/  @P0 BRA `(.L_x_147) ;  /* 0x00000000006c0947 */ /* 0x000fea0003800000 */
[----:B------:R-:W-:Y:S01]  /*2720*/  LOP3.LUT R7, R21, 0x7ff00000, RZ, 0xc0, !PT ;  /* 0x7ff0000015077812 */ /* 0x000fe200078ec0ff */
[----:B------:R-:W-:-:S03]  /*2730*/  IMAD.MOV.U32 R12, RZ, RZ, RZ ;  /* 0x000000ffff0c7224 */ /* 0x000fc600078e00ff */
[CC--:B------:R-:W-:Y:S02]  /*2740*/  VIADDMNMX R6, R2.reuse, -R7.reuse, 0xb9600000, !PT ;  /* 0xb960000002067446 */ /* 0x0c0fe40007800907 */
[----:B------:R-:W-:Y:S02]  /*2750*/  ISETP.GE.U32.AND P0, PT, R2, R7, PT ;  /* 0x000000070200720c */ /* 0x000fe40003f06070 */
[----:B------:R-:W-:Y:S02]  /*2760*/  VIMNMX R6, PT, PT, R6, 0x46a00000, PT ;  /* 0x46a0000006067848 */ /* 0x000fe40003fe0100 */
        /* <DEDUP_REMOVED lines=22> */
.L_x_147:
        /* <DEDUP_REMOVED lines=16> */
.L_x_150:
[----:B------:R-:W-:Y:S01]  /*29d0*/  LOP3.LUT R3, R21, 0x80000, RZ, 0xfc, !PT ;  /* 0x0008000015037812 */ /* 0x000fe200078efcff */
[----:B------:R-:W-:Y:S01]  /*29e0*/  IMAD.MOV.U32 R2, RZ, RZ, R20 ;  /* 0x000000ffff027224 */ /* 0x000fe200078e0014 */
[----:B------:R-:W-:Y:S06]  /*29f0*/  BRA `(.L_x_148) ;  /* 0x0000000000087947 */ /* 0x000fec0003800000 */
.L_x_149:
[----:B------:R-:W-:Y:S01]  /*2a00*/  LOP3.LUT R3, R23, 0x80000, RZ, 0xfc, !PT ;  /* 0x0008000017037812 */ /* 0x000fe200078efcff */
[----:B------:R-:W-:-:S07]  /*2a10*/  IMAD.MOV.U32 R2, RZ, RZ, R22 ;  /* 0x000000ffff027224 */ /* 0x000fce00078e0016 */
.L_x_148:
[----:B------:R-:W-:Y:S05]  /*2a20*/  BSYNC.RECONVERGENT B1 ;  /* 0x0000000000017941 */ /* 0x000fea0003800200 */
.L_x_146:
[----:B------:R-:W-:Y:S02]  /*2a30*/  IMAD.MOV.U32 R6, RZ, RZ, R2 ;  /* 0x000000ffff067224 */ /* 0x000fe400078e0002 */
[----:B------:R-:W-:Y:S02]  /*2a40*/  IMAD.MOV.U32 R7, RZ, RZ, R3 ;  /* 0x000000ffff077224 */ /* 0x000fe400078e0003 */
[----:B------:R-:W-:Y:S02]  /*2a50*/  IMAD.MOV.U32 R2, RZ, RZ, R0 ;  /* 0x000000ffff027224 */ /* 0x000fe400078e0000 */
[----:B------:R-:W-:-:S04]  /*2a60*/  IMAD.MOV.U32 R3, RZ, RZ, 0x0 ;  /* 0x00000000ff037424 */ /* 0x000fc800078e00ff */
[----:B------:R-:W-:Y:S05]  /*2a70*/  RET.REL.NODEC R2 `(Comp_Force) ;  /* 0xffffffd402607950 */ /* 0x000fea0003c3ffff */
        .weak           $__internal_6_$__cuda_sm20_dsqrt_rn_f64_mediumpath_v1
        .type           $__internal_6_$__cuda_sm20_dsqrt_rn_f64_mediumpath_v1,@function
        .size           $__internal_6_$__cuda_sm20_dsqrt_rn_f64_mediumpath_v1,($Comp_Force$__internal_trig_reduction_slowpathd - $__internal_6_$__cuda_sm20_dsqrt_rn_f64_mediumpath_v1)
$__internal_6_$__cuda_sm20_dsqrt_rn_f64_mediumpath_v1:
        /* <DEDUP_REMOVED lines=14> */
.L_x_152:
        /* <DEDUP_REMOVED lines=9> */
[----:B------:R-:W-:Y:S02]  /*2bf0*/  IMAD.MOV.U32 R16, RZ, RZ, 0x0 ;  /* 0x00000000ff107424 */ /* 0x000fe400078e00ff */
[----:B------:R-:W-:Y:S02]  /*2c00*/  IMAD.MOV.U32 R12, RZ, RZ, RZ ;  /* 0x000000ffff0c7224 */ /* 0x000fe400078e00ff */
[----:B------:R-:W-:Y:S01]  /*2c10*/  IMAD.MOV.U32 R17, RZ, RZ, 0x3fd80000 ;  /* 0x3fd80000ff117424 */ /* 0x000fe200078e00ff */
[----:B------:R-:W0:Y:S03]  /*2c20*/  MUFU.RSQ64H R13, R9 ;  /* 0x00000009000d7308 */ /* 0x000e260000001c00 */
        /* <DEDUP_REMOVED lines=11> */
.L_x_154:
[----:B------:R-:W-:-:S11]  /*2ce0*/  DADD R8, R12, R12 ;  /* 0x000000000c087229 */ /* 0x000fd6000000000c */
.L_x_153:
[----:B------:R-:W-:Y:S05]  /*2cf0*/  BSYNC.RECONVERGENT B1 ;  /* 0x0000000000017941 */ /* 0x000fea0003800200 */
.L_x_151:
[----:B------:R-:W-:Y:S02]  /*2d00*/  IMAD.MOV.U32 R12, RZ, RZ, R8 ;  /* 0x000000ffff0c7224 */ /* 0x000fe400078e0008 */
[----:B------:R-:W-:Y:S02]  /*2d10*/  IMAD.MOV.U32 R13, RZ, RZ, R9 ;  /* 0x000000ffff0d7224 */ /* 0x000fe400078e0009 */
[----:B------:R-:W-:Y:S02]  /*2d20*/  IMAD.MOV.U32 R8, RZ, RZ, R2 ;  /* 0x000000ffff087224 */ /* 0x000fe400078e0002 */
[----:B------:R-:W-:-:S04]  /*2d30*/  IMAD.MOV.U32 R9, RZ, RZ, 0x0 ;  /* 0x00000000ff097424 */ /* 0x000fc800078e00ff */
[----:B------:R-:W-:Y:S05]  /*2d40*/  RET.REL.NODEC R8 `(Comp_Force) ;  /* 0xffffffd008ac7950 */ /* 0x000fea0003c3ffff */
        .type           $Comp_Force$__internal_trig_reduction_slowpathd,@function
        .size           $Comp_Force$__internal_trig_reduction_slowpathd,(.L_x_211 - $Comp_Force$__internal_trig_reduction_slowpathd)
$Comp_Force$__internal_trig_reduction_slowpathd:
        /* <DEDUP_REMOVED lines=19> */
[----:B------:R-:W-:Y:S01]  /*2e80*/  IADD3 R20, PT, PT, RZ, -R20, -R19 ;  /* 0x80000014ff147210 */ /* 0x000fe20007ffe813 */
[----:B------:R-:W-:Y:S01]  /*2e90*/  IMAD.SHL.U32 R23, R32, 0x800, RZ ;  /* 0x0000080020177824 */ /* 0x000fe200078e00ff */
[----:B------:R-:W-:Y:S01]  /*2ea0*/  CS2R R16, SRZ ;  /* 0x0000000000107805 */ /* 0x000fe2000001ff00 */
[----:B------:R-:W-:Y:S01]  /*2eb0*/  IMAD.MOV.U32 R33, RZ, RZ, R18 ;  /* 0x000000ffff217224 */ /* 0x000fe200078e0012 */
[----:B------:R-:W-:Y:S01]  /*2ec0*/  LOP3.LUT R21, R21, 0x80000000, RZ, 0xfc, !PT ;  /* 0x8000000015157812 */ /* 0x000fe200078efcff */
[----:B------:R-:W-:-:S07]  /*2ed0*/  IMAD.MOV.U32 R22, RZ, RZ, RZ ;  /* 0x000000ffff167224 */ /* 0x000fce00078e00ff */
.L_x_159:
        /* <DEDUP_REMOVED lines=29> */
.L_x_158:
[----:B------:R-:W-:-:S05]  /*30b0*/  LOP3.LUT R14, R12, 0x7ff, RZ, 0xc0, !PT ;  /* 0x000007ff0c0e7812 */ /* 0x000fca00078ec0ff */
[----:B------:R-:W-:-:S05]  /*30c0*/  VIADD R14, R14, 0xfffffc00 ;  /* 0xfffffc000e0e7836 */ /* 0x000fca0000000000 */
[----:B------:R-:W-:Y:S02]  /*30d0*/  SHF.R.U32.HI R15, RZ, 0x6, R14 ;  /* 0x00000006ff0f7819 */ /* 0x000fe4000001160e */
[----:B------:R-:W-:Y:S02]  /*30e0*/  ISETP.GE.U32.AND P0, PT, R14, 0x80, PT ;  /* 0x000000800e00780c */ /* 0x000fe40003f06070 */
[----:B------:R-:W-:-:S04]  /*30f0*/  IADD3 R15, PT, PT, -R15, 0x13, RZ ;  /* 0x000000130f0f7810 */ /* 0x000fc80007ffe1ff */
[----:B------:R-:W-:-:S07]  /*3100*/  SEL R18, R15, 0x12, P0 ;  /* 0x000000120f127807 */ /* 0x000fce0000000000 */
.L_x_157:
[----:B------:R-:W-:Y:S05]  /*3110*/  BSYNC.RECONVERGENT B2 ;  /* 0x0000000000027941 */ /* 0x000fea0003800200 */
.L_x_156:
        /* <DEDUP_REMOVED lines=14> */
[--C-:B---3--:R-:W-:Y:S02]  /*3200*/  @P0 SHF.R.U32.HI R12, RZ, 0x1, R19.reuse ;  /* 0x00000001ff0c0819 */ /* 0x108fe40000011613 */
[C-C-:B------:R-:W-:Y:S02]  /*3210*/  @P0 SHF.R.U64 R35, R18.reuse, 0x1, R19.reuse ;  /* 0x0000000112230819 */ /* 0x140fe40000001213 */
[----:B------:R-:W-:Y:S02]  /*3220*/  @P0 SHF.L.U32 R22, R18, R33, RZ ;  /* 0x0000002112160219 */ /* 0x000fe400000006ff */
[----:B0-----:R-:W-:Y:S02]  /*3230*/  @P0 SHF.R.U64 R17, R32, R21, R34 ;  /* 0x0000001520110219 */ /* 0x001fe40000001222 */
[----:B------:R-:W-:-:S02]  /*3240*/  @P0 SHF.L.U64.HI R20, R18, R33, R19 ;  /* 0x0000002112140219 */ /* 0x000fc40000010213 */
[----:B------:R-:W-:Y:S02]  /*3250*/  @P0 SHF.R.U32.HI R23, RZ, R21, R34 ;  /* 0x00000015ff170219 */ /* 0x000fe40000011622 */
[----:B----4-:R-:W-:Y:S02]  /*3260*/  @P0 SHF.L.U32 R16, R14, R33, RZ ;  /* 0x000000210e100219 */ /* 0x010fe400000006ff */
[----:B------:R-:W-:Y:S02]  /*3270*/  @P0 SHF.R.U64 R35, R35, R21, R12 ;  /* 0x0000001523230219 */ /* 0x000fe4000000120c */
[----:B------:R-:W-:Y:S02]  /*3280*/  @P0 LOP3.LUT R18, R22, R17, RZ, 0xfc, !PT ;  /* 0x0000001116120212 */ /* 0x000fe400078efcff */
[----:B------:R-:W-:Y:S02]  /*3290*/  @P0 LOP3.LUT R19, R20, R23, RZ, 0xfc, !PT ;  /* 0x0000001714130212 */ /* 0x000fe400078efcff */
[----:B------:R-:W-:-:S02]  /*32a0*/  @P0 SHF.L.U64.HI R33, R14, R33, R15 ;  /* 0x000000210e210219 */ /* 0x000fc4000001020f */
[----:B------:R-:W-:Y:S01]  /*32b0*/  @P0 LOP3.LUT R14, R16, R35, RZ, 0xfc, !PT ;  /* 0x00000023100e0212 */ /* 0x000fe200078efcff */
[C---:B------:R-:W-:Y:S01]  /*32c0*/  IMAD.SHL.U32 R16, R18.reuse, 0x4, RZ ;  /* 0x0000000412107824 */ /* 0x040fe200078e00ff */
[----:B------:R-:W-:Y:S02]  /*32d0*/  @P0 SHF.R.U32.HI R12, RZ, R21, R12 ;  /* 0x00000015ff0c0219 */ /* 0x000fe4000001160c */
        /* <DEDUP_REMOVED lines=15> */
[----:B------:R-:W-:Y:S02]  /*33d0*/  ISETP.NE.U32.AND P1, PT, R21, RZ, PT ;  /* 0x000000ff1500720c */ /* 0x000fe40003f25070 */
[----:B------:R-:W-:Y:S02]  /*33e0*/  SEL R23, R18, R17, P0 ;  /* 0x0000001112177207 */ /* 0x000fe40000000000 */
[----:B------:R-:W-:Y:S01]  /*33f0*/  SEL R19, R20, R21, !P1 ;  /* 0x0000001514137207 */ /* 0x000fe20004800000 */
[----:B------:R-:W-:-:S05]  /*3400*/  @!P0 IMAD.MOV R16, RZ, RZ, -R16 ;  /* 0x000000ffff108224 */ /* 0x000fca00078e0a10 */
[----:B------:R-:W0:Y:S02]  /*3410*/  FLO.U32 R19, R19 ;  /* 0x0000001300137300 */ /* 0x000e2400000e0000 */
[C---:B0-----:R-:W-:Y:S02]  /*3420*/  IADD3 R22, PT, PT, -R19.reuse, 0x1f, RZ ;  /* 0x0000001f13167810 */ /* 0x041fe40007ffe1ff */
[----:B------:R-:W-:-:S03]  /*3430*/  IADD3 R12, PT, PT, -R19, 0x3f, RZ ;  /* 0x0000003f130c7810 */ /* 0x000fc60007ffe1ff */
[----:B------:R-:W-:-:S05]  /*3440*/  @P1 IMAD.MOV R12, RZ, RZ, R22 ;  /* 0x000000ffff0c1224 */ /* 0x000fca00078e0216 */
        /* <DEDUP_REMOVED lines=12> */
.L_x_161:
[----:B------:R-:W-:Y:S05]  /*3510*/  BSYNC.RECONVERGENT B2 ;  /* 0x0000000000027941 */ /* 0x000fea0003800200 */
.L_x_160:
        /* <DEDUP_REMOVED lines=36> */
.L_x_155:
[----:B------:R-:W-:Y:S02]  /*3760*/  IMAD.MOV.U32 R12, RZ, RZ, R2 ;  /* 0x000000ffff0c7224 */ /* 0x000fe400078e0002 */
[----:B------:R-:W-:-:S04]  /*3770*/  IMAD.MOV.U32 R13, RZ, RZ, 0x0 ;  /* 0x00000000ff0d7424 */ /* 0x000fc800078e00ff */
[----:B------:R-:W-:Y:S05]  /*3780*/  RET.REL.NODEC R12 `(Comp_Force) ;  /* 0xffffffc80c1c7950 */ /* 0x000fea0003c3ffff */
.L_x_162:
        /* <DEDUP_REMOVED lines=15> */
.L_x_211:


//--------------------- .text.Comp_min_alpha_data --------------------------
	.section	.text.Comp_min_alpha_data,"ax",@progbits
	.align	128
        .global         Comp_min_alpha_data
        .type           Comp_min_alpha_data,@function
        .size           Comp_min_alpha_data,(.L_x_220 - Comp_min_alpha_data)
        .other          Comp_min_alpha_data,@"STO_CUDA_ENTRY STV_DEFAULT"
Comp_min_alpha_data:
.text.Comp_min_alpha_data:
        /* <DEDUP_REMOVED lines=10> */
[----:B------:R-:W-:Y:S01]  /*00a0*/  MOV R8, 0xffffffff ;  /* 0xffffffff00087802 */ /* 0x000fe20000000f00 */
[----:B------:R-:W-:Y:S01]  /*00b0*/  IMAD.MOV.U32 R9, RZ, RZ, -0x1 ;  /* 0xffffffffff097424 */ /* 0x000fe200078e00ff */
[----:B------:R-:W-:Y:S01]  /*00c0*/  MOV R10, 0xffffffff ;  /* 0xffffffff000a7802 */ /* 0x000fe20000000f00 */
[----:B------:R-:W-:Y:S01]  /*00d0*/  IMAD.MOV.U32 R11, RZ, RZ, -0x1 ;  /* 0xffffffffff0b7424 */ /* 0x000fe200078e00ff */
[----:B------:R-:W-:Y:S01]  /*00e0*/  ISETP.GE.AND P0, PT, R13, 0x1, PT ;  /* 0x000000010d00780c */ /* 0x000fe20003f06270 */
[----:B------:R-:W-:Y:S02]  /*00f0*/  HFMA2 R4, -RZ, RZ, 0, 0 ;  /* 0x00000000ff047431 */ /* 0x000fe400000001ff */
[----:B------:R-:W-:Y:S01]  /*0100*/  IMAD.MOV.U32 R5, RZ, RZ, 0x40f86a00 ;  /* 0x40f86a00ff057424 */ /* 0x000fe200078e00ff */
[----:B------:R-:W-:Y:S01]  /*0110*/  MOV R6, 0x0 ;  /* 0x0000000000067802 */ /* 0x000fe20000000f00 */
[----:B------:R-:W-:Y:S01]  /*0120*/  STL.128 [R1], R8 ;  /* 0x0000000801007387 */ /* 0x000fe20000100c00 */
[----:B------:R-:W-:Y:S01]  /*0130*/  IMAD.MOV.U32 R7, RZ, RZ, 0x40f86a00 ;  /* 0x40f86a00ff077424 */ /* 0x000fe200078e00ff */
[----:B------:R-:W0:Y:S01]  /*0140*/  LDCU.64 UR6, c[0x0][0x358] ;  /* 0x00006b00ff0677ac */ /* 0x000e220008000a00 */
[----:B------:R-:W-:Y:S01]  /*0150*/  BSSY.RECONVERGENT B0, `(.L_x_163) ;  /* 0x0000136000007945 */ /* 0x000fe20003800200 */
[----:B------:R-:W-:Y:S01]  /*0160*/  STL.128 [R1+0x10], R8 ;  /* 0x0000100801007387 */ /* 0x000fe20000100c00 */
[C---:B------:R-:W-:Y:S01]  /*0170*/  VIADD R3, R1.reuse, 0x400 ;  /* 0x0000040001037836 */ /* 0x040fe20000000000 */
[----:B------:R-:W-:Y:S01]  /*0180*/  IADD3 R0, PT, PT, R1, 0x20, RZ ;  /* 0x0000002001007810 */ /* 0x000fe20007ffe0ff */
[----:B------:R-:W-:Y:S01]  /*0190*/  IMAD R2, R13, UR8, RZ ;  /* 0x000000080d027c24 */ /* 0x000fe2000f8e02ff */
[----:B------:R-:W-:Y:S04]  /*01a0*/  STL.128 [R1+0x20], R8 ;  /* 0x0000200801007387 */ /* 0x000fe80000100c00 */
        /* <DEDUP_REMOVED lines=188> */
[----:B------:R1:W-:Y:S02]  /*0d70*/  STL.128 [R1+0xbf0], R4 ;  /* 0x000bf00401007387 */ /* 0x0003e40000100c00 */
[----:B-1----:R-:W-:Y:S01]  /*0d80*/  MOV R4, R1 ;  /* 0x0000000100047202 */ /* 0x002fe20000000f00 */
[----:B0-----:R-:W-:Y:S06]  /*0d90*/  @!P0 BRA `(.L_x_164) ;  /* 0x0000000400c48947 */ /* 0x001fec0003800000 */
[C---:B------:R-:W-:Y:S01]  /*0da0*/  ISETP.GE.U32.AND P0, PT, R13.reuse, 0x4, PT ;  /* 0x000000040d00780c */ /* 0x040fe20003f06070 */
[----:B------:R-:W-:Y:S01]  /*0db0*/  BSSY.RECONVERGENT B1, `(.L_x_165) ;  /* 0x000005b000017945 */ /* 0x000fe20003800200 */
[----:B------:R-:W-:Y:S01]  /*0dc0*/  LOP3.LUT R5, R13, 0x3, RZ, 0xc0, !PT ;  /* 0x000000030d057812 */ /* 0x000fe200078ec0ff */
[----:B------:R-:W-:-:S10]  /*0dd0*/  IMAD.MOV.U32 R22, RZ, RZ, RZ ;  /* 0x000000ffff167224 */ /* 0x000fd400078e00ff */
[----:B------:R-:W-:Y:S05]  /*0de0*/  @!P0 BRA `(.L_x_166) ;  /* 0x00000004005c8947 */ /* 0x000fea0003800000 */
[----:B------:R-:W0:Y:S08]  /*0df0*/  LDC.64 R8, c[0x0][0x380] ;  /* 0x0000e000ff087b82 */ /* 0x000e300000000a00 */
[----:B------:R-:W1:Y:S01]  /*0e00*/  LDC.64 R6, c[0x0][0x388] ;  /* 0x0000e200ff067b82 */ /* 0x000e620000000a00 */
[----:B0-----:R-:W-:-:S05]  /*0e10*/  IMAD.WIDE R8, R2, 0x4, R8 ;  /* 0x0000000402087825 */ /* 0x001fca00078e0208 */
[----:B------:R-:W2:Y:S01]  /*0e20*/  LDG.E R18, desc[UR6][R8.64] ;  /* 0x0000000608127981 */ /* 0x000ea2000c1e1900 */
[----:B-1----:R-:W-:-:S03]  /*0e30*/  IMAD.WIDE R6, R2, 0x8, R6 ;  /* 0x0000000802067825 */ /* 0x002fc600078e0206 */
[----:B------:R-:W3:Y:S04]  /*0e40*/  LDG.E R20, desc[UR6][R8.64+0x4] ;  /* 0x0000040608147981 */ /* 0x000ee8000c1e1900 */
[----:B------:R-:W4:Y:S04]  /*0e50*/  LDG.E.64 R16, desc[UR6][R6.64] ;  /* 0x0000000606107981 */ /* 0x000f28000c1e1b00 */
[----:B------:R-:W5:Y:S04]  /*0e60*/  LDG.E R22, desc[UR6][R8.64+0x8] ;  /* 0x0000080608167981 */ /* 0x000f68000c1e1900 */
[----:B------:R-:W5:Y:S01]  /*0e70*/  LDG.E R24, desc[UR6][R8.64+0xc] ;  /* 0x00000c0608187981 */ /* 0x000f62000c1e1900 */
[----:B--2---:R-:W-:-:S05]  /*0e80*/  LEA R19, R18, R3, 0x3 ;  /* 0x0000000312137211 */ /* 0x004fca00078e18ff */
[----:B------:R-:W4:Y:S01]  /*0e90*/  LDL.64 R10, [R19] ;  /* 0x00000000130a7983 */ /* 0x000f220000100a00 */
[----:B---3--:R-:W-:Y:S01]  /*0ea0*/  LEA R21, R20, R3, 0x3 ;  /* 0x0000000314157211 */ /* 0x008fe200078e18ff */
[----:B----4-:R-:W-:Y:S02]  /*0eb0*/  DSETP.GEU.AND P0, PT, R16, R10, PT ;  /* 0x0000000a1000722a */ /* 0x010fe40003f0e000 */
[----:B------:R-:W2:-:S12]  /*0ec0*/  LDG.E.64 R10, desc[UR6][R6.64+0x8] ;  /* 0x00000806060a7981 */ /* 0x000e98000c1e1b00 */
[----:B------:R-:W-:Y:S01]  /*0ed0*/  @!P0 IMAD R18, R18, 0x4, R4 ;  /* 0x0000000412128824 */ /* 0x000fe200078e0204 */
[----:B------:R0:W-:Y:S04]  /*0ee0*/  @!P0 STL.64 [R19], R16 ;  /* 0x0000001013008387 */ /* 0x0001e80000100a00 */
[----:B------:R1:W-:Y:S04]  /*0ef0*/  @!P0 STL [R18], RZ ;  /* 0x000000ff12008387 */ /* 0x0003e80000100800 */
[----:B------:R-:W2:Y:S01]  /*0f00*/  LDL.64 R14, [R21] ;  /* 0x00000000150e7983 */ /* 0x000ea20000100a00 */
[----:B-----5:R-:W-:Y:S01]  /*0f10*/  IMAD R23, R22, 0x8, R3 ;  /* 0x0000000816177824 */ /* 0x020fe200078e0203 */
[----:B--2---:R-:W-:-:S02]  /*0f20*/  DSETP.GEU.AND P0, PT, R10, R14, PT ;  /* 0x0000000e0a00722a */ /* 0x004fc40003f0e000 */
[----:B------:R-:W2:-:S12]  /*0f30*/  LDG.E.64 R14, desc[UR6][R6.64+0x10] ;  /* 0x00001006060e7981 */ /* 0x000e98000c1e1b00 */
[----:B------:R-:W-:Y:S01]  /*0f40*/  @!P0 IMAD R20, R20, 0x4, R4 ;  /* 0x0000000414148824 */ /* 0x000fe200078e0204 */
[----:B------:R-:W-:Y:S01]  /*0f50*/  @!P0 MOV R25, 0x1 ;  /* 0x0000000100198802 */ /* 0x000fe20000000f00 */
[----:B------:R3:W-:Y:S04]  /*0f60*/  @!P0 STL.64 [R21], R10 ;  /* 0x0000000a15008387 */ /* 0x0007e80000100a00 */
[----:B------:R4:W-:Y:S04]  /*0f70*/  @!P0 STL [R20], R25 ;  /* 0x0000001914008387 */ /* 0x0009e80000100800 */
[----:B0-----:R-:W2:Y:S01]  /*0f80*/  LDL.64 R16, [R23] ;  /* 0x0000000017107983 */ /* 0x001ea20000100a00 */
[----:B------:R-:W-:Y:S01]  /*0f90*/  LEA R19, R24, R3, 0x3 ;  /* 0x0000000318137211 */ /* 0x000fe200078e18ff */
[----:B--2---:R-:W-:-:S02]  /*0fa0*/  DSETP.GEU.AND P0, PT, R14, R16, PT ;  /* 0x000000100e00722a */ /* 0x004fc40003f0e000 */
[----:B------:R-:W2:-:S12]  /*0fb0*/  LDG.E.64 R16, desc[UR6][R6.64+0x18] ;  /* 0x0000180606107981 */ /* 0x000e98000c1e1b00 */
[----:B-1----:R-:W-:Y:S01]  /*0fc0*/  @!P0 LEA R18, R22, R4, 0x2 ;  /* 0x0000000416128211 */ /* 0x002fe200078e10ff */
[----:B------:R-:W-:Y:S01]  /*0fd0*/  @!P0 IMAD.MOV.U32 R27, RZ, RZ, 0x2 ;  /* 0x00000002ff1b8424 */ /* 0x000fe200078e00ff */
[----:B------:R4:W-:Y:S04]  /*0fe0*/  @!P0 STL.64 [R23], R14 ;  /* 0x0000000e17008387 */ /* 0x0009e80000100a00 */
[----:B------:R4:W-:Y:S04]  /*0ff0*/  @!P0 STL [R18], R27 ;  /* 0x0000001b12008387 */ /* 0x0009e80000100800 */
[----:B---3--:R-:W2:Y:S01]  /*1000*/  LDL.64 R10, [R19] ;  /* 0x00000000130a7983 */ /* 0x008ea20000100a00 */
[----:B------:R-:W-:Y:S01]  /*1010*/  LOP3.LUT R22, R13, 0x7ffffffc, RZ, 0xc0, !PT ;  /* 0x7ffffffc0d167812 */ /* 0x000fe200078ec0ff */
[----:B------:R-:W-:Y:S01]  /*1020*/  VIADD R2, R2, 0x4 ;  /* 0x0000000402027836 */ /* 0x000fe20000000000 */
[----:B--2---:R-:W-:-:S14]  /*1030*/  DSETP.GEU.AND P0, PT, R16, R10, PT ;  /* 0x0000000a1000722a */ /* 0x004fdc0003f0e000 */
[----:B------:R-:W-:Y:S01]  /*1040*/  @!P0 IMAD R10, R24, 0x4, R4 ;  /* 0x00000004180a8824 */ /* 0x000fe200078e0204 */
[----:B------:R-:W-:Y:S01]  /*1050*/  @!P0 MOV R9, 0x3 ;  /* 0x0000000300098802 */ /* 0x000fe20000000f00 */
[----:B------:R4:W-:Y:S04]  /*1060*/  @!P0 STL.64 [R19], R16 ;  /* 0x0000001013008387 */ /* 0x0009e80000100a00 */
[----:B------:R4:W-:Y:S01]  /*1070*/  @!P0 STL [R10], R9 ;  /* 0x000000090a008387 */ /* 0x0009e20000100800 */
[----:B------:R-:W-:-:S13]  /*1080*/  ISETP.NE.AND P0, PT, R22, 0x4, PT ;  /* 0x000000041600780c */ /* 0x000fda0003f05270 */
[----:B----4-:R-:W-:Y:S05]  /*1090*/  @!P0 BRA `(.L_x_166) ;  /* 0x0000000000b08947 */ /* 0x010fea0003800000 */
[----:B------:R-:W0:Y:S01]  /*10a0*/  LDC.64 R6, c[0x0][0x380] ;  /* 0x0000e000ff067b82 */ /* 0x000e220000000a00 */
[----:B------:R-:W-:-:S07]  /*10b0*/  MOV R23, 0x4 ;  /* 0x0000000400177802 */ /* 0x000fce0000000f00 */
[----:B------:R-:W1:Y:S02]  /*10c0*/  LDC.64 R8, c[0x0][0x388] ;  /* 0x0000e200ff087b82 */ /* 0x000e640000000a00 */
.L_x_167:
[----:B0-----:R-:W-:-:S05]  /*10d0*/  IMAD.WIDE R14, R2, 0x4, R6 ;  /* 0x00000004020e7825 */ /* 0x001fca00078e0206 */
[----:B------:R-:W2:Y:S01]  /*10e0*/  LDG.E R26, desc[UR6][R14.64] ;  /* 0x000000060e1a7981 */ /* 0x000ea2000c1e1900 */
[----:B-1----:R-:W-:-:S03]  /*10f0*/  IMAD.WIDE R10, R2, 0x8, R8 ;  /* 0x00000008020a7825 */ /* 0x002fc600078e0208 */
[----:B------:R-:W3:Y:S04]  /*1100*/  LDG.E R25, desc[UR6][R14.64+0x4] ;  /* 0x000004060e197981 */ /* 0x000ee8000c1e1900 */
[----:B------:R-:W4:Y:S04]  /*1110*/  LDG.E.64 R16, desc[UR6][R10.64] ;  /* 0x000000060a107981 */ /* 0x000f28000c1e1b00 */
[----:B------:R-:W5:Y:S04]  /*1120*/  LDG.E R24, desc[UR6][R14.64+0x8] ;  /* 0x000008060e187981 */ /* 0x000f68000c1e1900 */
[----:B------:R-:W5:Y:S01]  /*1130*/  LDG.E R14, desc[UR6][R14.64+0xc] ;  /* 0x00000c060e0e7981 */ /* 0x000f62000c1e1900 */
[----:B--2---:R-:W-:-:S05]  /*1140*/  IMAD R29, R26, 0x8, R3 ;  /* 0x000000081a1d7824 */ /* 0x004fca00078e0203 */
[----:B------:R-:W4:Y:S01]  /*1150*/  LDL.64 R18, [R29] ;  /* 0x000000001d127983 */ /* 0x000f220000100a00 */
[----:B---3--:R-:W-:Y:S01]  /*1160*/  IMAD R27, R25, 0x8, R3 ;  /* 0x00000008191b7824 */ /* 0x008fe200078e0203 */
[----:B----4-:R-:W-:Y:S02]  /*1170*/  DSETP.GEU.AND P0, PT, R16, R18, PT ;  /* 0x000000121000722a */ /* 0x010fe40003f0e000 */
[----:B------:R-:W2:-:S12]  /*1180*/  LDG.E.64 R18, desc[UR6][R10.64+0x8] ;  /* 0x000008060a127981 */ /* 0x000e98000c1e1b00 */
[----:B------:R-:W-:Y:S01]  /*1190*/  @!P0 LEA R26, R26, R4, 0x2 ;  /* 0x000000041a1a8211 */ /* 0x000fe200078e10ff */
[----:B------:R0:W-:Y:S04]  /*11a0*/  @!P0 STL.64 [R29], R16 ;  /* 0x000000101d008387 */ /* 0x0001e80000100a00 */
[----:B------:R-:W-:Y:S04]  /*11b0*/  @!P0 STL [R26], R23 ;  /* 0x000000171a008387 */ /* 0x000fe80000100800 */
[----:B------:R-:W2:Y:S02]  /*11c0*/  LDL.64 R20, [R27] ;  /* 0x000000001b147983 */ /* 0x000ea40000100a00 */
[----:B--2---:R-:W-:-:S02]  /*11d0*/  DSETP.GEU.AND P0, PT, R18, R20, PT ;  /* 0x000000141200722a */ /* 0x004fc40003f0e000 */
[----:B------:R-:W2:-:S12]  /*11e0*/  LDG.E.64 R20, desc[UR6][R10.64+0x10] ;  /* 0x000010060a147981 */ /* 0x000e98000c1e1b00 */
[----:B0-----:R-:W-:Y:S01]  /*11f0*/  @!P0 LEA R29, R25, R4, 0x2 ;  /* 0x00000004191d8211 */ /* 0x001fe200078e10ff */
[----:B------:R-:W-:Y:S01]  /*1200*/  @!P0 VIADD R28, R23, 0x1 ;  /* 0x00000001171c8836 */ /* 0x000fe20000000000 */
[----:B-----5:R-:W-:Y:S01]  /*1210*/  LEA R25, R24, R3, 0x3 ;  /* 0x0000000318197211 */ /* 0x020fe200078e18ff */
[----:B------:R-:W-:Y:S04]  /*1220*/  @!P0 STL.64 [R27], R18 ;  /* 0x000000121b008387 */ /* 0x000fe80000100a00 */
[----:B------:R0:W-:Y:S04]  /*1230*/  @!P0 STL [R29], R28 ;  /* 0x0000001c1d008387 */ /* 0x0001e80000100800 */
[----:B------:R-:W2:Y:S01]  /*1240*/  LDL.64 R16, [R25] ;  /* 0x0000000019107983 */ /* 0x000ea20000100a00 */
[----:B0-----:R-:W-:Y:S01]  /*1250*/  IMAD R29, R14, 0x8, R3 ;  /* 0x000000080e1d7824 */ /* 0x001fe200078e0203 */
[----:B--2---:R-:W-:-:S02]  /*1260*/  DSETP.GEU.AND P0, PT, R20, R16, PT ;  /* 0x000000101400722a */ /* 0x004fc40003f0e000 */
[----:B------:R-:W2:-:S12]  /*1270*/  LDG.E.64 R16, desc[UR6][R10.64+0x18] ;  /* 0x000018060a107981 */ /* 0x000e98000c1e1b00 */
[----:B------:R-:W-:Y:S01]  /*1280*/  @!P0 IMAD R26, R24, 0x4, R4 ;  /* 0x00000004181a8824 */ /* 0x000fe200078e0204 */
[----:B------:R-:W-:Y:S01]  /*1290*/  @!P0 IADD3 R24, PT, PT, R23, 0x2, RZ ;  /* 0x0000000217188810 */ /* 0x000fe20007ffe0ff */
[----:B------:R3:W-:Y:S04]  /*12a0*/  @!P0 STL.64 [R25], R20 ;  /* 0x0000001419008387 */ /* 0x0007e80000100a00 */
[----:B------:R3:W-:Y:S04]  /*12b0*/  @!P0 STL [R26], R24 ;  /* 0x000000181a008387 */ /* 0x0007e80000100800 */
[----:B------:R-:W2:Y:S01]  /*12c0*/  LDL.64 R18, [R29] ;  /* 0x000000001d127983 */ /* 0x000ea20000100a00 */
[----:B------:R-:W-:Y:S01]  /*12d0*/  VIADD R2, R2, 0x4 ;  /* 0x0000000402027836 */ /* 0x000fe20000000000 */
[----:B--2---:R-:W-:-:S14]  /*12e0*/  DSETP.GEU.AND P0, PT, R16, R18, PT ;  /* 0x000000121000722a */ /* 0x004fdc0003f0e000 */
[----:B------:R-:W-:Y:S01]  /*12f0*/  @!P0 LEA R19, R14, R4, 0x2 ;  /* 0x000000040e138211 */ /* 0x000fe200078e10ff */
[C---:B------:R-:W-:Y:S01]  /*1300*/  @!P0 VIADD R14, R23.reuse, 0x3 ;  /* 0x00000003170e8836 */ /* 0x040fe20000000000 */
[----:B------:R-:W-:Y:S01]  /*1310*/  IADD3 R23, PT, PT, R23, 0x4, RZ ;  /* 0x0000000417177810 */ /* 0x000fe20007ffe0ff */
[----:B------:R3:W-:Y:S04]  /*1320*/  @!P0 STL.64 [R29], R16 ;  /* 0x000000101d008387 */ /* 0x0007e80000100a00 */
[----:B------:R3:W-:Y:S01]  /*1330*/  @!P0 STL [R19], R14 ;  /* 0x0000000e13008387 */ /* 0x0007e20000100800 */
[----:B------:R-:W-:-:S13]  /*1340*/  ISETP.NE.AND P0, PT, R23, R22, PT ;  /* 0x000000161700720c */ /* 0x000fda0003f05270 */
[----:B---3--:R-:W-:Y:S05]  /*1350*/  @P0 BRA `(.L_x_167) ;  /* 0xfffffffc005c0947 */ /* 0x008fea000383ffff */
.L_x_166:
[----:B------:R-:W-:Y:S05]  /*1360*/  BSYNC.RECONVERGENT B1 ;  /* 0x0000000000017941 */ /* 0x000fea0003800200 */
.L_x_165:
[----:B------:R-:W-:-:S13]  /*1370*/  ISETP.NE.AND P0, PT, R5, RZ, PT ;  /* 0x000000ff0500720c */ /* 0x000fda0003f05270 */
[----:B------:R-:W-:Y:S05]  /*1380*/  @!P0 BRA `(.L_x_164) ;  /* 0x0000000000488947 */ /* 0x000fea0003800000 */
[----:B------:R-:W0:Y:S01]  /*1390*/  LDC.64 R8, c[0x0][0x380] ;  /* 0x0000e000ff087b82 */ /* 0x000e220000000a00 */
[----:B------:R-:W-:-:S07]  /*13a0*/  IADD3 R5, PT, PT, -R5, RZ, RZ ;  /* 0x000000ff05057210 */ /* 0x000fce0007ffe1ff */
[----:B------:R-:W1:Y:S02]  /*13b0*/  LDC.64 R6, c[0x0][0x388] ;  /* 0x0000e200ff067b82 */ /* 0x000e640000000a00 */
.L_x_168:
[----:B0-----:R-:W-:-:S06]  /*13c0*/  IMAD.WIDE R14, R2, 0x4, R8 ;  /* 0x00000004020e7825 */ /* 0x001fcc00078e0208 */
[----:B------:R-:W2:Y:S01]  /*13d0*/  LDG.E R14, desc[UR6][R14.64] ;  /* 0x000000060e0e7981 */ /* 0x000ea2000c1e1900 */
[----:B-1----:R-:W-:-:S06]  /*13e0*/  IMAD.WIDE R10, R2, 0x8, R6 ;  /* 0x00000008020a7825 */ /* 0x002fcc00078e0206 */
[----:B------:R-:W3:Y:S01]  /*13f0*/  LDG.E.64 R10, desc[UR6][R10.64] ;  /* 0x000000060a0a7981 */ /* 0x000ee2000c1e1b00 */
[----:B--2---:R-:W-:-:S05]  /*1400*/  IMAD R19, R14, 0x8, R3 ;  /* 0x000000080e137824 */ /* 0x004fca00078e0203 */
[----:B------:R-:W3:Y:S01]  /*1410*/  LDL.64 R16, [R19] ;  /* 0x0000000013107983 */ /* 0x000ee20000100a00 */
[----:B------:R-:W-:Y:S01]  /*1420*/  VIADD R5, R5, 0x1 ;  /* 0x0000000105057836 */ /* 0x000fe20000000000 */
[----:B------:R-:W-:Y:S01]  /*1430*/  IADD3 R2, PT, PT, R2, 0x1, RZ ;  /* 0x0000000102027810 */ /* 0x000fe20007ffe0ff */
[----:B---3--:R-:W-:-:S14]  /*1440*/  DSETP.GEU.AND P0, PT, R10, R16, PT ;  /* 0x000000100a00722a */ /* 0x008fdc0003f0e000 */
[----:B------:R-:W-:Y:S01]  /*1450*/  @!P0 LEA R17, R14, R4, 0x2 ;  /* 0x000000040e118211 */ /* 0x000fe200078e10ff */
[----:B------:R-:W-:Y:S04]  /*1460*/  @!P0 STL.64 [R19], R10 ;  /* 0x0000000a13008387 */ /* 0x000fe80000100a00 */
[----:B------:R0:W-:Y:S01]  /*1470*/  @!P0 STL [R17], R22 ;  /* 0x0000001611008387 */ /* 0x0001e20000100800 */
[----:B------:R-:W-:Y:S01]  /*1480*/  ISETP.NE.AND P0, PT, R5, RZ, PT ;  /* 0x000000ff0500720c */ /* 0x000fe20003f05270 */
[----:B0-----:R-:W-:-:S12]  /*1490*/  VIADD R22, R22, 0x1 ;  /* 0x0000000116167836 */ /* 0x001fd80000000000 */
[----:B------:R-:W-:Y:S05]  /*14a0*/  @P0 BRA `(.L_x_168) ;  /* 0xfffffffc00c40947 */ /* 0x000fea000383ffff */
.L_x_164:
[----:B------:R-:W-:Y:S05]  /*14b0*/  BSYNC.RECONVERGENT B0 ;  /* 0x0000000000007941 */ /* 0x000fea0003800200 */
.L_x_163:
[----:B------:R-:W0:Y:S01]  /*14c0*/  LDCU UR5, c[0x0][0x398] ;  /* 0x00007300ff0577ac */ /* 0x000e220008000800 */
[----:B------:R-:W-:Y:S01]  /*14d0*/  IADD3 R5, PT, PT, R13, 0x1, RZ ;  /* 0x000000010d057810 */ /* 0x000fe20007ffe0ff */
[----:B------:R-:W-:Y:S01]  /*14e0*/  BSSY.RECONVERGENT B0, `(.L_x_169) ;  /* 0x0000053000007945 */ /* 0x000fe20003800200 */
[----:B------:R-:W1:Y:S02]  /*14f0*/  LDCU UR8, c[0x0][0x398] ;  /* 0x00007300ff0877ac */ /* 0x000e640008000800 */
[----:B0-----:R-:W-:-:S13]  /*1500*/  ISETP.GE.AND P0, PT, R5, UR5, PT ;  /* 0x0000000505007c0c */ /* 0x001fda000bf06270 */
[----:B-1----:R-:W-:Y:S05]  /*1510*/  @P0 BRA `(.L_x_170) ;  /* 0x00000004003c0947 */ /* 0x002fea0003800000 */
[----:B------:R-:W-:Y:S01]  /*1520*/  LOP3.LUT R7, RZ, UR4, RZ, 0x33, !PT ;  /* 0x00000004ff077c12 */ /* 0x000fe2000f8e33ff */
[----:B------:R-:W-:Y:S03]  /*1530*/  BSSY.RECONVERGENT B1, `(.L_x_171) ;  /* 0x000001e000017945 */ /* 0x000fe60003800200 */
[----:B------:R-:W-:-:S04]  /*1540*/  IADD3 R7, PT, PT, -R12, UR5, R7 ;  /* 0x000000050c077c10 */ /* 0x000fc8000fffe107 */
[----:B------:R-:W-:-:S13]  /*1550*/  LOP3.LUT P0, R7, R7, 0x3, RZ, 0xc0, !PT ;  /* 0x0000000307077812 */ /* 0x000fda000780c0ff */
[----:B------:R-:W-:Y:S05]  /*1560*/  @!P0 BRA `(.L_x_172) ;  /* 0x0000000000688947 */ /* 0x000fea0003800000 */
[----:B------:R-:W0:Y:S01]  /*1570*/  LDC.64 R8, c[0x0][0x380] ;  /* 0x0000e000ff087b82 */ /* 0x000e220000000a00 */
[----:B------:R-:W-:Y:S01]  /*1580*/  IMAD.MOV R5, RZ, RZ, -R7 ;  /* 0x000000ffff057224 */ /* 0x000fe200078e0a07 */
[----:B------:R-:W-:Y:S01]  /*1590*/  BSSY.RECONVERGENT B2, `(.L_x_173) ;  /* 0x0000016000027945 */ /* 0x000fe20003800200 */
[----:B------:R-:W-:-:S05]  /*15a0*/  MOV R12, R13 ;  /* 0x0000000d000c7202 */ /* 0x000fca0000000f00 */
[----:B------:R-:W1:Y:S01]  /*15b0*/  LDC.64 R10, c[0x0][0x388] ;  /* 0x0000e200ff0a7b82 */ /* 0x000e620000000a00 */
[----:B0-----:R-:W-:-:S04]  /*15c0*/  IADD3 R6, P0, PT, R8, 0x4, RZ ;  /* 0x0000000408067810 */ /* 0x001fc80007f1e0ff */
[----:B------:R-:W-:Y:S02]  /*15d0*/  IADD3.X R7, PT, PT, RZ, R9, RZ, P0, !PT ;  /* 0x00000009ff077210 */ /* 0x000fe400007fe4ff */
[----:B-1----:R-:W-:-:S05]  /*15e0*/  IADD3 R8, P1, PT, R10, 0x8, RZ ;  /* 0x000000080a087810 */ /* 0x002fca0007f3e0ff */
[----:B------:R-:W-:-:S08]  /*15f0*/  IMAD.X R9, RZ, RZ, R11, P1 ;  /* 0x000000ffff097224 */ /* 0x000fd000008e060b */
.L_x_174:
[----:B------:R-:W-:-:S06]  /*1600*/  IMAD.WIDE R10, R2, 0x4, R6 ;  /* 0x00000004020a7825 */ /* 0x000fcc00078e0206 */
[----:B------:R-:W2:Y:S01]  /*1610*/  LDG.E R10, desc[UR6][R10.64] ;  /* 0x000000060a0a7981 */ /* 0x000ea2000c1e1900 */
[----:B------:R-:W-:-:S06]  /*1620*/  IMAD.WIDE R14, R2, 0x8, R8 ;  /* 0x00000008020e7825 */ /* 0x000fcc00078e0208 */
[----:B------:R-:W3:Y:S01]  /*1630*/  LDG.E.64 R14, desc[UR6][R14.64] ;  /* 0x000000060e0e7981 */ /* 0x000ee2000c1e1b00 */
[----:B--2---:R-:W-:-:S05]  /*1640*/  IMAD R19, R10, 0x8, R3 ;  /* 0x000000080a137824 */ /* 0x004fca00078e0203 */
[----:B------:R-:W3:Y:S01]  /*1650*/  LDL.64 R16, [R19] ;  /* 0x0000000013107983 */ /* 0x000ee20000100a00 */
[----:B------:R-:W-:Y:S02]  /*1660*/  IADD3 R12, PT, PT, R12, 0x1, RZ ;  /* 0x000000010c0c7810 */ /* 0x000fe40007ffe0ff */
[----:B------:R-:W-:Y:S01]  /*1670*/  IADD3 R5, PT, PT, R5, 0x1, RZ ;  /* 0x0000000105057810 */ /* 0x000fe20007ffe0ff */
[----:B------:R-:W-:Y:S01]  /*1680*/  VIADD R2, R2, 0x1 ;  /* 0x0000000102027836 */ /* 0x000fe20000000000 */
[----:B---3--:R-:W-:-:S14]  /*1690*/  DSETP.GEU.AND P0, PT, R14, R16, PT ;  /* 0x000000100e00722a */ /* 0x008fdc0003f0e000 */
[----:B------:R-:W-:Y:S01]  /*16a0*/  @!P0 IMAD R17, R10, 0x4, R4 ;  /* 0x000000040a118824 */ /* 0x000fe200078e0204 */
[----:B------:R0:W-:Y:S04]  /*16b0*/  @!P0 STL.64 [R19], R14 ;  /* 0x0000000e13008387 */ /* 0x0001e80000100a00 */
[----:B------:R0:W-:Y:S01]  /*16c0*/  @!P0 STL [R17], R12 ;  /* 0x0000000c11008387 */ /* 0x0001e20000100800 */
[----:B------:R-:W-:-:S13]  /*16d0*/  ISETP.NE.AND P0, PT, R5, RZ, PT ;  /* 0x000000ff0500720c */ /* 0x000fda0003f05270 */
[----:B0-----:R-:W-:Y:S05]  /*16e0*/  @P0 BRA `(.L_x_174) ;  /* 0xfffffffc00c40947 */ /* 0x001fea000383ffff */
[----:B------:R-:W-:Y:S05]  /*16f0*/  BSYNC.RECONVERGENT B2 ;  /* 0x0000000000027941 */ /* 0x000fea0003800200 */
.L_x_173:
[----:B------:R-:W-:-:S07]  /*1700*/  IADD3 R5, PT, PT, R12, 0x1, RZ ;  /* 0x000000010c057810 */ /* 0x000fce0007ffe0ff */
.L_x_172:
[----:B------:R-:W-:Y:S05]  /*1710*/  BSYNC.RECONVERGENT B1 ;  /* 0x0000000000017941 */ /* 0x000fea0003800200 */
.L_x_171:
[----:B------:R-:W0:Y:S08]  /*1720*/  LDC R10, c[0x0][0x398] ;  /* 0x0000e600ff0a7b82 */ /* 0x000e300000000800 */
[----:B------:R-:W1:Y:S08]  /*1730*/  LDC.64 R8, c[0x0][0x380] ;  /* 0x0000e000ff087b82 */ /* 0x000e700000000a00 */
[----:B------:R-:W2:Y:S01]  /*1740*/  LDC.64 R6, c[0x0][0x388] ;  /* 0x0000e200ff067b82 */ /* 0x000ea20000000a00 */
[----:B0-----:R-:W-:-:S04]  /*1750*/  IADD3 R10, PT, PT, -R13, -0x2, R10 ;  /* 0xfffffffe0d0a7810 */ /* 0x001fc80007ffe10a */
[----:B------:R-:W-:-:S13]  /*1760*/  ISETP.GE.U32.AND P0, PT, R10, 0x3, PT ;  /* 0x000000030a00780c */ /* 0x000fda0003f06070 */
[----:B-12---:R-:W-:Y:S05]  /*1770*/  @!P0 BRA `(.L_x_170) ;  /* 0x0000000000a48947 */ /* 0x006fea0003800000 */
.L_x_175:
[----:B------:R-:W-:-:S05]  /*1780*/  IMAD.WIDE R14, R2, 0x4, R8 ;  /* 0x00000004020e7825 */ /* 0x000fca00078e0208 */
[----:B------:R-:W2:Y:S01]  /*1790*/  LDG.E R12, desc[UR6][R14.64+0x4] ;  /* 0x000004060e0c7981 */ /* 0x000ea2000c1e1900 */
[----:B------:R-:W-:-:S03]  /*17a0*/  IMAD.WIDE R10, R2, 0x8, R6 ;  /* 0x00000008020a7825 */ /* 0x000fc600078e0206 */
        /* <DEDUP_REMOVED lines=11> */
[----:B------:R1:W-:Y:S04]  /*1860*/  @!P0 STL [R12], R5 ;  /* 0x000000050c008387 */ /* 0x0003e80000100800 */
[----:B------:R-:W2:Y:S01]  /*1870*/  LDL.64 R20, [R25] ;  /* 0x0000000019147983 */ /* 0x000ea20000100a00 */
[----:B-----5:R-:W-:Y:S01]  /*1880*/  LEA R29, R24, R3, 0x3 ;  /* 0x00000003181d7211 */ /* 0x020fe200078e18ff */
[----:B--2---:R-:W-:-:S02]  /*1890*/  DSETP.GEU.AND P0, PT, R18, R20, PT ;  /* 0x000000141200722a */ /* 0x004fc40003f0e000 */
[----:B------:R-:W2:-:S12]  /*18a0*/  LDG.E.64 R20, desc[UR6][R10.64+0x18] ;  /* 0x000018060a147981 */ /* 0x000e98000c1e1b00 */
[----:B------:R-:W-:Y:S01]  /*18b0*/  @!P0 LEA R27, R27, R4, 0x2 ;  /* 0x000000041b1b8211 */ /* 0x000fe200078e10ff */
[----:B------:R-:W-:Y:S01]  /*18c0*/  @!P0 VIADD R22, R5, 0x1 ;  /* 0x0000000105168836 */ /* 0x000fe20000000000 */
[----:B------:R3:W-:Y:S04]  /*18d0*/  @!P0 STL.64 [R25], R18 ;  /* 0x0000001219008387 */ /* 0x0007e80000100a00 */
[----:B------:R4:W-:Y:S04]  /*18e0*/  @!P0 STL [R27], R22 ;  /* 0x000000161b008387 */ /* 0x0009e80000100800 */
[----:B0-----:R-:W2:Y:S02]  /*18f0*/  LDL.64 R16, [R29] ;  /* 0x000000001d107983 */ /* 0x001ea40000100a00 */
[----:B--2---:R-:W-:-:S02]  /*1900*/  DSETP.GEU.AND P0, PT, R20, R16, PT ;  /* 0x000000101400722a */ /* 0x004fc40003f0e000 */
[----:B------:R-:W2:-:S12]  /*1910*/  LDG.E.64 R16, desc[UR6][R10.64+0x20] ;  /* 0x000020060a107981 */ /* 0x000e98000c1e1b00 */
[----:B------:R-:W-:Y:S01]  /*1920*/  @!P0 IMAD R23, R24, 0x4, R4 ;  /* 0x0000000418178824 */ /* 0x000fe200078e0204 */
[----:B-1----:R-:W-:Y:S01]  /*1930*/  @!P0 IADD3 R12, PT, PT, R5, 0x2, RZ ;  /* 0x00000002050c8810 */ /* 0x002fe20007ffe0ff */
[----:B------:R-:W-:Y:S01]  /*1940*/  IMAD R24, R26, 0x8, R3 ;  /* 0x000000081a187824 */ /* 0x000fe200078e0203 */
[----:B------:R4:W-:Y:S04]  /*1950*/  @!P0 STL.64 [R29], R20 ;  /* 0x000000141d008387 */ /* 0x0009e80000100a00 */
[----:B------:R4:W-:Y:S04]  /*1960*/  @!P0 STL [R23], R12 ;  /* 0x0000000c17008387 */ /* 0x0009e80000100800 */
[----:B---3--:R-:W2:Y:S01]  /*1970*/  LDL.64 R18, [R24] ;  /* 0x0000000018127983 */ /* 0x008ea20000100a00 */
[----:B------:R-:W-:Y:S01]  /*1980*/  VIADD R2, R2, 0x4 ;  /* 0x0000000402027836 */ /* 0x000fe20000000000 */
[----:B--2---:R-:W-:-:S14]  /*1990*/  DSETP.GEU.AND P0, PT, R16, R18, PT ;  /* 0x000000121000722a */ /* 0x004fdc0003f0e000 */
[----:B------:R-:W-:Y:S01]  /*19a0*/  @!P0 LEA R19, R26, R4, 0x2 ;  /* 0x000000041a138211 */ /* 0x000fe200078e10ff */
[C---:B------:R-:W-:Y:S01]  /*19b0*/  @!P0 VIADD R14, R5.reuse, 0x3 ;  /* 0x00000003050e8836 */ /* 0x040fe20000000000 */
[----:B------:R-:W-:Y:S01]  /*19c0*/  IADD3 R5, PT, PT, R5, 0x4, RZ ;  /* 0x0000000405057810 */ /* 0x000fe20007ffe0ff */
[----:B------:R4:W-:Y:S04]  /*19d0*/  @!P0 STL.64 [R24], R16 ;  /* 0x0000001018008387 */ /* 0x0009e80000100a00 */
[----:B------:R4:W-:Y:S01]  /*19e0*/  @!P0 STL [R19], R14 ;  /* 0x0000000e13008387 */ /* 0x0009e20000100800 */
[----:B------:R-:W-:-:S13]  /*19f0*/  ISETP.GE.AND P0, PT, R5, UR8, PT ;  /* 0x0000000805007c0c */ /* 0x000fda000bf06270 */
[----:B----4-:R-:W-:Y:S05]  /*1a00*/  @!P0 BRA `(.L_x_175) ;  /* 0xfffffffc005c8947 */ /* 0x010fea000383ffff */
.L_x_170:
[----:B------:R-:W-:Y:S05]  /*1a10*/  BSYNC.RECONVERGENT B0 ;  /* 0x0000000000007941 */ /* 0x000fea0003800200 */
.L_x_169:
[----:B------:R-:W0:Y:S01]  /*1a20*/  LDCU.64 UR4, c[0x0][0x390] ;  /* 0x00007200ff0477ac */ /* 0x000e220008000a00 */
[----:B------:R-:W-:Y:S01]  /*1a30*/  SHF.L.U32 R2, R13, 0x8, RZ ;  /* 0x000000080d027819 */ /* 0x000fe200000006ff */
[----:B0-----:R-:W-:-:S04]  /*1a40*/  UIADD3 UR4, UP0, UPT, UR4, 0x20, URZ ;  /* 0x0000002004047890 */ /* 0x001fc8000ff1e0ff */
[----:B------:R-:W-:Y:S02]  /*1a50*/  UIADD3.X UR5, UPT, UPT, URZ, UR5, URZ, UP0, !UPT ;  /* 0x00000005ff057290 */ /* 0x000fe400087fe4ff */
[----:B------:R-:W-:Y:S01]  /*1a60*/  IMAD.U32 R24, RZ, RZ, UR4 ;  /* 0x00000004ff187e24 */ /* 0x000fe2000f8e00ff */
[----:B------:R-:W-:-:S03]  /*1a70*/  UMOV UR4, URZ ;  /* 0x000000ff00047c82 */ /* 0x000fc60008000000 */
[----:B------:R-:W-:-:S07]  /*1a80*/  MOV R25, UR5 ;  /* 0x0000000500197c02 */ /* 0x000fce0008000f00 */
.L_x_176:
[----:B0-----:R-:W2:Y:S04]  /*1a90*/  LDL.128 R12, [R0+-0x20] ;  /* 0xffffe000000c7983 */ /* 0x001ea80000100c00 */
[----:B------:R-:W3:Y:S01]  /*1aa0*/  LDL.128 R8, [R0+-0x10] ;  /* 0xfffff00000087983 */ /* 0x000ee20000100c00 */
[----:B------:R-:W-:-:S03]  /*1ab0*/  IMAD.WIDE R26, R2, 0x4, R24 ;  /* 0x00000004021a7825 */ /* 0x000fc600078e0218 */
[----:B------:R-:W4:Y:S04]  /*1ac0*/  LDL.128 R20, [R0] ;  /* 0x0000000000147983 */ /* 0x000f280000100c00 */
[----:B------:R-:W5:Y:S04]  /*1ad0*/  LDL.128 R4, [R0+0x10] ;  /* 0x0000100000047983 */ /* 0x000f680000100c00 */
[----:B------:R-:W5:Y:S04]  /*1ae0*/  LDL.128 R16, [R0+0x20] ;  /* 0x0000200000107983 */ /* 0x000f680000100c00 */
[----:B--2---:R-:W-:Y:S04]  /*1af0*/  STG.E desc[UR6][R26.64+-0x20], R12 ;  /* 0xffffe00c1a007986 */ /* 0x004fe8000c101906 */
[----:B------:R-:W-:Y:S04]  /*1b00*/  STG.E desc[UR6][R26.64+-0x1c], R13 ;  /* 0xffffe40d1a007986 */ /* 0x000fe8000c101906 */
[----:B------:R-:W-:Y:S04]  /*1b10*/  STG.E desc[UR6][R26.64+-0x18], R14 ;  /* 0xffffe80e1a007986 */ /* 0x000fe8000c101906 */
[----:B------:R0:W-:Y:S04]  /*1b20*/  STG.E desc[UR6][R26.64+-0x14], R15 ;  /* 0xffffec0f1a007986 */ /* 0x0001e8000c101906 */
[----:B---3--:R-:W-:Y:S04]  /*1b30*/  STG.E desc[UR6][R26.64+-0x10], R8 ;  /* 0xfffff0081a007986 */ /* 0x008fe8000c101906 */
[----:B------:R-:W-:Y:S04]  /*1b40*/  STG.E desc[UR6][R26.64+-0xc], R9 ;  /* 0xfffff4091a007986 */ /* 0x000fe8000c101906 */
[----:B0-----:R-:W2:Y:S04]  /*1b50*/  LDL.128 R12, [R0+0x30] ;  /* 0x00003000000c7983 */ /* 0x001ea80000100c00 */
[----:B------:R-:W-:Y:S04]  /*1b60*/  STG.E desc[UR6][R26.64+-0x8], R10 ;  /* 0xfffff80a1a007986 */ /* 0x000fe8000c101906 */
[----:B------:R0:W-:Y:S04]  /*1b70*/  STG.E desc[UR6][R26.64+-0x4], R11 ;  /* 0xfffffc0b1a007986 */ /* 0x0001e8000c101906 */
[----:B0-----:R-:W3:Y:S01]  /*1b80*/  LDL.128 R8, [R0+0x40] ;  /* 0x0000400000087983 */ /* 0x001ee20000100c00 */
[----:B------:R-:W-:-:S04]  /*1b90*/  VIADD R29, R2, 0x10 ;  /* 0x00000010021d7836 */ /* 0x000fc80000000000 */
[----:B------:R-:W-:Y:S01]  /*1ba0*/  IMAD.WIDE R28, R29, 0x4, R24 ;  /* 0x000000041d1c7825 */ /* 0x000fe200078e0218 */
[----:B----4-:R-:W-:Y:S04]  /*1bb0*/  STG.E desc[UR6][R26.64], R20 ;  /* 0x000000141a007986 */ /* 0x010fe8000c101906 */
[----:B------:R-:W-:Y:S04]  /*1bc0*/  STG.E desc[UR6][R26.64+0x4], R21 ;  /* 0x000004151a007986 */ /* 0x000fe8000c101906 */
[----:B------:R-:W-:Y:S04]  /*1bd0*/  STG.E desc[UR6][R26.64+0x8], R22 ;  /* 0x000008161a007986 */ /* 0x000fe8000c101906 */
[----:B------:R0:W-:Y:S04]  /*1be0*/  STG.E desc[UR6][R26.64+0xc], R23 ;  /* 0x00000c171a007986 */ /* 0x0001e8000c101906 */
[----:B-----5:R-:W-:Y:S04]  /*1bf0*/  STG.E desc[UR6][R26.64+0x10], R4 ;  /* 0x000010041a007986 */ /* 0x020fe8000c101906 */
[----:B------:R-:W-:Y:S04]  /*1c00*/  STG.E desc[UR6][R26.64+0x14], R5 ;  /* 0x000014051a007986 */ /* 0x000fe8000c101906 */
[----:B------:R-:W-:Y:S04]  /*1c10*/  STG.E desc[UR6][R26.64+0x18], R6 ;  /* 0x000018061a007986 */ /* 0x000fe8000c101906 */
[----:B------:R1:W-:Y:S04]  /*1c20*/  STG.E desc[UR6][R26.64+0x1c], R7 ;  /* 0x00001c071a007986 */ /* 0x0003e8000c101906 */
[----:B0-----:R-:W4:Y:S04]  /*1c30*/  LDL.128 R20, [R0+0x50] ;  /* 0x0000500000147983 */ /* 0x001f280000100c00 */
[----:B------:R-:W-:Y:S04]  /*1c40*/  STG.E desc[UR6][R28.64+-0x20], R16 ;  /* 0xffffe0101c007986 */ /* 0x000fe8000c101906 */
[----:B------:R-:W-:Y:S04]  /*1c50*/  STG.E desc[UR6][R28.64+-0x1c], R17 ;  /* 0xffffe4111c007986 */ /* 0x000fe8000c101906 */
[----:B------:R-:W-:Y:S04]  /*1c60*/  STG.E desc[UR6][R28.64+-0x18], R18 ;  /* 0xffffe8121c007986 */ /* 0x000fe8000c101906 */
[----:B------:R0:W-:Y:S04]  /*1c70*/  STG.E desc[UR6][R28.64+-0x14], R19 ;  /* 0xffffec131c007986 */ /* 0x0001e8000c101906 */
[----:B-1----:R-:W5:Y:S04]  /*1c80*/  LDL.128 R4, [R0+0x60] ;  /* 0x0000600000047983 */ /* 0x002f680000100c00 */
[----:B0-----:R-:W5:Y:S04]  /*1c90*/  LDL.128 R16, [R0+0x70] ;  /* 0x0000700000107983 */ /* 0x001f680000100c00 */
[----:B--2---:R-:W-:Y:S04]  /*1ca0*/  STG.E desc[UR6][R28.64+-0x10], R12 ;  /* 0xfffff00c1c007986 */ /* 0x004fe8000c101906 */
[----:B------:R-:W-:Y:S04]  /*1cb0*/  STG.E desc[UR6][R28.64+-0xc], R13 ;  /* 0xfffff40d1c007986 */ /* 0x000fe8000c101906 */
[----:B------:R-:W-:Y:S04]  /*1cc0*/  STG.E desc[UR6][R28.64+-0x8], R14 ;  /* 0xfffff80e1c007986 */ /* 0x000fe8000c101906 */
[----:B------:R0:W-:Y:S04]  /*1cd0*/  STG.E desc[UR6][R28.64+-0x4], R15 ;  /* 0xfffffc0f1c007986 */ /* 0x0001e8000c101906 */
[----:B---3--:R-:W-:Y:S04]  /*1ce0*/  STG.E desc[UR6][R28.64], R8 ;  /* 0x000000081c007986 */ /* 0x008fe8000c101906 */
[----:B0-----:R-:W2:Y:S04]  /*1cf0*/  LDL.128 R12, [R0+0x80] ;  /* 0x00008000000c7983 */ /* 0x001ea80000100c00 */
[----:B------:R-:W-:Y:S04]  /*1d00*/  STG.E desc[UR6][R28.64+0x4], R9 ;  /* 0x000004091c007986 */ /* 0x000fe8000c101906 */
[----:B------:R-:W-:Y:S04]  /*1d10*/  STG.E desc[UR6][R28.64+0x8], R10 ;  /* 0x0000080a1c007986 */ /* 0x000fe8000c101906 */
[----:B------:R0:W-:Y:S04]  /*1d20*/  STG.E desc[UR6][R28.64+0xc], R11 ;  /* 0x00000c0b1c007986 */ /* 0x0001e8000c101906 */
[----:B0-----:R-:W3:Y:S01]  /*1d30*/  LDL.128 R8, [R0+0x90] ;  /* 0x0000900000087983 */ /* 0x001ee20000100c00 */
[----:B------:R-:W-:-:S05]  /*1d40*/  IADD3 R27, PT, PT, R2, 0x20, RZ ;  /* 0x00000020021b7810 */ /* 0x000fca0007ffe0ff */
        /* <DEDUP_REMOVED lines=9> */
[----:B------:R-:W-:Y:S04]  /*1de0*/  STG.E desc[UR6][R26.64+-0x10], R16 ;  /* 0xfffff0101a007986 */ /* 0x000fe8000c101906 */
[----:B------:R-:W-:Y:S04]  /*1df0*/  STG.E desc[UR6][R26.64+-0xc], R17 ;  /* 0xfffff4111a007986 */ /* 0x000fe8000c101906 */
[----:B------:R-:W-:Y:S04]  /*1e00*/  STG.E desc[UR6][R26.64+-0x8], R18 ;  /* 0xfffff8121a007986 */ /* 0x000fe8000c101906 */
[----:B------:R4:W-:Y:S04]  /*1e10*/  STG.E desc[UR6][R26.64+-0x4], R19 ;  /* 0xfffffc131a007986 */ /* 0x0009e8000c101906 */
[----:B0-----:R-:W5:Y:S04]  /*1e20*/  LDL.128 R20, [R0+0xa0] ;  /* 0x0000a00000147983 */ /* 0x001f680000100c00 */
[----:B-1----:R-:W5:Y:S04]  /*1e30*/  LDL.128 R4, [R0+0xb0] ;  /* 0x0000b00000047983 */ /* 0x002f680000100c00 */
[----:B----4-:R-:W4:Y:S04]  /*1e40*/  LDL.128 R16, [R0+0xc0] ;  /* 0x0000c00000107983 */ /* 0x010f280000100c00 */
[----:B--2---:R-:W-:Y:S04]  /*1e50*/  STG.E desc[UR6][R26.64], R12 ;  /* 0x0000000c1a007986 */ /* 0x004fe8000c101906 */
[----:B------:R-:W-:Y:S04]  /*1e60*/  STG.E desc[UR6][R26.64+0x4], R13 ;  /* 0x0000040d1a007986 */ /* 0x000fe8000c101906 */
[----:B------:R-:W-:Y:S04]  /*1e70*/  STG.E desc[UR6][R26.64+0x8], R14 ;  /* 0x0000080e1a007986 */ /* 0x000fe8000c101906 */
[----:B------:R0:W-:Y:S04]  /*1e80*/  STG.E desc[UR6][R26.64+0xc], R15 ;  /* 0x00000c0f1a007986 */ /* 0x0001e8000c101906 */
[----:B0-----:R-:W2:Y:S04]  /*1e90*/  LDL.128 R12, [R0+0xd0] ;  /* 0x0000d000000c7983 */ /* 0x001ea80000100c00 */
[----:B---3--:R-:W-:Y:S04]  /*1ea0*/  STG.E desc[UR6][R26.64+0x10], R8 ;  /* 0x000010081a007986 */ /* 0x008fe8000c101906 */
[----:B------:R-:W-:Y:S04]  /*1eb0*/  STG.E desc[UR6][R26.64+0x14], R9 ;  /* 0x000014091a007986 */ /* 0x000fe8000c101906 */
[----:B------:R-:W-:Y:S04]  /*1ec0*/  STG.E desc[UR6][R26.64+0x18], R10 ;  /* 0x0000180a1a007986 */ /* 0x000fe8000c101906 */
[----:B------:R0:W-:Y:S04]  /*1ed0*/  STG.E desc[UR6][R26.64+0x1c], R11 ;  /* 0x00001c0b1a007986 */ /* 0x0001e8000c101906 */
[----:B0-----:R-:W3:Y:S01]  /*1ee0*/  LDL.128 R8, [R0+0xe0] ;  /* 0x0000e00000087983 */ /* 0x001ee20000100c00 */
[C---:B------:R-:W-:Y:S01]  /*1ef0*/  VIADD R29, R2.reuse, 0x30 ;  /* 0x00000030021d7836 */ /* 0x040fe20000000000 */
[----:B------:R-:W-:-:S03]  /*1f00*/  IADD3 R27, PT, PT, R2, 0x40, RZ ;  /* 0x00000040021b7810 */ /* 0x000fc60007ffe0ff */
[----:B------:R-:W-:-:S04]  /*1f10*/  IMAD.WIDE R28, R29, 0x4, R24 ;  /* 0x000000041d1c7825 */ /* 0x000fc800078e0218 */
[----:B------:R-:W-:Y:S01]  /*1f20*/  IMAD.WIDE R26, R27, 0x4, R24 ;  /* 0x000000041b1a7825 */ /* 0x000fe200078e0218 */
        /* <DEDUP_REMOVED lines=8> */
[----:B----4-:R-:W-:Y:S04]  /*1fb0*/  STG.E desc[UR6][R28.64], R16 ;  /* 0x000000101c007986 */ /* 0x010fe8000c101906 */
        /* <DEDUP_REMOVED lines=16> */
[----:B------:R-:W-:-:S04]  /*20c0*/  VIADD R29, R2, 0x50 ;  /* 0x00000050021d7836 */ /* 0x000fc80000000000 */
[----:B------:R-:W-:Y:S01]  /*20d0*/  IMAD.WIDE R28, R29, 0x4, R24 ;  /* 0x000000041d1c7825 */ /* 0x000fe200078e0218 */
[----:B-----5:R-:W-:Y:S04]  /*20e0*/  STG.E desc[UR6][R26.64+-0x10], R20 ;  /* 0xfffff0141a007986 */ /* 0x020fe8000c101906 */
[----:B------:R-:W-:Y:S04]  /*20f0*/  STG.E desc[UR6][R26.64+-0xc], R21 ;  /* 0xfffff4151a007986 */ /* 0x000fe8000c101906 */
[----:B------:R-:W-:Y:S04]  /*2100*/  STG.E desc[UR6][R26.64+-0x8], R22 ;  /* 0xfffff8161a007986 */ /* 0x000fe8000c101906 */
[----:B------:R-:W-:Y:S04]  /*2110*/  STG.E desc[UR6][R26.64+-0x4], R23 ;  /* 0xfffffc171a007986 */ /* 0x000fe8000c101906 */
        /* <DEDUP_REMOVED lines=8> */
[----:B0-----:R-:W4:Y:S04]  /*21a0*/  LDL.128 R4, [R0+0x140] ;  /* 0x0001400000047983 */ /* 0x001f280000100c00 */
[----:B------:R-:W5:Y:S04]  /*21b0*/  LDL.128 R20, [R0+0x150] ;  /* 0x0001500000147983 */ /* 0x000f680000100c00 */
[----:B-1----:R-:W5:Y:S04]  /*21c0*/  LDL.128 R16, [R0+0x160] ;  /* 0x0001600000107983 */ /* 0x002f680000100c00 */
        /* <DEDUP_REMOVED lines=36> */
[----:B0-----:R0:W3:Y:S01]  /*2410*/  LDL.128 R8, [R0+0x1d0] ;  /* 0x0001d00000087983 */ /* 0x0010e20000100c00 */
[----:B------:R-:W-:-:S04]  /*2420*/  VIADD R29, R2, 0x70 ;  /* 0x00000070021d7836 */ /* 0x000fc80000000000 */
[----:B------:R-:W-:Y:S01]  /*2430*/  IMAD.WIDE R28, R29, 0x4, R24 ;  /* 0x000000041d1c7825 */ /* 0x000fe200078e0218 */
[----:B------:R-:W-:-:S04]  /*2440*/  UIADD3 UR4, UPT, UPT, UR4, 0x80, URZ ;  /* 0x0000008004047890 */ /* 0x000fc8000fffe0ff */
[----:B------:R-:W-:Y:S01]  /*2450*/  UISETP.NE.AND UP0, UPT, UR4, 0x100, UPT ;  /* 0x000001000400788c */ /* 0x000fe2000bf05270 */
[----:B------:R-:W-:Y:S02]  /*2460*/  IADD3 R2, PT, PT, R2, 0x80, RZ ;  /* 0x0000008002027810 */ /* 0x000fe40007ffe0ff */
[----:B0-----:R-:W-:Y:S01]  /*2470*/  IADD3 R0, PT, PT, R0, 0x200, RZ ;  /* 0x0000020000007810 */ /* 0x001fe20007ffe0ff */
[----:B----4-:R0:W-:Y:S04]  /*2480*/  STG.E desc[UR6][R26.64+0x10], R4 ;  /* 0x000010041a007986 */ /* 0x0101e8000c101906 */
[----:B------:R0:W-:Y:S04]  /*2490*/  STG.E desc[UR6][R26.64+0x14], R5 ;  /* 0x000014051a007986 */ /* 0x0001e8000c101906 */
[----:B------:R0:W-:Y:S04]  /*24a0*/  STG.E desc[UR6][R26.64+0x18], R6 ;  /* 0x000018061a007986 */ /* 0x0001e8000c101906 */
[----:B------:R0:W-:Y:S04]  /*24b0*/  STG.E desc[UR6][R26.64+0x1c], R7 ;  /* 0x00001c071a007986 */ /* 0x0001e8000c101906 */
[----:B-----5:R0:W-:Y:S04]  /*24c0*/  STG.E desc[UR6][R28.64+-0x20], R20 ;  /* 0xffffe0141c007986 */ /* 0x0201e8000c101906 */
[----:B------:R0:W-:Y:S04]  /*24d0*/  STG.E desc[UR6][R28.64+-0x1c], R21 ;  /* 0xffffe4151c007986 */ /* 0x0001e8000c101906 */
[----:B------:R0:W-:Y:S04]  /*24e0*/  STG.E desc[UR6][R28.64+-0x18], R22 ;  /* 0xffffe8161c007986 */ /* 0x0001e8000c101906 */
[----:B------:R0:W-:Y:S04]  /*24f0*/  STG.E desc[UR6][R28.64+-0x14], R23 ;  /* 0xffffec171c007986 */ /* 0x0001e8000c101906 */
[----:B------:R0:W-:Y:S04]  /*2500*/  STG.E desc[UR6][R28.64+-0x10], R16 ;  /* 0xfffff0101c007986 */ /* 0x0001e8000c101906 */
[----:B------:R0:W-:Y:S04]  /*2510*/  STG.E desc[UR6][R28.64+-0xc], R17 ;  /* 0xfffff4111c007986 */ /* 0x0001e8000c101906 */
[----:B------:R0:W-:Y:S04]  /*2520*/  STG.E desc[UR6][R28.64+-0x8], R18 ;  /* 0xfffff8121c007986 */ /* 0x0001e8000c101906 */
[----:B------:R0:W-:Y:S04]  /*2530*/  STG.E desc[UR6][R28.64+-0x4], R19 ;  /* 0xfffffc131c007986 */ /* 0x0001e8000c101906 */
[----:B--2---:R0:W-:Y:S04]  /*2540*/  STG.E desc[UR6][R28.64], R12 ;  /* 0x0000000c1c007986 */ /* 0x0041e8000c101906 */
[----:B------:R0:W-:Y:S04]  /*2550*/  STG.E desc[UR6][R28.64+0x4], R13 ;  /* 0x0000040d1c007986 */ /* 0x0001e8000c101906 */
[----:B------:R0:W-:Y:S04]  /*2560*/  STG.E desc[UR6][R28.64+0x8], R14 ;  /* 0x0000080e1c007986 */ /* 0x0001e8000c101906 */
[----:B------:R0:W-:Y:S04]  /*2570*/  STG.E desc[UR6][R28.64+0xc], R15 ;  /* 0x00000c0f1c007986 */ /* 0x0001e8000c101906 */
[----:B---3--:R0:W-:Y:S04]  /*2580*/  STG.E desc[UR6][R28.64+0x10], R8 ;  /* 0x000010081c007986 */ /* 0x0081e8000c101906 */
[----:B------:R0:W-:Y:S04]  /*2590*/  STG.E desc[UR6][R28.64+0x14], R9 ;  /* 0x000014091c007986 */ /* 0x0001e8000c101906 */
[----:B------:R0:W-:Y:S04]  /*25a0*/  STG.E desc[UR6][R28.64+0x18], R10 ;  /* 0x0000180a1c007986 */ /* 0x0001e8000c101906 */
[----:B------:R0:W-:Y:S01]  /*25b0*/  STG.E desc[UR6][R28.64+0x1c], R11 ;  /* 0x00001c0b1c007986 */ /* 0x0001e2000c101906 */
[----:B------:R-:W-:Y:S05]  /*25c0*/  BRA.U UP0, `(.L_x_176) ;  /* 0xfffffff500307547 */ /* 0x000fea000b83ffff */
[----:B------:R-:W-:Y:S05]  /*25d0*/  EXIT ;  /* 0x000000000000794d */ /* 0x000fea0003800000 */
.L_x_177:
        /* <DEDUP_REMOVED lines=10> */
.L_x_220:


//--------------------- .text.Init_0_mod          --------------------------
	.section	.text.Init_0_mod,"ax",@progbits
	.align	128
        .global         Init_0_mod
        .type           Init_0_mod,@function
        .size           Init_0_mod,(.L_x_221 - Init_0_mod)
        .other          Init_0_mod,@"STO_CUDA_ENTRY STV_DEFAULT"
Init_0_mod:
.text.Init_0_mod:
[----:B------:R-:W-:Y:S01]  /*0000*/  LDC R1, c[0x0][0x37c] ;  /* 0x0000df00ff017b82 */ /* 0x000fe20000000800 */
[----:B------:R-:W0:Y:S07]  /*0010*/  S2R R0, SR_TID.X ;  /* 0x0000000000007919 */ /* 0x000e2e0000002100 */
[----:B------:R-:W0:Y:S01]  /*0020*/  S2UR UR4, SR_CTAID.X ;  /* 0x00000000000479c3 */ /* 0x000e220000002500 */
[----:B------:R-:W1:Y:S07]  /*0030*/  LDCU UR5, c[0x0][0x3a0] ;  /* 0x00007400ff0577ac */ /* 0x000e6e0008000800 */
[----:B------:R-:W0:Y:S02]  /*0040*/  LDC R15, c[0x0][0x360] ;  /* 0x0000d800ff0f7b82 */ /* 0x000e240000000800 */
[----:B0-----:R-:W-:-:S05]  /*0050*/  IMAD R15, R15, UR4, R0 ;  /* 0x000000040f0f7c24 */ /* 0x001fca000f8e0200 */
[----:B-1----:R-:W-:-:S13]  /*0060*/  ISETP.GE.AND P0, PT, R15, UR5, PT ;  /* 0x000000050f007c0c */ /* 0x002fda000bf06270 */
[----:B------:R-:W-:Y:S05]  /*0070*/  @P0 EXIT ;  /* 0x000000000000094d */ /* 0x000fea0003800000 */
[----:B------:R-:W0:Y:S01]  /*0080*/  LDC.64 R2, c[0x0][0x380] ;  /* 0x0000e000ff027b82 */ /* 0x000e220000000a00 */
[----:B------:R-:W1:Y:S01]  /*0090*/  LDCU.64 UR4, c[0x0][0x358] ;  /* 0x00006b00ff0477ac */ /* 0x000e620008000a00 */
[----:B------:R-:W2:Y:S06]  /*00a0*/  LDCU.64 UR6, c[0x0][0x3a8] ;  /* 0x00007500ff0677ac */ /* 0x000eac0008000a00 */
[----:B------:R-:W3:Y:S08]  /*00b0*/  LDC.64 R6, c[0x0][0x388] ;  /* 0x0000e200ff067b82 */ /* 0x000ef00000000a00 */
[----:B------:R-:W4:Y:S01]  /*00c0*/  LDC.64 R10, c[0x0][0x398] ;  /* 0x0000e600ff0a7b82 */ /* 0x000f220000000a00 */
[----:B0-----:R-:W-:-:S07]  /*00d0*/  IMAD.WIDE R2, R15, 0x8, R2 ;  /* 0x000000080f027825 */ /* 0x001fce00078e0202 */
[----:B------:R-:W0:Y:S01]  /*00e0*/  LDC.64 R12, c[0x0][0x390] ;  /* 0x0000e400ff0c7b82 */ /* 0x000e220000000a00 */
[----:B-1----:R-:W5:Y:S01]  /*00f0*/  LDG.E.64 R4, desc[UR4][R2.64] ;  /* 0x0000000402047981 */ /* 0x002f62000c1e1b00 */
[----:B---3--:R-:W-:Y:S01]  /*0100*/  IMAD.WIDE R6, R15, 0x8, R6 ;  /* 0x000000080f067825 */ /* 0x008fe200078e0206 */
[----:B-----5:R-:W-:-:S08]  /*0110*/  DADD R4, R4, -0.5 ;  /* 0xbfe0000004047429 */ /* 0x020fd00000000000 */
[----:B--2---:R-:W-:-:S07]  /*0120*/  DMUL R4, R4, UR6 ;  /* 0x0000000604047c28 */ /* 0x004fce0008000000 */
[----:B------:R-:W-:Y:S04]  /*0130*/  STG.E.64 desc[UR4][R2.64], R4 ;  /* 0x0000000402007986 */ /* 0x000fe8000c101b04 */
[----:B------:R-:W2:Y:S01]  /*0140*/  LDG.E.64 R8, desc[UR4][R6.64] ;  /* 0x0000000406087981 */ /* 0x000ea2000c1e1b00 */
[----:B----4-:R-:W-:-:S04]  /*0150*/  IMAD.WIDE R10, R15, 0x8, R10 ;  /* 0x000000080f0a7825 */ /* 0x010fc800078e020a */
[----:B0-----:R-:W-:Y:S01]  /*0160*/  IMAD.WIDE R12, R15, 0x8, R12 ;  /* 0x000000080f0c7825 */ /* 0x001fe200078e020c */
[----:B--2---:R-:W-:-:S08]  /*0170*/  DADD R8, R8, -0.5 ;  /* 0xbfe0000008087429 */ /* 0x004fd00000000000 */
[----:B------:R-:W-:-:S07]  /*0180*/  DMUL R8, R8, UR6 ;  /* 0x0000000608087c28 */ /* 0x000fce0008000000 */
[----:B------:R-:W-:Y:S04]  /*0190*/  STG.E.64 desc[UR4][R6.64], R8 ;  /* 0x0000000806007986 */ /* 0x000fe8000c101b04 */
[----:B------:R-:W-:Y:S04]  /*01a0*/  STG.E.64 desc[UR4][R10.64], RZ ;  /* 0x000000ff0a007986 */ /* 0x000fe8000c101b04 */
[----:B------:R-:W2:Y:S01]  /*01b0*/  LDG.E.64 R14, desc[UR4][R12.64] ;  /* 0x000000040c0e7981 */ /* 0x000ea2000c1e1b00 */
[----:B------:R-:W-:Y:S01]  /*01c0*/  UMOV UR6, 0x54442d18 ;  /* 0x54442d1800067882 */ /* 0x000fe20000000000 */
[----:B------:R-:W-:-:S02]  /*01d0*/  UMOV UR7, 0x401921fb ;  /* 0x401921fb00077882 */ /* 0x000fc40000000000 */
[----:B--2---:R-:W-:-:S07]  /*01e0*/  DMUL R14, R14, UR6 ;  /* 0x000000060e0e7c28 */ /* 0x004fce0008000000 */
[----:B------:R-:W-:Y:S01]  /*01f0*/  STG.E.64 desc[UR4][R12.64], R14 ;  /* 0x0000000e0c007986 */ /* 0x000fe2000c101b04 */
[----:B------:R-:W-:Y:S05]  /*0200*/  EXIT ;  /* 0x000000000000794d */ /* 0x000fea0003800000 */
.L_x_178:
        /* <DEDUP_REMOVED lines=15> */
.L_x_221:


//--------------------- .text.Uniform_To_Gauss    --------------------------
	.section	.text.Uniform_To_Gauss,"ax",@progbits
	.align	128
        .global         Uniform_To_Gauss
        .type           Uniform_To_Gauss,@function
        .size           Uniform_To_Gauss,(.L_x_213 - Uniform_To_Gauss)
        .other          Uniform_To_Gauss,@"STO_CUDA_ENTRY STV_DEFAULT"
Uniform_To_Gauss:
.text.Uniform_To_Gauss:
[----:B------:R-:W0:Y:S01]  /*0000*/  LDC R1, c[0x0][0x37c] ;  /* 0x0000df00ff017b82 */ /* 0x000e220000000800 */
[----:B------:R-:W1:Y:S07]  /*0010*/  S2R R3, SR_TID.X ;  /* 0x0000000000037919 */ /* 0x000e6e0000002100 */
[----:B------:R-:W1:Y:S01]  /*0020*/  S2UR UR4, SR_CTAID.X ;  /* 0x00000000000479c3 */ /* 0x000e620000002500 */
[----:B------:R-:W2:Y:S01]  /*0030*/  LDCU UR5, c[0x0][0x388] ;  /* 0x00007100ff0577ac */ /* 0x000ea20008000800 */
[----:B0-----:R-:W-:-:S06]  /*0040*/  VIADD R1, R1, 0xffffffd8 ;  /* 0xffffffd801017836 */ /* 0x001fcc0000000000 */
[----:B------:R-:W1:Y:S02]  /*0050*/  LDC R0, c[0x0][0x360] ;  /* 0x0000d800ff007b82 */ /* 0x000e640000000800 */
[----:B-1----:R-:W-:-:S05]  /*0060*/  IMAD R0, R0, UR4, R3 ;  /* 0x0000000400007c24 */ /* 0x002fca000f8e0203 */
[----:B--2---:R-:W-:-:S13]  /*0070*/  ISETP.GE.AND P0, PT, R0, UR5, PT ;  /* 0x0000000500007c0c */ /* 0x004fda000bf06270 */
[----:B------:R-:W-:Y:S05]  /*0080*/  @P0 EXIT ;  /* 0x000000000000094d */ /* 0x000fea0003800000 */
[----:B------:R-:W0:Y:S01]  /*0090*/  LDC.64 R8, c[0x0][0x380] ;  /* 0x0000e000ff087b82 */ /* 0x000e220000000a00 */
[----:B------:R-:W1:Y:S01]  /*00a0*/  LDCU.64 UR4, c[0x0][0x358] ;  /* 0x00006b00ff0477ac */ /* 0x000e620008000a00 */
[----:B------:R-:W-:-:S04]  /*00b0*/  IMAD.SHL.U32 R3, R0, 0x2, RZ ;  /* 0x0000000200037824 */ /* 0x000fc800078e00ff */
[----:B0-----:R-:W-:-:S05]  /*00c0*/  IMAD.WIDE R8, R3, 0x8, R8 ;  /* 0x0000000803087825 */ /* 0x001fca00078e0208 */
[----:B-1----:R-:W2:Y:S01]  /*00d0*/  LDG.E.64 R2, desc[UR4][R8.64] ;  /* 0x0000000408027981 */ /* 0x002ea2000c1e1b00 */
[----:B------:R-:W-:Y:S01]  /*00e0*/  BSSY.RECONVERGENT B0, `(.L_x_179) ;  /* 0x0000053000007945 */ /* 0x000fe20003800200 */
[----:B--2---:R-:W-:Y:S01]  /*00f0*/  ISETP.GT.AND P0, PT, R3, 0xfffff, PT ;  /* 0x000fffff0300780c */ /* 0x004fe20003f04270 */
[----:B------:R-:W-:Y:S02]  /*0100*/  IMAD.MOV.U32 R4, RZ, RZ, R2 ;  /* 0x000000ffff047224 */ /* 0x000fe400078e0002 */
[----:B------:R-:W-:-:S10]  /*0110*/  IMAD.MOV.U32 R5, RZ, RZ, R3 ;  /* 0x000000ffff057224 */ /* 0x000fd400078e0003 */
[----:B------:R-:W-:-:S10]  /*0120*/  @!P0 DMUL R4, R4, 1.80143985094819840000e+16 ;  /* 0x4350000004048828 */ /* 0x000fd40000000000 */
[----:B------:R-:W-:Y:S02]  /*0130*/  @!P0 IMAD.MOV.U32 R3, RZ, RZ, R5 ;  /* 0x000000ffff038224 */ /* 0x000fe400078e0005 */
[----:B------:R-:W-:Y:S02]  /*0140*/  @!P0 IMAD.MOV.U32 R2, RZ, RZ, R4 ;  /* 0x000000ffff028224 */ /* 0x000fe400078e0004 */
[----:B------:R-:W-:-:S05]  /*0150*/  VIADD R0, R3, 0xffffffff ;  /* 0xffffffff03007836 */ /* 0x000fca0000000000 */
[----:B------:R-:W-:Y:S01]  /*0160*/  ISETP.GT.U32.AND P1, PT, R0, 0x7feffffe, PT ;  /* 0x7feffffe0000780c */ /* 0x000fe20003f24070 */
[----:B------:R-:W-:Y:S02]  /*0170*/  IMAD.MOV.U32 R0, RZ, RZ, -0x3ff ;  /* 0xfffffc01ff007424 */ /* 0x000fe400078e00ff */
[----:B------:R-:W-:-:S10]  /*0180*/  @!P0 IMAD.MOV.U32 R0, RZ, RZ, -0x435 ;  /* 0xfffffbcbff008424 */ /* 0x000fd400078e00ff */
[----:B------:R-:W-:Y:S05]  /*0190*/  @P1 BRA `(.L_x_180) ;  /* 0x0000000400041947 */ /* 0x000fea0003800000 */
[----:B------:R-:W-:Y:S01]  /*01a0*/  LOP3.LUT R4, R3, 0xfffff, RZ, 0xc0, !PT ;  /* 0x000fffff03047812 */ /* 0x000fe200078ec0ff */
[----:B------:R-:W-:Y:S01]  /*01b0*/  IMAD.MOV.U32 R6, RZ, RZ, RZ ;  /* 0x000000ffff067224 */ /* 0x000fe200078e00ff */
[----:B------:R-:W-:Y:S01]  /*01c0*/  UMOV UR6, 0x3ae80f1e ;  /* 0x3ae80f1e00067882 */ /* 0x000fe20000000000 */
[----:B------:R-:W-:Y:S01]  /*01d0*/  IMAD.MOV.U32 R16, RZ, RZ, -0x748574fc ;  /* 0x8b7a8b04ff107424 */ /* 0x000fe200078e00ff */
[----:B------:R-:W-:Y:S01]  /*01e0*/  LOP3.LUT R5, R4, 0x3ff00000, RZ, 0xfc, !PT ;  /* 0x3ff0000004057812 */ /* 0x000fe200078efcff */
[----:B------:R-:W-:Y:S01]  /*01f0*/  IMAD.MOV.U32 R4, RZ, RZ, R2 ;  /* 0x000000ffff047224 */ /* 0x000fe200078e0002 */
[----:B------:R-:W-:Y:S01]  /*0200*/  UMOV UR7, 0x3eb1380b ;  /* 0x3eb1380b00077882 */ /* 0x000fe20000000000 */
[----:B------:R-:W-:Y:S01]  /*0210*/  IMAD.MOV.U32 R17, RZ, RZ, 0x3ed0ee25 ;  /* 0x3ed0ee25ff117424 */ /* 0x000fe200078e00ff */
[----:B------:R-:W-:Y:S01]  /*0220*/  ISETP.GE.U32.AND P0, PT, R5, 0x3ff6a09f, PT ;  /* 0x3ff6a09f0500780c */ /* 0x000fe20003f06070 */
[----:B------:R-:W-:Y:S01]  /*0230*/  IMAD.MOV.U32 R19, RZ, RZ, 0x43300000 ;  /* 0x43300000ff137424 */ /* 0x000fe200078e00ff */
[----:B------:R-:W-:Y:S01]  /*0240*/  LEA.HI R0, R3, R0, RZ, 0xc ;  /* 0x0000000003007211 */ /* 0x000fe200078f60ff */
[----:B------:R-:W-:Y:S01]  /*0250*/  UMOV UR8, 0x80000000 ;  /* 0x8000000000087882 */ /* 0x000fe20000000000 */
[----:B------:R-:W-:-:S09]  /*0260*/  UMOV UR9, 0x43300000 ;  /* 0x4330000000097882 */ /* 0x000fd20000000000 */
[----:B------:R-:W-:Y:S02]  /*0270*/  @P0 VIADD R7, R5, 0xfff00000 ;  /* 0xfff0000005070836 */ /* 0x000fe40000000000 */
[----:B------:R-:W-:Y:S02]  /*0280*/  @P0 VIADD R0, R0, 0x1 ;  /* 0x0000000100000836 */ /* 0x000fe40000000000 */
[----:B------:R-:W-:-:S03]  /*0290*/  @P0 IMAD.MOV.U32 R5, RZ, RZ, R7 ;  /* 0x000000ffff050224 */ /* 0x000fc600078e0007 */
[----:B------:R-:W-:-:S03]  /*02a0*/  LOP3.LUT R18, R0, 0x80000000, RZ, 0x3c, !PT ;  /* 0x8000000000127812 */ /* 0x000fc600078e3cff */
[C---:B------:R-:W-:Y:S02]  /*02b0*/  DADD R14, R4.reuse, 1 ;  /* 0x3ff00000040e7429 */ /* 0x040fe40000000000 */
[----:B------:R-:W-:-:S04]  /*02c0*/  DADD R4, R4, -1 ;  /* 0xbff0000004047429 */ /* 0x000fc80000000000 */
[----:B------:R-:W0:Y:S02]  /*02d0*/  MUFU.RCP64H R7, R15 ;  /* 0x0000000f00077308 */ /* 0x000e240000001800 */
[----:B0-----:R-:W-:-:S08]  /*02e0*/  DFMA R10, -R14, R6, 1 ;  /* 0x3ff000000e0a742b */ /* 0x001fd00000000106 */
[----:B------:R-:W-:-:S08]  /*02f0*/  DFMA R10, R10, R10, R10 ;  /* 0x0000000a0a0a722b */ /* 0x000fd0000000000a */
[----:B------:R-:W-:-:S08]  /*0300*/  DFMA R6, R6, R10, R6 ;  /* 0x0000000a0606722b */ /* 0x000fd00000000006 */
[----:B------:R-:W-:-:S08]  /*0310*/  DMUL R10, R4, R6 ;  /* 0x00000006040a7228 */ /* 0x000fd00000000000 */
[----:B------:R-:W-:-:S08]  /*0320*/  DFMA R10, R4, R6, R10 ;  /* 0x00000006040a722b */ /* 0x000fd0000000000a */
[----:B------:R-:W-:Y:S02]  /*0330*/  DMUL R12, R10, R10 ;  /* 0x0000000a0a0c7228 */ /* 0x000fe40000000000 */
[----:B------:R-:W-:-:S06]  /*0340*/  DADD R2, R4, -R10 ;  /* 0x0000000004027229 */ /* 0x000fcc000000080a */
[----:B------:R-:W-:Y:S01]  /*0350*/  DFMA R14, R12, UR6, R16 ;  /* 0x000000060c0e7c2b */ /* 0x000fe20008000010 */
[----:B------:R-:W-:Y:S01]  /*0360*/  UMOV UR6, 0x9f02676f ;  /* 0x9f02676f00067882 */ /* 0x000fe20000000000 */
[----:B------:R-:W-:Y:S01]  /*0370*/  UMOV UR7, 0x3ef3b266 ;  /* 0x3ef3b26600077882 */ /* 0x000fe20000000000 */
[----:B------:R-:W-:Y:S02]  /*0380*/  DADD R16, R2, R2 ;  /* 0x0000000002107229 */ /* 0x000fe40000000002 */
[----:B------:R-:W-:Y:S01]  /*0390*/  DADD R2, R18, -UR8 ;  /* 0x8000000812027e29 */ /* 0x000fe20008000000 */
[----:B------:R-:W-:Y:S01]  /*03a0*/  UMOV UR8, 0xfefa39ef ;  /* 0xfefa39ef00087882 */ /* 0x000fe20000000000 */
[----:B------:R-:W-:Y:S01]  /*03b0*/  UMOV UR9, 0x3fe62e42 ;  /* 0x3fe62e4200097882 */ /* 0x000fe20000000000 */
[----:B------:R-:W-:Y:S01]  /*03c0*/  DFMA R14, R12, R14, UR6 ;  /* 0x000000060c0e7e2b */ /* 0x000fe2000800000e */
[----:B------:R-:W-:Y:S01]  /*03d0*/  UMOV UR6, 0xa9ab0956 ;  /* 0xa9ab095600067882 */ /* 0x000fe20000000000 */
[----:B------:R-:W-:Y:S01]  /*03e0*/  UMOV UR7, 0x3f1745cb ;  /* 0x3f1745cb00077882 */ /* 0x000fe20000000000 */
[----:B------:R-:W-:-:S02]  /*03f0*/  DFMA R16, R4, -R10, R16 ;  /* 0x8000000a0410722b */ /* 0x000fc40000000010 */
[----:B------:R-:W-:-:S03]  /*0400*/  DFMA R4, R2, UR8, R10 ;  /* 0x0000000802047c2b */ /* 0x000fc6000800000a */
[----:B------:R-:W-:Y:S01]  /*0410*/  DFMA R14, R12, R14, UR6 ;  /* 0x000000060c0e7e2b */ /* 0x000fe2000800000e */
[----:B------:R-:W-:Y:S01]  /*0420*/  UMOV UR6, 0x2d1b5154 ;  /* 0x2d1b515400067882 */ /* 0x000fe20000000000 */
[----:B------:R-:W-:Y:S01]  /*0430*/  UMOV UR7, 0x3f3c71c7 ;  /* 0x3f3c71c700077882 */ /* 0x000fe20000000000 */
[----:B------:R-:W-:-:S05]  /*0440*/  DMUL R16, R6, R16 ;  /* 0x0000001006107228 */ /* 0x000fca0000000000 */
        /* <DEDUP_REMOVED lines=11> */
[----:B------:R-:W-:Y:S02]  /*0500*/  UMOV UR7, 0x3fe62e42 ;  /* 0x3fe62e4200077882 */ /* 0x000fe40000000000 */
[----:B------:R-:W-:Y:S01]  /*0510*/  DFMA R18, R2, -UR6, R4 ;  /* 0x8000000602127c2b */ /* 0x000fe20008000004 */
[----:B------:R-:W-:Y:S01]  /*0520*/  UMOV UR6, 0x3b39803f ;  /* 0x3b39803f00067882 */ /* 0x000fe20000000000 */
[----:B------:R-:W-:Y:S02]  /*0530*/  UMOV UR7, 0x3c7abc9e ;  /* 0x3c7abc9e00077882 */ /* 0x000fe40000000000 */
[----:B------:R-:W-:-:S04]  /*0540*/  DMUL R14, R12, R14 ;  /* 0x0000000e0c0e7228 */ /* 0x000fc80000000000 */
[----:B------:R-:W-:-:S04]  /*0550*/  DADD R18, -R10, R18 ;  /* 0x000000000a127229 */ /* 0x000fc80000000112 */
[----:B------:R-:W-:-:S08]  /*0560*/  DFMA R14, R10, R14, R16 ;  /* 0x0000000e0a0e722b */ /* 0x000fd00000000010 */
[----:B------:R-:W-:-:S08]  /*0570*/  DADD R14, R14, -R18 ;  /* 0x000000000e0e7229 */ /* 0x000fd00000000812 */
[----:B------:R-:W-:-:S08]  /*0580*/  DFMA R14, R2, UR6, R14 ;  /* 0x00000006020e7c2b */ /* 0x000fd0000800000e */
[----:B------:R-:W-:Y:S01]  /*0590*/  DADD R2, R4, R14 ;  /* 0x0000000004027229 */ /* 0x000fe2000000000e */
[----:B------:R-:W-:Y:S10]  /*05a0*/  BRA `(.L_x_181) ;  /* 0x0000000000187947 */ /* 0x000ff40003800000 */
.L_x_180:
[----:B------:R-:W-:Y:S01]  /*05b0*/  IMAD.MOV.U32 R2, RZ, RZ, 0x0 ;  /* 0x00000000ff027424 */ /* 0x000fe200078e00ff */
[----:B------:R-:W-:Y:S01]  /*05c0*/  LOP3.LUT P0, RZ, R5, 0x7fffffff, RZ, 0xc0, !PT ;  /* 0x7fffffff05ff7812 */ /* 0x000fe2000780c0ff */
[----:B------:R-:W-:-:S06]  /*05d0*/  IMAD.MOV.U32 R3, RZ, RZ, 0x7ff00000 ;  /* 0x7ff00000ff037424 */ /* 0x000fcc00078e00ff */
[----:B------:R-:W-:-:S10]  /*05e0*/  DFMA R2, R4, R2, +INF ;  /* 0x7ff000000402742b */ /* 0x000fd40000000002 */
[----:B------:R-:W-:Y:S02]  /*05f0*/  FSEL R2, R2, RZ, P0 ;  /* 0x000000ff02027208 */ /* 0x000fe40000000000 */
[----:B------:R-:W-:-:S07]  /*0600*/  FSEL R3, R3, -QNAN , P0 ;  /* 0xfff0000003037808 */ /* 0x000fce0000000000 */
.L_x_181:
[----:B------:R-:W-:Y:S05]  /*0610*/  BSYNC.RECONVERGENT B0 ;  /* 0x0000000000007941 */ /* 0x000fea0003800200 */
.L_x_179:
[----:B------:R-:W-:Y:S01]  /*0620*/  DMUL R2, R2, -2 ;  /* 0xc000000002027828 */ /* 0x000fe20000000000 */
[----:B------:R-:W-:Y:S01]  /*0630*/  IMAD.MOV.U32 R10, RZ, RZ, 0x0 ;  /* 0x00000000ff0a7424 */ /* 0x000fe200078e00ff */
[----:B------:R-:W-:Y:S01]  /*0640*/  BSSY.RECONVERGENT B0, `(.L_x_182) ;  /* 0x0000012000007945 */ /* 0x000fe20003800200 */
[----:B------:R-:W-:-:S03]  /*0650*/  IMAD.MOV.U32 R11, RZ, RZ, 0x3fd80000 ;  /* 0x3fd80000ff0b7424 */ /* 0x000fc600078e00ff */
[----:B------:R-:W0:Y:S04]  /*0660*/  MUFU.RSQ64H R5, R3 ;  /* 0x0000000300057308 */ /* 0x000e280000001c00 */
        /* <DEDUP_REMOVED lines=14> */
[----:B------:R-:W-:Y:S05]  /*0750*/  CALL.REL.NOINC `($__internal_7_$__cuda_sm20_dsqrt_rn_f64_mediumpath_v1) ;  /* 0x0000000800047944 */ /* 0x000fea0003c00000 */
.L_x_183:
[----:B------:R-:W-:Y:S05]  /*0760*/  BSYNC.RECONVERGENT B0 ;  /* 0x0000000000007941 */ /* 0x000fea0003800200 */
.L_x_182:
[----:B------:R-:W2:Y:S01]  /*0770*/  LDG.E.64 R12, desc[UR4][R8.64+0x8] ;  /* 0x00000804080c7981 */ /* 0x000ea2000c1e1b00 */
[----:B------:R-:W-:Y:S01]  /*0780*/  UMOV UR6, 0x54442d18 ;  /* 0x54442d1800067882 */ /* 0x000fe20000000000 */
[----:B------:R-:W-:Y:S01]  /*0790*/  UMOV UR7, 0x401921fb ;  /* 0x401921fb00077882 */ /* 0x000fe20000000000 */
[----:B------:R-:W-:Y:S01]  /*07a0*/  BSSY.RECONVERGENT B0, `(.L_x_184) ;  /* 0x0000020000007945 */ /* 0x000fe20003800200 */
[----:B--2---:R-:W-:-:S08]  /*07b0*/  DMUL R12, R12, UR6 ;  /* 0x000000060c0c7c28 */ /* 0x004fd00008000000 */
        /* <DEDUP_REMOVED lines=24> */
[----:B------:R-:W-:Y:S05]  /*0940*/  CALL.REL.NOINC `($Uniform_To_Gauss$__internal_trig_reduction_slowpathd) ;  /* 0x0000000800447944 */ /* 0x000fea0003c00000 */
[----:B------:R-:W-:Y:S02]  /*0950*/  IMAD.MOV.U32 R0, RZ, RZ, R4 ;  /* 0x000000ffff007224 */ /* 0x000fe400078e0004 */
[----:B------:R-:W-:Y:S02]  /*0960*/  IMAD.MOV.U32 R2, RZ, RZ, R6 ;  /* 0x000000ffff027224 */ /* 0x000fe400078e0006 */
[----:B------:R-:W-:-:S07]  /*0970*/  IMAD.MOV.U32 R3, RZ, RZ, R7 ;  /* 0x000000ffff037224 */ /* 0x000fce00078e0007 */
.L_x_187:
[----:B------:R-:W-:Y:S05]  /*0980*/  BSYNC.RECONVERGENT B1 ;  /* 0x0000000000017941 */ /* 0x000fea0003800200 */
.L_x_186:
[----:B------:R-:W-:-:S07]  /*0990*/  VIADD R0, R0, 0x1 ;  /* 0x0000000100007836 */ /* 0x000fce0000000000 */
.L_x_185:
[----:B------:R-:W-:Y:S05]  /*09a0*/  BSYNC.RECONVERGENT B0 ;  /* 0x0000000000007941 */ /* 0x000fea0003800200 */
.L_x_184:
        /* <DEDUP_REMOVED lines=29> */
[----:B------:R-:W-:Y:S01]  /*0b80*/  FSEL R5, R5, R3, !P0 ;  /* 0x0000000305057208 */ /* 0x000fe20004000000 */
[----:B------:R-:W-:-:S05]  /*0b90*/  DSETP.NEU.AND P0, PT, |R12|, +INF , PT ;  /* 0x7ff000000c00742a */ /* 0x000fca0003f0d200 */
[----:B------:R-:W-:-:S07]  /*0ba0*/  DMUL R4, R10, R4 ;  /* 0x000000040a047228 */ /* 0x000fce0000000000 */
[----:B------:R0:W-:Y:S02]  /*0bb0*/  STG.E.64 desc[UR4][R8.64], R4 ;  /* 0x0000000408007986 */ /* 0x0001e4000c101b04 */
[----:B------:R-:W-:Y:S01]  /*0bc0*/  @!P0 DMUL R2, RZ, R12 ;  /* 0x0000000cff028228 */ /* 0x000fe20000000000 */
[----:B------:R-:W-:Y:S01]  /*0bd0*/  @!P0 IMAD.MOV.U32 R0, RZ, RZ, RZ ;  /* 0x000000ffff008224 */ /* 0x000fe200078e00ff */
[----:B------:R-:W-:Y:S09]  /*0be0*/  @!P0 BRA `(.L_x_189) ;  /* 0x00000000005c8947 */ /* 0x000ff20003800000 */
[----:B------:R-:W-:Y:S01]  /*0bf0*/  UMOV UR6, 0x6dc9c883 ;  /* 0x6dc9c88300067882 */ /* 0x000fe20000000000 */
[----:B------:R-:W-:Y:S01]  /*0c00*/  UMOV UR7, 0x3fe45f30 ;  /* 0x3fe45f3000077882 */ /* 0x000fe20000000000 */
[C---:B------:R-:W-:Y:S02]  /*0c10*/  DSETP.GE.AND P0, PT, |R12|.reuse, 2.14748364800000000000e+09, PT ;  /* 0x41e000000c00742a */ /* 0x040fe40003f06200 */
[----:B0-----:R-:W-:Y:S01]  /*0c20*/  DMUL R4, R12, UR6 ;  /* 0x000000060c047c28 */ /* 0x001fe20008000000 */
        /* <DEDUP_REMOVED lines=19> */
.L_x_189:
[----:B------:R-:W-:Y:S05]  /*0d60*/  BSYNC.RECONVERGENT B0 ;  /* 0x0000000000007941 */ /* 0x000fea0003800200 */
.L_x_188:
[----:B------:R-:W1:Y:S01]  /*0d70*/  LDCU.64 UR6, c[0x4][0x8] ;  /* 0x01000100ff0677ac */ /* 0x000e620008000a00 */
[----:B0-----:R-:W-:-:S05]  /*0d80*/  IMAD.SHL.U32 R4, R0, 0x40, RZ ;  /* 0x0000004000047824 */ /* 0x001fca00078e00ff */
[----:B------:R-:W-:-:S04]  /*0d90*/  LOP3.LUT R4, R4, 0x40, RZ, 0xc0, !PT ;  /* 0x0000004004047812 */ /* 0x000fc800078ec0ff */
[----:B-1----:R-:W-:-:S05]  /*0da0*/  IADD3 R22, P0, PT, R4, UR6, RZ ;  /* 0x0000000604167c10 */ /* 0x002fca000ff1e0ff */
[----:B------:R-:W-:-:S05]  /*0db0*/  IMAD.X R23, RZ, RZ, UR7, P0 ;  /* 0x00000007ff177e24 */ /* 0x000fca00080e06ff */
[----:B------:R-:W2:Y:S04]  /*0dc0*/  LDG.E.128.CONSTANT R4, desc[UR4][R22.64] ;  /* 0x0000000416047981 */ /* 0x000ea8000c1e9d00 */
[----:B------:R-:W3:Y:S04]  /*0dd0*/  LDG.E.128.CONSTANT R12, desc[UR4][R22.64+0x10] ;  /* 0x00001004160c7981 */ /* 0x000ee8000c1e9d00 */
[----:B------:R-:W4:Y:S01]  /*0de0*/  LDG.E.128.CONSTANT R16, desc[UR4][R22.64+0x20] ;  /* 0x0000200416107981 */ /* 0x000f22000c1e9d00 */
[----:B------:R-:W-:Y:S01]  /*0df0*/  LOP3.LUT R20, R0, 0x1, RZ, 0xc0, !PT ;  /* 0x0000000100147812 */ /* 0x000fe200078ec0ff */
[----:B------:R-:W-:-:S02]  /*0e00*/  IMAD.MOV.U32 R24, RZ, RZ, 0x20fd8164 ;  /* 0x20fd8164ff187424 */ /* 0x000fc400078e00ff */
        /* <DEDUP_REMOVED lines=19> */
[----:B------:R-:W-:-:S07]  /*0f40*/  DMUL R10, R10, R2 ;  /* 0x000000020a0a7228 */ /* 0x000fce0000000000 */
[----:B------:R-:W-:Y:S01]  /*0f50*/  STG.E.64 desc[UR4][R8.64+0x8], R10 ;  /* 0x0000080a08007986 */ /* 0x000fe2000c101b04 */
[----:B------:R-:W-:Y:S05]  /*0f60*/  EXIT ;  /* 0x000000000000794d */ /* 0x000fea0003800000 */
        .weak           $__internal_7_$__cuda_sm20_dsqrt_rn_f64_mediumpath_v1
        .type           $__internal_7_$__cuda_sm20_dsqrt_rn_f64_mediumpath_v1,@function
        .size           $__internal_7_$__cuda_sm20_dsqrt_rn_f64_mediumpath_v1,($Uniform_To_Gauss$__internal_trig_reduction_slowpathd - $__internal_7_$__cuda_sm20_dsqrt_rn_f64_mediumpath_v1)
$__internal_7_$__cuda_sm20_dsqrt_rn_f64_mediumpath_v1:
[----:B------:R-:W-:Y:S01]  /*0f70*/  ISETP.GE.U32.AND P0, PT, R4, -0x3400000, PT ;  /* 0xfcc000000400780c */ /* 0x000fe20003f06070 */
[----:B------:R-:W-:Y:S01]  /*0f80*/  BSSY.RECONVERGENT B1, `(.L_x_190) ;  /* 0x0000028000017945 */ /* 0x000fe20003800200 */
[----:B------:R-:W-:Y:S02]  /*0f90*/  IMAD.MOV.U32 R4, RZ, RZ, R2 ;  /* 0x000000ffff047224 */ /* 0x000fe400078e0002 */
[----:B------:R-:W-:Y:S02]  /*0fa0*/  IMAD.MOV.U32 R5, RZ, RZ, R3 ;  /* 0x000000ffff057224 */ /* 0x000fe400078e0003 */
[----:B------:R-:W-:Y:S02]  /*0fb0*/  IMAD.MOV.U32 R6, RZ, RZ, R12 ;  /* 0x000000ffff067224 */ /* 0x000fe400078e000c */
[----:B------:R-:W-:Y:S02]  /*0fc0*/  IMAD.MOV.U32 R2, RZ, RZ, R16 ;  /* 0x000000ffff027224 */ /* 0x000fe400078e0010 */
[----:B------:R-:W-:-:S03]  /*0fd0*/  IMAD.MOV.U32 R3, RZ, RZ, R17 ;  /* 0x000000ffff037224 */ /* 0x000fc600078e0011 */
        /* <DEDUP_REMOVED lines=9> */
.L_x_191:
        /* <DEDUP_REMOVED lines=24> */
.L_x_193:
[----:B------:R-:W-:-:S11]  /*11f0*/  DADD R2, R4, R4 ;  /* 0x0000000004027229 */ /* 0x000fd60000000004 */
.L_x_192:
[----:B------:R-:W-:Y:S05]  /*1200*/  BSYNC.RECONVERGENT B1 ;  /* 0x0000000000017941 */ /* 0x000fea0003800200 */
.L_x_190:
[----:B------:R-:W-:Y:S02]  /*1210*/  IMAD.MOV.U32 R10, RZ, RZ, R2 ;  /* 0x000000ffff0a7224 */ /* 0x000fe400078e0002 */
[----:B------:R-:W-:Y:S02]  /*1220*/  IMAD.MOV.U32 R11, RZ, RZ, R3 ;  /* 0x000000ffff0b7224 */ /* 0x000fe400078e0003 */
[----:B------:R-:W-:Y:S02]  /*1230*/  IMAD.MOV.U32 R2, RZ, RZ, R0 ;  /* 0x000000ffff027224 */ /* 0x000fe400078e0000 */
[----:B------:R-:W-:-:S04]  /*1240*/  IMAD.MOV.U32 R3, RZ, RZ, 0x0 ;  /* 0x00000000ff037424 */ /* 0x000fc800078e00ff */
[----:B------:R-:W-:Y:S05]  /*1250*/  RET.REL.NODEC R2 `(Uniform_To_Gauss) ;  /* 0xffffffec02687950 */ /* 0x000fea0003c3ffff */
        .type           $Uniform_To_Gauss$__internal_trig_reduction_slowpathd,@function
        .size           $Uniform_To_Gauss$__internal_trig_reduction_slowpathd,(.L_x_213 - $Uniform_To_Gauss$__internal_trig_reduction_slowpathd)
$Uniform_To_Gauss$__internal_trig_reduction_slowpathd:
        /* <DEDUP_REMOVED lines=24> */
.L_x_198:
        /* <DEDUP_REMOVED lines=20> */
[----:B------:R-:W-:-:S03]  /*1520*/  VIADD R20, R20, 0x1 ;  /* 0x0000000114147836 */ /* 0x000fc60000000000 */
[----:B------:R-:W-:Y:S01]  /*1530*/  IADD3.X R19, P1, PT, R19, R18, RZ, P1, !PT ;  /* 0x0000001213137210 */ /* 0x000fe20000f3e4ff */
[----:B------:R-:W-:Y:S01]  /*1540*/  IMAD.X R18, RZ, RZ, R22, P0 ;  /* 0x000000ffff127224 */ /* 0x000fe200000e0616 */
[----:B------:R-:W-:-:S03]  /*1550*/  ISETP.NE.AND P0, PT, R21, -0xf, PT ;  /* 0xfffffff11500780c */ /* 0x000fc60003f05270 */
[----:B------:R-:W-:Y:S02]  /*1560*/  IMAD.X R18, RZ, RZ, R18, P1 ;  /* 0x000000ffff127224 */ /* 0x000fe400008e0612 */
[----:B0-----:R-:W-:Y:S02]  /*1570*/  IMAD.MOV.U32 R16, RZ, RZ, R19 ;  /* 0x000000ffff107224 */ /* 0x001fe400078e0013 */
[----:B------:R-:W-:-:S06]  /*1580*/  IMAD.MOV.U32 R17, RZ, RZ, R18 ;  /* 0x000000ffff117224 */ /* 0x000fcc00078e0012 */
[----:B------:R-:W-:Y:S05]  /*1590*/  @P0 BRA `(.L_x_198) ;  /* 0xfffffffc00900947 */ /* 0x000fea000383ffff */
[----:B------:R-:W-:Y:S05]  /*15a0*/  BSYNC.RECONVERGENT B3 ;  /* 0x0000000000037941 */ /* 0x000fea0003800200 */
.L_x_197:
[----:B------:R-:W-:-:S07]  /*15b0*/  IMAD.MOV.U32 R23, RZ, RZ, R5 ;  /* 0x000000ffff177224 */ /* 0x000fce00078e0005 */
.L_x_196:
[----:B------:R-:W-:Y:S05]  /*15c0*/  BSYNC.RECONVERGENT B2 ;  /* 0x0000000000027941 */ /* 0x000fea0003800200 */
.L_x_195:
[----:B------:R-:W-:Y:S01]  /*15d0*/  LOP3.LUT P0, R27, R2, 0x3f, RZ, 0xc0, !PT ;  /* 0x0000003f021b7812 */ /* 0x000fe2000780c0ff */
[----:B------:R-:W-:-:S04]  /*15e0*/  IMAD.IADD R4, R4, 0x1, R23 ;  /* 0x0000000104047824 */ /* 0x000fc800078e0217 */
[----:B------:R-:W-:-:S05]  /*15f0*/  IMAD.U32 R29, R4, 0x8, R1 ;  /* 0x00000008041d7824 */ /* 0x000fca00078e0001 */
[----:B------:R0:W-:Y:S04]  /*1600*/  STL.64 [R29+-0x78], R16 ;  /* 0xffff88101d007387 */ /* 0x0001e80000100a00 */
[----:B------:R-:W2:Y:S04]  /*1610*/  @P0 LDL.64 R18, [R1+0x8] ;  /* 0x0000080001120983 */ /* 0x000ea80000100a00 */
[----:B------:R-:W3:Y:S04]  /*1620*/  LDL.64 R6, [R1+0x10] ;  /* 0x0000100001067983 */ /* 0x000ee80000100a00 */
[----:B------:R-:W0:Y:S01]  /*1630*/  LDL.64 R4, [R1+0x18] ;  /* 0x0000180001047983 */ /* 0x000e220000100a00 */
[----:B------:R-:W-:Y:S01]  /*1640*/  @P0 LOP3.LUT R2, R27, 0x3f, RZ, 0x3c, !PT ;  /* 0x0000003f1b020812 */ /* 0x000fe200078e3cff */
[----:B------:R-:W-:Y:S01]  /*1650*/  BSSY.RECONVERGENT B2, `(.L_x_199) ;  /* 0x0000034000027945 */ /* 0x000fe20003800200 */
[----:B--2---:R-:W-:-:S02]  /*1660*/  @P0 SHF.R.U64 R15, R18, 0x1, R19 ;  /* 0x00000001120f0819 */ /* 0x004fc40000001213 */
[----:B------:R-:W-:Y:S02]  /*1670*/  @P0 SHF.R.U32.HI R19, RZ, 0x1, R19 ;  /* 0x00000001ff130819 */ /* 0x000fe40000011613 */
[CC--:B---3--:R-:W-:Y:S02]  /*1680*/  @P0 SHF.L.U32 R21, R6.reuse, R27.reuse, RZ ;  /* 0x0000001b06150219 */ /* 0x0c8fe400000006ff */
[----:B------:R-:W-:Y:S02]  /*1690*/  @P0 SHF.R.U64 R14, R15, R2, R19 ;  /* 0x000000020f0e0219 */ /* 0x000fe40000001213 */
[--C-:B------:R-:W-:Y:S02]  /*16a0*/  @P0 SHF.R.U32.HI R25, RZ, 0x1, R7.reuse ;  /* 0x00000001ff190819 */ /* 0x100fe40000011607 */
[C-C-:B------:R-:W-:Y:S02]  /*16b0*/  @P0 SHF.R.U64 R23, R6.reuse, 0x1, R7.reuse ;  /* 0x0000000106170819 */ /* 0x140fe40000001207 */
[----:B------:R-:W-:-:S02]  /*16c0*/  @P0 SHF.L.U64.HI R18, R6, R27, R7 ;  /* 0x0000001b06120219 */ /* 0x000fc40000010207 */
[----:B------:R-:W-:Y:S02]  /*16d0*/  @P0 SHF.R.U32.HI R15, RZ, R2, R19 ;  /* 0x00000002ff0f0219 */ /* 0x000fe40000011613 */
[----:B------:R-:W-:Y:S02]  /*16e0*/  @P0 LOP3.LUT R6, R21, R14, RZ, 0xfc, !PT ;  /* 0x0000000e15060212 */ /* 0x000fe400078efcff */
[----:B0-----:R-:W-:Y:S02]  /*16f0*/  @P0 SHF.L.U32 R16, R4, R27, RZ ;  /* 0x0000001b04100219 */ /* 0x001fe400000006ff */
        /* <DEDUP_REMOVED lines=31> */
[--C-:B------:R-:W-:Y:S02]  /*18f0*/  SHF.R.U64 R16, R14, 0x1, R15.reuse ;  /* 0x000000010e107819 */ /* 0x100fe4000000120f */
[C---:B------:R-:W-:Y:S02]  /*1900*/  LOP3.LUT R14, R2.reuse, 0x3f, RZ, 0xc0, !PT ;  /* 0x0000003f020e7812 */ /* 0x040fe400078ec0ff */
        /* <DEDUP_REMOVED lines=8> */
.L_x_200:
[----:B------:R-:W-:Y:S05]  /*1990*/  BSYNC.RECONVERGENT B2 ;  /* 0x0000000000027941 */ /* 0x000fea0003800200 */
.L_x_199:
[----:B------:R-:W-:-:S04]  /*19a0*/  IMAD.WIDE.U32 R16, R7, 0x2168c235, RZ ;  /* 0x2168c23507107825 */ /* 0x000fc800078e00ff */
[----:B------:R-:W-:Y:S01]  /*19b0*/  IMAD.MOV.U32 R14, RZ, RZ, R17 ;  /* 0x000000ffff0e7224 */ /* 0x000fe200078e0011 */
[----:B------:R-:W-:Y:S01]  /*19c0*/  IADD3 RZ, P1, PT, R16, R16, RZ ;  /* 0x0000001010ff7210 */ /* 0x000fe20007f3e0ff */
[----:B------:R-:W-:Y:S02]  /*19d0*/  IMAD.MOV.U32 R15, RZ, RZ, RZ ;  /* 0x000000ffff0f7224 */ /* 0x000fe400078e00ff */
[----:B------:R-:W-:Y:S02]  /*19e0*/  IMAD R17, R6, -0x36f0255e, RZ ;  /* 0xc90fdaa206117824 */ /* 0x000fe400078e02ff */
[----:B------:R-:W-:-:S04]  /*19f0*/  IMAD.WIDE.U32 R14, R7, -0x36f0255e, R14 ;  /* 0xc90fdaa2070e7825 */ /* 0x000fc800078e000e */
[----:B------:R-:W-:-:S04]  /*1a00*/  IMAD.HI.U32 R7, R6, -0x36f0255e, RZ ;  /* 0xc90fdaa206077827 */ /* 0x000fc800078e00ff */
[----:B------:R-:W-:-:S04]  /*1a10*/  IMAD.WIDE.U32 R14, P2, R6, 0x2168c235, R14 ;  /* 0x2168c235060e7825 */ /* 0x000fc8000784000e */
[----:B------:R-:W-:Y:S01]  /*1a20*/  IMAD.X R6, RZ, RZ, R7, P2 ;  /* 0x000000ffff067224 */ /* 0x000fe200010e0607 */
[----:B------:R-:W-:Y:S02]  /*1a30*/  IADD3 R7, P2, PT, R17, R15, RZ ;  /* 0x0000000f11077210 */ /* 0x000fe40007f5e0ff */
[----:B------:R-:W-:Y:S02]  /*1a40*/  IADD3.X RZ, P1, PT, R14, R14, RZ, P1, !PT ;  /* 0x0000000e0eff7210 */ /* 0x000fe40000f3e4ff */
        /* <DEDUP_REMOVED lines=25> */
.L_x_194:
[----:B------:R-:W-:Y:S02]  /*1be0*/  IMAD.MOV.U32 R2, RZ, RZ, R0 ;  /* 0x000000ffff027224 */ /* 0x000fe400078e0000 */
[----:B------:R-:W-:-:S04]  /*1bf0*/  IMAD.MOV.U32 R3, RZ, RZ, 0x0 ;  /* 0x00000000ff037424 */ /* 0x000fc800078e00ff */
[----:B------:R-:W-:Y:S05]  /*1c00*/  RET.REL.NODEC R2 `(Uniform_To_Gauss) ;  /* 0xffffffe002fc7950 */ /* 0x000fea0003c3ffff */
.L_x_201:
        /* <DEDUP_REMOVED lines=15> */
.L_x_213:


//--------------------- .nv.global.init           --------------------------
	.section	.nv.global.init,"aw",@progbits
	.align	16
.nv.global.init:
	.type		__cudart_sin_cos_coeffs,@object
	.size		__cudart_sin_cos_coeffs,(__cudart_i2opi_d - __cudart_sin_cos_coeffs)
__cudart_sin_cos_coeffs:
        /*0000*/ 	.byte	0x46, 0xd2, 0xb0, 0x2c, 0xf1, 0xe5, 0x5a, 0xbe, 0x92, 0xe3, 0xac, 0x69, 0xe3, 0x1d, 0xc7, 0x3e
        /*0010*/ 	.byte	0xa1, 0x62, 0xdb, 0x19, 0xa0, 0x01, 0x2a, 0xbf, 0x18, 0x08, 0x11, 0x11, 0x11, 0x11, 0x81, 0x3f
        /*0020*/ 	.byte	0x54, 0x55, 0x55, 0x55, 0x55, 0x55, 0xc5, 0xbf, 0x00, 0x00, 0x00, 0x00, 0x00, 0x00, 0x00, 0x00
        /*0030*/ 	.byte	0x00, 0x00, 0x00, 0x00, 0x00, 0x00, 0x00, 0x00, 0x64, 0x81, 0xfd, 0x20, 0x83, 0xff, 0xa8, 0xbd
        /*0040*/ 	.byte	0x28, 0x85, 0xef, 0xc1, 0xa7, 0xee, 0x21, 0x3e, 0xd9, 0xe6, 0x06, 0x8e, 0x4f, 0x7e, 0x92, 0xbe
        /*0050*/ 	.byte	0xe9, 0xbc, 0xdd, 0x19, 0xa0, 0x01, 0xfa, 0x3e, 0x47, 0x5d, 0xc1, 0x16, 0x6c, 0xc1, 0x56, 0xbf
        /*0060*/ 	.byte	0x51, 0x55, 0x55, 0x55, 0x55, 0x55, 0xa5, 0x3f, 0x00, 0x00, 0x00, 0x00, 0x00, 0x00, 0xe0, 0xbf
        /*0070*/ 	.byte	0x00, 0x00, 0x00, 0x00, 0x00, 0x00, 0xf0, 0x3f, 0x00, 0x00, 0x00, 0x00, 0x00, 0x00, 0x00, 0x00
	.type		__cudart_i2opi_d,@object
	.size		__cudart_i2opi_d,(.L_0 - __cudart_i2opi_d)
__cudart_i2opi_d:
        /* <DEDUP_REMOVED lines=9> */
.L_0:


//--------------------- .nv.shared.reserved.0     --------------------------
	.section	.nv.shared.reserved.0,"aw",@nobits
	.weak		__nv_reservedSMEM_offset_0_alias
	.size		__nv_reservedSMEM_offset_0_alias, 0, 64
	.other		__nv_reservedSMEM_offset_0_alias,@"STO_CUDA_RESERVED_SHARED STV_DEFAULT"
__nv_reservedSMEM_offset_0_alias:
	.zero		0
	.zero		64


//--------------------- .nv.constant0.Vor_Clear   --------------------------
	.section	.nv.constant0.Vor_Clear,"a",@progbits
	.sectionflags	@""
	.align	4
.nv.constant0.Vor_Clear:
	.zero		916


//--------------------- .nv.constant0.Map_sym     --------------------------
	.section	.nv.constant0.Map_sym,"a",@progbits
	.sectionflags	@""
	.align	4
.nv.constant0.Map_sym:
	.zero		908


//--------------------- .nv.constant0.Comp_map_2  --------------------------
	.section	.nv.constant0.Comp_map_2,"a",@progbits
	.sectionflags	@""
	.align	4
.nv.constant0.Comp_map_2:
	.zero		916


//--------------------- .nv.constant0.Comp_map    --------------------------
	.section	.nv.constant0.Comp_map,"a",@progbits
	.sectionflags	@""
	.align	4
.nv.constant0.Comp_map:
	.zero		944


//--------------------- .nv.constant0.Update_State --------------------------
	.section	.nv.constant0.Update_State,"a",@progbits
	.sectionflags	@""
	.align	4
.nv.constant0.Update_State:
	.zero		1064


//--------------------- .nv.constant0.Comp_Force  --------------------------
	.section	.nv.constant0.Comp_Force,"a",@progbits
	.sectionflags	@""
	.align	4
.nv.constant0.Comp_Force:
	.zero		1008


//--------------------- .nv.constant0.Comp_min_alpha_data --------------------------
	.section	.nv.constant0.Comp_min_alpha_data,"a",@progbits
	.sectionflags	@""
	.align	4
.nv.constant0.Comp_min_alpha_data:
	.zero		924


//--------------------- .nv.constant0.Init_0_mod  --------------------------
	.section	.nv.constant0.Init_0_mod,"a",@progbits
	.sectionflags	@""
	.align	4
.nv.constant0.Init_0_mod:
	.zero		944


//--------------------- .nv.constant0.Uniform_To_Gauss --------------------------
	.section	.nv.constant0.Uniform_To_Gauss,"a",@progbits
	.sectionflags	@""
	.align	4
.nv.constant0.Uniform_To_Gauss:
	.zero		908


//--------------------- SYMBOLS --------------------------

	.type		.nv.reservedSmem.offset0,@object
	.size		.nv.reservedSmem.offset0,0x4
